//
// Generated by NVIDIA NVVM Compiler
//
// Compiler Build ID: CL-36424714
// Cuda compilation tools, release 13.0, V13.0.88
// Based on NVVM 20.0.0
//

.version 9.0
.target sm_100
.address_size 64

	// .globl	init_rand_state
.extern .func  (.param .b64 func_retval0) malloc
(
	.param .b64 malloc_param_0
)
;
.extern .func free
(
	.param .b64 free_param_0
)
;
.global .align 4 .b8 precalc_xorwow_matrix[102400];
.global .align 4 .b8 precalc_xorwow_offset_matrix[102400];
.global .align 4 .b8 mrg32k3aM1[2304];
.global .align 4 .b8 mrg32k3aM2[2304];
.global .align 4 .b8 mrg32k3aM1SubSeq[2016];
.global .align 4 .b8 mrg32k3aM2SubSeq[2016];
.global .align 4 .b8 mrg32k3aM1Seq[2304];
.global .align 4 .b8 mrg32k3aM2Seq[2304];
.const .align 8 .b8 __cr_lgamma_table[72];
.const .align 4 .b8 SKY_COLOR[12] = {20, 174, 7, 63, 41, 92, 79, 63, 31, 133, 107, 63};
.const .align 4 .f32 AIR_REF_INDEX = 0f3F800000;
.const .align 4 .b8 NO_HIT[80] = {0, 0, 128, 127, 0, 0, 0, 0, 0, 0, 0, 0, 0, 0, 0, 0, 0, 0, 0, 0, 0, 0, 0, 0, 0, 0, 0, 0, 0, 0, 0, 0, 0, 0, 0, 0, 0, 0, 0, 0, 0, 0, 0, 0, 0, 0, 0, 0, 0, 0, 0, 0, 0, 0, 0, 0, 0, 0, 0, 0, 0, 0, 0, 0, 0, 0, 0, 0, 0, 0, 0, 0, 0, 0, 0, 0, 255, 255, 255, 255};
.global .align 4 .b8 __cudart_i2opi_f[24] = {65, 144, 67, 60, 153, 149, 98, 219, 192, 221, 52, 245, 209, 87, 39, 252, 41, 21, 68, 78, 110, 131, 249, 162};

.visible .entry init_rand_state(
	.param .u64 .ptr .align 1 init_rand_state_param_0,
	.param .u32 init_rand_state_param_1,
	.param .u32 init_rand_state_param_2
)
{
	.reg .pred 	%p<26>;
	.reg .b32 	%r<412>;
	.reg .b64 	%rd<18>;

	ld.param.u64 	%rd8, [init_rand_state_param_0];
	ld.param.u32 	%r183, [init_rand_state_param_1];
	ld.param.u32 	%r184, [init_rand_state_param_2];
	mov.u32 	%r185, %ctaid.x;
	mov.u32 	%r186, %ntid.x;
	mov.u32 	%r187, %tid.x;
	mad.lo.s32 	%r1, %r185, %r186, %r187;
	setp.gt.s32 	%p1, %r1, %r184;
	@%p1 bra 	$L__BB0_44;
	cvta.to.global.u64 	%rd9, %rd8;
	cvt.s64.s32 	%rd17, %r1;
	mul.wide.s32 	%rd10, %r1, 48;
	add.s64 	%rd2, %rd9, %rd10;
	xor.b32  	%r188, %r183, -1429050551;
	mul.lo.s32 	%r189, %r188, 1099087573;
	setp.gt.s32 	%p2, %r183, -1;
	selp.b32 	%r190, -644748465, -1947113066, %p2;
	add.s32 	%r191, %r190, %r189;
	add.s32 	%r192, %r191, 6615241;
	add.s32 	%r193, %r189, 123456789;
	st.global.v2.u32 	[%rd2], {%r192, %r193};
	xor.b32  	%r194, %r189, 362436069;
	add.s32 	%r195, %r190, 521288629;
	st.global.v2.u32 	[%rd2+8], {%r194, %r195};
	xor.b32  	%r196, %r190, 88675123;
	add.s32 	%r197, %r189, 5783321;
	st.global.v2.u32 	[%rd2+16], {%r196, %r197};
	setp.eq.s32 	%p3, %r1, 0;
	@%p3 bra 	$L__BB0_43;
	mov.b32 	%r318, 0;
	mov.u64 	%rd12, precalc_xorwow_matrix;
$L__BB0_3:
	and.b64  	%rd4, %rd17, 3;
	setp.eq.s64 	%p4, %rd4, 0;
	@%p4 bra 	$L__BB0_42;
	mul.wide.u32 	%rd11, %r318, 3200;
	add.s64 	%rd5, %rd12, %rd11;
	cvt.u32.u64 	%r3, %rd4;
	mov.b32 	%r319, 0;
$L__BB0_5:
	mov.b32 	%r332, 0;
	mov.u32 	%r333, %r332;
	mov.u32 	%r334, %r332;
	mov.u32 	%r335, %r332;
	mov.u32 	%r336, %r332;
	mov.u32 	%r325, %r332;
$L__BB0_6:
	mul.wide.u32 	%rd13, %r325, 4;
	add.s64 	%rd14, %rd2, %rd13;
	ld.global.u32 	%r11, [%rd14+4];
	shl.b32 	%r12, %r325, 5;
	mov.b32 	%r331, 0;
$L__BB0_7:
	.pragma "nounroll";
	shr.u32 	%r202, %r11, %r331;
	and.b32  	%r203, %r202, 1;
	setp.eq.b32 	%p5, %r203, 1;
	not.pred 	%p6, %p5;
	add.s32 	%r204, %r12, %r331;
	mul.lo.s32 	%r205, %r204, 5;
	mul.wide.u32 	%rd15, %r205, 4;
	add.s64 	%rd6, %rd5, %rd15;
	@%p6 bra 	$L__BB0_9;
	ld.global.u32 	%r206, [%rd6];
	xor.b32  	%r336, %r336, %r206;
	ld.global.u32 	%r207, [%rd6+4];
	xor.b32  	%r335, %r335, %r207;
	ld.global.u32 	%r208, [%rd6+8];
	xor.b32  	%r334, %r334, %r208;
	ld.global.u32 	%r209, [%rd6+12];
	xor.b32  	%r333, %r333, %r209;
	ld.global.u32 	%r210, [%rd6+16];
	xor.b32  	%r332, %r332, %r210;
$L__BB0_9:
	and.b32  	%r212, %r202, 2;
	setp.eq.s32 	%p7, %r212, 0;
	@%p7 bra 	$L__BB0_11;
	ld.global.u32 	%r213, [%rd6+20];
	xor.b32  	%r336, %r336, %r213;
	ld.global.u32 	%r214, [%rd6+24];
	xor.b32  	%r335, %r335, %r214;
	ld.global.u32 	%r215, [%rd6+28];
	xor.b32  	%r334, %r334, %r215;
	ld.global.u32 	%r216, [%rd6+32];
	xor.b32  	%r333, %r333, %r216;
	ld.global.u32 	%r217, [%rd6+36];
	xor.b32  	%r332, %r332, %r217;
$L__BB0_11:
	and.b32  	%r219, %r202, 4;
	setp.eq.s32 	%p8, %r219, 0;
	@%p8 bra 	$L__BB0_13;
	ld.global.u32 	%r220, [%rd6+40];
	xor.b32  	%r336, %r336, %r220;
	ld.global.u32 	%r221, [%rd6+44];
	xor.b32  	%r335, %r335, %r221;
	ld.global.u32 	%r222, [%rd6+48];
	xor.b32  	%r334, %r334, %r222;
	ld.global.u32 	%r223, [%rd6+52];
	xor.b32  	%r333, %r333, %r223;
	ld.global.u32 	%r224, [%rd6+56];
	xor.b32  	%r332, %r332, %r224;
$L__BB0_13:
	and.b32  	%r226, %r202, 8;
	setp.eq.s32 	%p9, %r226, 0;
	@%p9 bra 	$L__BB0_15;
	ld.global.u32 	%r227, [%rd6+60];
	xor.b32  	%r336, %r336, %r227;
	ld.global.u32 	%r228, [%rd6+64];
	xor.b32  	%r335, %r335, %r228;
	ld.global.u32 	%r229, [%rd6+68];
	xor.b32  	%r334, %r334, %r229;
	ld.global.u32 	%r230, [%rd6+72];
	xor.b32  	%r333, %r333, %r230;
	ld.global.u32 	%r231, [%rd6+76];
	xor.b32  	%r332, %r332, %r231;
$L__BB0_15:
	and.b32  	%r233, %r202, 16;
	setp.eq.s32 	%p10, %r233, 0;
	@%p10 bra 	$L__BB0_17;
	ld.global.u32 	%r234, [%rd6+80];
	xor.b32  	%r336, %r336, %r234;
	ld.global.u32 	%r235, [%rd6+84];
	xor.b32  	%r335, %r335, %r235;
	ld.global.u32 	%r236, [%rd6+88];
	xor.b32  	%r334, %r334, %r236;
	ld.global.u32 	%r237, [%rd6+92];
	xor.b32  	%r333, %r333, %r237;
	ld.global.u32 	%r238, [%rd6+96];
	xor.b32  	%r332, %r332, %r238;
$L__BB0_17:
	and.b32  	%r240, %r202, 32;
	setp.eq.s32 	%p11, %r240, 0;
	@%p11 bra 	$L__BB0_19;
	ld.global.u32 	%r241, [%rd6+100];
	xor.b32  	%r336, %r336, %r241;
	ld.global.u32 	%r242, [%rd6+104];
	xor.b32  	%r335, %r335, %r242;
	ld.global.u32 	%r243, [%rd6+108];
	xor.b32  	%r334, %r334, %r243;
	ld.global.u32 	%r244, [%rd6+112];
	xor.b32  	%r333, %r333, %r244;
	ld.global.u32 	%r245, [%rd6+116];
	xor.b32  	%r332, %r332, %r245;
$L__BB0_19:
	and.b32  	%r247, %r202, 64;
	setp.eq.s32 	%p12, %r247, 0;
	@%p12 bra 	$L__BB0_21;
	ld.global.u32 	%r248, [%rd6+120];
	xor.b32  	%r336, %r336, %r248;
	ld.global.u32 	%r249, [%rd6+124];
	xor.b32  	%r335, %r335, %r249;
	ld.global.u32 	%r250, [%rd6+128];
	xor.b32  	%r334, %r334, %r250;
	ld.global.u32 	%r251, [%rd6+132];
	xor.b32  	%r333, %r333, %r251;
	ld.global.u32 	%r252, [%rd6+136];
	xor.b32  	%r332, %r332, %r252;
$L__BB0_21:
	and.b32  	%r254, %r202, 128;
	setp.eq.s32 	%p13, %r254, 0;
	@%p13 bra 	$L__BB0_23;
	ld.global.u32 	%r255, [%rd6+140];
	xor.b32  	%r336, %r336, %r255;
	ld.global.u32 	%r256, [%rd6+144];
	xor.b32  	%r335, %r335, %r256;
	ld.global.u32 	%r257, [%rd6+148];
	xor.b32  	%r334, %r334, %r257;
	ld.global.u32 	%r258, [%rd6+152];
	xor.b32  	%r333, %r333, %r258;
	ld.global.u32 	%r259, [%rd6+156];
	xor.b32  	%r332, %r332, %r259;
$L__BB0_23:
	and.b32  	%r261, %r202, 256;
	setp.eq.s32 	%p14, %r261, 0;
	@%p14 bra 	$L__BB0_25;
	ld.global.u32 	%r262, [%rd6+160];
	xor.b32  	%r336, %r336, %r262;
	ld.global.u32 	%r263, [%rd6+164];
	xor.b32  	%r335, %r335, %r263;
	ld.global.u32 	%r264, [%rd6+168];
	xor.b32  	%r334, %r334, %r264;
	ld.global.u32 	%r265, [%rd6+172];
	xor.b32  	%r333, %r333, %r265;
	ld.global.u32 	%r266, [%rd6+176];
	xor.b32  	%r332, %r332, %r266;
$L__BB0_25:
	and.b32  	%r268, %r202, 512;
	setp.eq.s32 	%p15, %r268, 0;
	@%p15 bra 	$L__BB0_27;
	ld.global.u32 	%r269, [%rd6+180];
	xor.b32  	%r336, %r336, %r269;
	ld.global.u32 	%r270, [%rd6+184];
	xor.b32  	%r335, %r335, %r270;
	ld.global.u32 	%r271, [%rd6+188];
	xor.b32  	%r334, %r334, %r271;
	ld.global.u32 	%r272, [%rd6+192];
	xor.b32  	%r333, %r333, %r272;
	ld.global.u32 	%r273, [%rd6+196];
	xor.b32  	%r332, %r332, %r273;
$L__BB0_27:
	and.b32  	%r275, %r202, 1024;
	setp.eq.s32 	%p16, %r275, 0;
	@%p16 bra 	$L__BB0_29;
	ld.global.u32 	%r276, [%rd6+200];
	xor.b32  	%r336, %r336, %r276;
	ld.global.u32 	%r277, [%rd6+204];
	xor.b32  	%r335, %r335, %r277;
	ld.global.u32 	%r278, [%rd6+208];
	xor.b32  	%r334, %r334, %r278;
	ld.global.u32 	%r279, [%rd6+212];
	xor.b32  	%r333, %r333, %r279;
	ld.global.u32 	%r280, [%rd6+216];
	xor.b32  	%r332, %r332, %r280;
$L__BB0_29:
	and.b32  	%r282, %r202, 2048;
	setp.eq.s32 	%p17, %r282, 0;
	@%p17 bra 	$L__BB0_31;
	ld.global.u32 	%r283, [%rd6+220];
	xor.b32  	%r336, %r336, %r283;
	ld.global.u32 	%r284, [%rd6+224];
	xor.b32  	%r335, %r335, %r284;
	ld.global.u32 	%r285, [%rd6+228];
	xor.b32  	%r334, %r334, %r285;
	ld.global.u32 	%r286, [%rd6+232];
	xor.b32  	%r333, %r333, %r286;
	ld.global.u32 	%r287, [%rd6+236];
	xor.b32  	%r332, %r332, %r287;
$L__BB0_31:
	and.b32  	%r289, %r202, 4096;
	setp.eq.s32 	%p18, %r289, 0;
	@%p18 bra 	$L__BB0_33;
	ld.global.u32 	%r290, [%rd6+240];
	xor.b32  	%r336, %r336, %r290;
	ld.global.u32 	%r291, [%rd6+244];
	xor.b32  	%r335, %r335, %r291;
	ld.global.u32 	%r292, [%rd6+248];
	xor.b32  	%r334, %r334, %r292;
	ld.global.u32 	%r293, [%rd6+252];
	xor.b32  	%r333, %r333, %r293;
	ld.global.u32 	%r294, [%rd6+256];
	xor.b32  	%r332, %r332, %r294;
$L__BB0_33:
	and.b32  	%r296, %r202, 8192;
	setp.eq.s32 	%p19, %r296, 0;
	@%p19 bra 	$L__BB0_35;
	ld.global.u32 	%r297, [%rd6+260];
	xor.b32  	%r336, %r336, %r297;
	ld.global.u32 	%r298, [%rd6+264];
	xor.b32  	%r335, %r335, %r298;
	ld.global.u32 	%r299, [%rd6+268];
	xor.b32  	%r334, %r334, %r299;
	ld.global.u32 	%r300, [%rd6+272];
	xor.b32  	%r333, %r333, %r300;
	ld.global.u32 	%r301, [%rd6+276];
	xor.b32  	%r332, %r332, %r301;
$L__BB0_35:
	and.b32  	%r303, %r202, 16384;
	setp.eq.s32 	%p20, %r303, 0;
	@%p20 bra 	$L__BB0_37;
	ld.global.u32 	%r304, [%rd6+280];
	xor.b32  	%r336, %r336, %r304;
	ld.global.u32 	%r305, [%rd6+284];
	xor.b32  	%r335, %r335, %r305;
	ld.global.u32 	%r306, [%rd6+288];
	xor.b32  	%r334, %r334, %r306;
	ld.global.u32 	%r307, [%rd6+292];
	xor.b32  	%r333, %r333, %r307;
	ld.global.u32 	%r308, [%rd6+296];
	xor.b32  	%r332, %r332, %r308;
$L__BB0_37:
	and.b32  	%r310, %r202, 32768;
	setp.eq.s32 	%p21, %r310, 0;
	@%p21 bra 	$L__BB0_39;
	ld.global.u32 	%r311, [%rd6+300];
	xor.b32  	%r336, %r336, %r311;
	ld.global.u32 	%r312, [%rd6+304];
	xor.b32  	%r335, %r335, %r312;
	ld.global.u32 	%r313, [%rd6+308];
	xor.b32  	%r334, %r334, %r313;
	ld.global.u32 	%r314, [%rd6+312];
	xor.b32  	%r333, %r333, %r314;
	ld.global.u32 	%r315, [%rd6+316];
	xor.b32  	%r332, %r332, %r315;
$L__BB0_39:
	add.s32 	%r331, %r331, 16;
	setp.ne.s32 	%p22, %r331, 32;
	@%p22 bra 	$L__BB0_7;
	mad.lo.s32 	%r316, %r325, -31, %r12;
	add.s32 	%r325, %r316, 1;
	setp.ne.s32 	%p23, %r325, 5;
	@%p23 bra 	$L__BB0_6;
	st.global.u32 	[%rd2+4], %r336;
	st.global.u32 	[%rd2+8], %r335;
	st.global.u32 	[%rd2+12], %r334;
	st.global.u32 	[%rd2+16], %r333;
	st.global.u32 	[%rd2+20], %r332;
	add.s32 	%r319, %r319, 1;
	setp.lt.u32 	%p24, %r319, %r3;
	@%p24 bra 	$L__BB0_5;
$L__BB0_42:
	shr.u64 	%rd7, %rd17, 2;
	add.s32 	%r318, %r318, 1;
	setp.gt.u64 	%p25, %rd17, 3;
	mov.u64 	%rd17, %rd7;
	@%p25 bra 	$L__BB0_3;
$L__BB0_43:
	mov.b32 	%r317, 0;
	st.global.v2.u32 	[%rd2+24], {%r317, %r317};
	st.global.u32 	[%rd2+32], %r317;
	mov.b64 	%rd16, 0;
	st.global.u64 	[%rd2+40], %rd16;
$L__BB0_44:
	ret;

}
	// .globl	trace_rays
.visible .entry trace_rays(
	.param .u64 .ptr .align 1 trace_rays_param_0,
	.param .u64 .ptr .align 1 trace_rays_param_1,
	.param .u64 .ptr .align 1 trace_rays_param_2,
	.param .u64 .ptr .align 1 trace_rays_param_3,
	.param .u64 .ptr .align 1 trace_rays_param_4,
	.param .u32 trace_rays_param_5,
	.param .u32 trace_rays_param_6,
	.param .u32 trace_rays_param_7,
	.param .u32 trace_rays_param_8,
	.param .u32 trace_rays_param_9,
	.param .f32 trace_rays_param_10,
	.param .u32 trace_rays_param_11,
	.param .u32 trace_rays_param_12,
	.param .u64 .ptr .align 1 trace_rays_param_13,
	.param .u64 .ptr .align 1 trace_rays_param_14
)
{
	.local .align 4 .b8 	__local_depot1[28];
	.reg .b64 	%SP;
	.reg .b64 	%SPL;
	.reg .pred 	%p<170>;
	.reg .b16 	%rs<47>;
	.reg .b32 	%r<948>;
	.reg .b32 	%f<1941>;
	.reg .b64 	%rd<160>;
	.reg .b64 	%fd<7>;

	mov.u64 	%SPL, __local_depot1;
	ld.param.u64 	%rd24, [trace_rays_param_0];
	ld.param.u64 	%rd25, [trace_rays_param_1];
	ld.param.u64 	%rd26, [trace_rays_param_2];
	ld.param.u64 	%rd30, [trace_rays_param_4];
	ld.param.u32 	%r205, [trace_rays_param_7];
	cvta.to.global.u64 	%rd1, %rd30;
	cvta.to.global.u64 	%rd2, %rd26;
	cvta.to.global.u64 	%rd31, %rd24;
	add.u64 	%rd3, %SPL, 0;
	add.u64 	%rd4, %SPL, 0;
	add.u64 	%rd5, %SPL, 0;
	mov.u32 	%r210, %ctaid.x;
	mov.u32 	%r211, %ntid.x;
	mov.u32 	%r212, %tid.x;
	mad.lo.s32 	%r1, %r210, %r211, %r212;
	ld.global.u32 	%r213, [%rd31+48];
	ld.global.u32 	%r214, [%rd31+52];
	mul.lo.s32 	%r215, %r214, %r213;
	setp.ge.s32 	%p1, %r1, %r215;
	@%p1 bra 	$L__BB1_176;
	cvta.to.global.u64 	%rd6, %rd25;
	{ // callseq 0, 0
	.param .b64 param0;
	st.param.b64 	[param0], 480;
	.param .b64 retval0;
	call.uni (retval0), 
	malloc, 
	(
	param0
	);
	ld.param.b64 	%rd35, [retval0];
	} // callseq 0
	setp.lt.s32 	%p2, %r205, 1;
	mov.b32 	%r943, 0;
	@%p2 bra 	$L__BB1_22;
	and.b32  	%r2, %r205, 3;
	setp.lt.u32 	%p3, %r205, 4;
	mov.b32 	%r943, 0;
	mov.u32 	%r940, %r205;
	@%p3 bra 	$L__BB1_13;
	and.b32  	%r3, %r205, 2147483644;
	mov.b32 	%r943, 0;
	mov.u32 	%r940, %r205;
	mov.u32 	%r942, %r943;
$L__BB1_4:
	.pragma "nounroll";
	setp.gt.s32 	%p4, %r943, 7;
	@%p4 bra 	$L__BB1_6;
	add.s32 	%r220, %r940, -1;
	mul.wide.u32 	%rd36, %r220, 4;
	add.s64 	%rd37, %rd1, %rd36;
	ld.global.u32 	%r221, [%rd37];
	mul.wide.s32 	%rd38, %r221, 72;
	add.s64 	%rd39, %rd2, %rd38;
	ld.global.f32 	%f662, [%rd39+68];
	ld.global.f32 	%f663, [%rd39+64];
	ld.global.u32 	%r222, [%rd39+60];
	ld.global.f32 	%f664, [%rd39+56];
	ld.global.f32 	%f665, [%rd39+52];
	ld.global.f32 	%f666, [%rd39+48];
	ld.global.f32 	%f667, [%rd39+44];
	ld.global.f32 	%f668, [%rd39+40];
	ld.global.u32 	%r223, [%rd39+36];
	ld.global.f32 	%f669, [%rd39+32];
	ld.global.f32 	%f670, [%rd39+28];
	ld.global.f32 	%f671, [%rd39+24];
	ld.global.f32 	%f672, [%rd39+20];
	ld.global.f32 	%f673, [%rd39+16];
	add.s32 	%r190, %r943, 1;
	mul.wide.s32 	%rd40, %r943, 60;
	add.s64 	%rd41, %rd35, %rd40;
	st.f32 	[%rd41], %f673;
	st.f32 	[%rd41+4], %f672;
	st.f32 	[%rd41+8], %f671;
	st.f32 	[%rd41+12], %f670;
	st.f32 	[%rd41+16], %f669;
	st.u32 	[%rd41+20], %r223;
	st.f32 	[%rd41+24], %f668;
	st.f32 	[%rd41+28], %f667;
	st.f32 	[%rd41+32], %f666;
	st.f32 	[%rd41+36], %f665;
	st.f32 	[%rd41+40], %f664;
	st.u32 	[%rd41+44], %r222;
	st.f32 	[%rd41+48], %f663;
	st.f32 	[%rd41+52], %f662;
	mov.b32 	%r224, -1;
	st.u32 	[%rd41+56], %r224;
	mov.u32 	%r943, %r190;
$L__BB1_6:
	setp.gt.s32 	%p5, %r943, 7;
	@%p5 bra 	$L__BB1_8;
	add.s32 	%r225, %r940, -2;
	mul.wide.u32 	%rd42, %r225, 4;
	add.s64 	%rd43, %rd1, %rd42;
	ld.global.u32 	%r226, [%rd43];
	mul.wide.s32 	%rd44, %r226, 72;
	add.s64 	%rd45, %rd2, %rd44;
	ld.global.f32 	%f674, [%rd45+68];
	ld.global.f32 	%f675, [%rd45+64];
	ld.global.u32 	%r227, [%rd45+60];
	ld.global.f32 	%f676, [%rd45+56];
	ld.global.f32 	%f677, [%rd45+52];
	ld.global.f32 	%f678, [%rd45+48];
	ld.global.f32 	%f679, [%rd45+44];
	ld.global.f32 	%f680, [%rd45+40];
	ld.global.u32 	%r228, [%rd45+36];
	ld.global.f32 	%f681, [%rd45+32];
	ld.global.f32 	%f682, [%rd45+28];
	ld.global.f32 	%f683, [%rd45+24];
	ld.global.f32 	%f684, [%rd45+20];
	ld.global.f32 	%f685, [%rd45+16];
	add.s32 	%r192, %r943, 1;
	mul.wide.s32 	%rd46, %r943, 60;
	add.s64 	%rd47, %rd35, %rd46;
	st.f32 	[%rd47], %f685;
	st.f32 	[%rd47+4], %f684;
	st.f32 	[%rd47+8], %f683;
	st.f32 	[%rd47+12], %f682;
	st.f32 	[%rd47+16], %f681;
	st.u32 	[%rd47+20], %r228;
	st.f32 	[%rd47+24], %f680;
	st.f32 	[%rd47+28], %f679;
	st.f32 	[%rd47+32], %f678;
	st.f32 	[%rd47+36], %f677;
	st.f32 	[%rd47+40], %f676;
	st.u32 	[%rd47+44], %r227;
	st.f32 	[%rd47+48], %f675;
	st.f32 	[%rd47+52], %f674;
	mov.b32 	%r229, -1;
	st.u32 	[%rd47+56], %r229;
	mov.u32 	%r943, %r192;
$L__BB1_8:
	setp.gt.s32 	%p6, %r943, 7;
	@%p6 bra 	$L__BB1_10;
	add.s32 	%r230, %r940, -3;
	mul.wide.u32 	%rd48, %r230, 4;
	add.s64 	%rd49, %rd1, %rd48;
	ld.global.u32 	%r231, [%rd49];
	mul.wide.s32 	%rd50, %r231, 72;
	add.s64 	%rd51, %rd2, %rd50;
	ld.global.f32 	%f686, [%rd51+68];
	ld.global.f32 	%f687, [%rd51+64];
	ld.global.u32 	%r232, [%rd51+60];
	ld.global.f32 	%f688, [%rd51+56];
	ld.global.f32 	%f689, [%rd51+52];
	ld.global.f32 	%f690, [%rd51+48];
	ld.global.f32 	%f691, [%rd51+44];
	ld.global.f32 	%f692, [%rd51+40];
	ld.global.u32 	%r233, [%rd51+36];
	ld.global.f32 	%f693, [%rd51+32];
	ld.global.f32 	%f694, [%rd51+28];
	ld.global.f32 	%f695, [%rd51+24];
	ld.global.f32 	%f696, [%rd51+20];
	ld.global.f32 	%f697, [%rd51+16];
	add.s32 	%r194, %r943, 1;
	mul.wide.s32 	%rd52, %r943, 60;
	add.s64 	%rd53, %rd35, %rd52;
	st.f32 	[%rd53], %f697;
	st.f32 	[%rd53+4], %f696;
	st.f32 	[%rd53+8], %f695;
	st.f32 	[%rd53+12], %f694;
	st.f32 	[%rd53+16], %f693;
	st.u32 	[%rd53+20], %r233;
	st.f32 	[%rd53+24], %f692;
	st.f32 	[%rd53+28], %f691;
	st.f32 	[%rd53+32], %f690;
	st.f32 	[%rd53+36], %f689;
	st.f32 	[%rd53+40], %f688;
	st.u32 	[%rd53+44], %r232;
	st.f32 	[%rd53+48], %f687;
	st.f32 	[%rd53+52], %f686;
	mov.b32 	%r234, -1;
	st.u32 	[%rd53+56], %r234;
	mov.u32 	%r943, %r194;
$L__BB1_10:
	add.s32 	%r940, %r940, -4;
	setp.gt.s32 	%p7, %r943, 7;
	@%p7 bra 	$L__BB1_12;
	mul.wide.u32 	%rd54, %r940, 4;
	add.s64 	%rd55, %rd1, %rd54;
	ld.global.u32 	%r235, [%rd55];
	mul.wide.s32 	%rd56, %r235, 72;
	add.s64 	%rd57, %rd2, %rd56;
	ld.global.f32 	%f698, [%rd57+68];
	ld.global.f32 	%f699, [%rd57+64];
	ld.global.u32 	%r236, [%rd57+60];
	ld.global.f32 	%f700, [%rd57+56];
	ld.global.f32 	%f701, [%rd57+52];
	ld.global.f32 	%f702, [%rd57+48];
	ld.global.f32 	%f703, [%rd57+44];
	ld.global.f32 	%f704, [%rd57+40];
	ld.global.u32 	%r237, [%rd57+36];
	ld.global.f32 	%f705, [%rd57+32];
	ld.global.f32 	%f706, [%rd57+28];
	ld.global.f32 	%f707, [%rd57+24];
	ld.global.f32 	%f708, [%rd57+20];
	ld.global.f32 	%f709, [%rd57+16];
	add.s32 	%r197, %r943, 1;
	mul.wide.s32 	%rd58, %r943, 60;
	add.s64 	%rd59, %rd35, %rd58;
	st.f32 	[%rd59], %f709;
	st.f32 	[%rd59+4], %f708;
	st.f32 	[%rd59+8], %f707;
	st.f32 	[%rd59+12], %f706;
	st.f32 	[%rd59+16], %f705;
	st.u32 	[%rd59+20], %r237;
	st.f32 	[%rd59+24], %f704;
	st.f32 	[%rd59+28], %f703;
	st.f32 	[%rd59+32], %f702;
	st.f32 	[%rd59+36], %f701;
	st.f32 	[%rd59+40], %f700;
	st.u32 	[%rd59+44], %r236;
	st.f32 	[%rd59+48], %f699;
	st.f32 	[%rd59+52], %f698;
	mov.b32 	%r238, -1;
	st.u32 	[%rd59+56], %r238;
	mov.u32 	%r943, %r197;
$L__BB1_12:
	add.s32 	%r942, %r942, 4;
	setp.eq.s32 	%p8, %r942, %r3;
	@%p8 bra 	$L__BB1_13;
	bra.uni 	$L__BB1_4;
$L__BB1_13:
	setp.eq.s32 	%p9, %r2, 0;
	@%p9 bra 	$L__BB1_22;
	setp.eq.s32 	%p10, %r2, 1;
	@%p10 bra 	$L__BB1_19;
	setp.gt.s32 	%p11, %r943, 7;
	@%p11 bra 	$L__BB1_17;
	add.s32 	%r240, %r940, -1;
	mul.wide.u32 	%rd60, %r240, 4;
	add.s64 	%rd61, %rd1, %rd60;
	ld.global.u32 	%r241, [%rd61];
	mul.wide.s32 	%rd62, %r241, 72;
	add.s64 	%rd63, %rd2, %rd62;
	ld.global.f32 	%f710, [%rd63+68];
	ld.global.f32 	%f711, [%rd63+64];
	ld.global.u32 	%r242, [%rd63+60];
	ld.global.f32 	%f712, [%rd63+56];
	ld.global.f32 	%f713, [%rd63+52];
	ld.global.f32 	%f714, [%rd63+48];
	ld.global.f32 	%f715, [%rd63+44];
	ld.global.f32 	%f716, [%rd63+40];
	ld.global.u32 	%r243, [%rd63+36];
	ld.global.f32 	%f717, [%rd63+32];
	ld.global.f32 	%f718, [%rd63+28];
	ld.global.f32 	%f719, [%rd63+24];
	ld.global.f32 	%f720, [%rd63+20];
	ld.global.f32 	%f721, [%rd63+16];
	add.s32 	%r7, %r943, 1;
	mul.wide.s32 	%rd64, %r943, 60;
	add.s64 	%rd65, %rd35, %rd64;
	st.f32 	[%rd65], %f721;
	st.f32 	[%rd65+4], %f720;
	st.f32 	[%rd65+8], %f719;
	st.f32 	[%rd65+12], %f718;
	st.f32 	[%rd65+16], %f717;
	st.u32 	[%rd65+20], %r243;
	st.f32 	[%rd65+24], %f716;
	st.f32 	[%rd65+28], %f715;
	st.f32 	[%rd65+32], %f714;
	st.f32 	[%rd65+36], %f713;
	st.f32 	[%rd65+40], %f712;
	st.u32 	[%rd65+44], %r242;
	st.f32 	[%rd65+48], %f711;
	st.f32 	[%rd65+52], %f710;
	mov.b32 	%r244, -1;
	st.u32 	[%rd65+56], %r244;
	mov.u32 	%r943, %r7;
$L__BB1_17:
	add.s32 	%r940, %r940, -2;
	setp.gt.s32 	%p12, %r943, 7;
	@%p12 bra 	$L__BB1_19;
	mul.wide.u32 	%rd66, %r940, 4;
	add.s64 	%rd67, %rd1, %rd66;
	ld.global.u32 	%r245, [%rd67];
	mul.wide.s32 	%rd68, %r245, 72;
	add.s64 	%rd69, %rd2, %rd68;
	ld.global.f32 	%f722, [%rd69+68];
	ld.global.f32 	%f723, [%rd69+64];
	ld.global.u32 	%r246, [%rd69+60];
	ld.global.f32 	%f724, [%rd69+56];
	ld.global.f32 	%f725, [%rd69+52];
	ld.global.f32 	%f726, [%rd69+48];
	ld.global.f32 	%f727, [%rd69+44];
	ld.global.f32 	%f728, [%rd69+40];
	ld.global.u32 	%r247, [%rd69+36];
	ld.global.f32 	%f729, [%rd69+32];
	ld.global.f32 	%f730, [%rd69+28];
	ld.global.f32 	%f731, [%rd69+24];
	ld.global.f32 	%f732, [%rd69+20];
	ld.global.f32 	%f733, [%rd69+16];
	add.s32 	%r10, %r943, 1;
	mul.wide.s32 	%rd70, %r943, 60;
	add.s64 	%rd71, %rd35, %rd70;
	st.f32 	[%rd71], %f733;
	st.f32 	[%rd71+4], %f732;
	st.f32 	[%rd71+8], %f731;
	st.f32 	[%rd71+12], %f730;
	st.f32 	[%rd71+16], %f729;
	st.u32 	[%rd71+20], %r247;
	st.f32 	[%rd71+24], %f728;
	st.f32 	[%rd71+28], %f727;
	st.f32 	[%rd71+32], %f726;
	st.f32 	[%rd71+36], %f725;
	st.f32 	[%rd71+40], %f724;
	st.u32 	[%rd71+44], %r246;
	st.f32 	[%rd71+48], %f723;
	st.f32 	[%rd71+52], %f722;
	mov.b32 	%r248, -1;
	st.u32 	[%rd71+56], %r248;
	mov.u32 	%r943, %r10;
$L__BB1_19:
	and.b32  	%r249, %r205, 1;
	setp.eq.b32 	%p13, %r249, 1;
	not.pred 	%p14, %p13;
	@%p14 bra 	$L__BB1_22;
	add.s32 	%r250, %r940, -1;
	mul.wide.u32 	%rd72, %r250, 4;
	add.s64 	%rd73, %rd1, %rd72;
	ld.global.s32 	%rd8, [%rd73];
	setp.gt.s32 	%p15, %r943, 7;
	@%p15 bra 	$L__BB1_22;
	mad.lo.s64 	%rd74, %rd8, 72, %rd2;
	ld.global.f32 	%f734, [%rd74+68];
	ld.global.f32 	%f735, [%rd74+64];
	ld.global.u32 	%r251, [%rd74+60];
	ld.global.f32 	%f736, [%rd74+56];
	ld.global.f32 	%f737, [%rd74+52];
	ld.global.f32 	%f738, [%rd74+48];
	ld.global.f32 	%f739, [%rd74+44];
	ld.global.f32 	%f740, [%rd74+40];
	ld.global.u32 	%r252, [%rd74+36];
	ld.global.f32 	%f741, [%rd74+32];
	ld.global.f32 	%f742, [%rd74+28];
	ld.global.f32 	%f743, [%rd74+24];
	ld.global.f32 	%f744, [%rd74+20];
	ld.global.f32 	%f745, [%rd74+16];
	add.s32 	%r14, %r943, 1;
	mul.wide.s32 	%rd75, %r943, 60;
	add.s64 	%rd76, %rd35, %rd75;
	st.f32 	[%rd76], %f745;
	st.f32 	[%rd76+4], %f744;
	st.f32 	[%rd76+8], %f743;
	st.f32 	[%rd76+12], %f742;
	st.f32 	[%rd76+16], %f741;
	st.u32 	[%rd76+20], %r252;
	st.f32 	[%rd76+24], %f740;
	st.f32 	[%rd76+28], %f739;
	st.f32 	[%rd76+32], %f738;
	st.f32 	[%rd76+36], %f737;
	st.f32 	[%rd76+40], %f736;
	st.u32 	[%rd76+44], %r251;
	st.f32 	[%rd76+48], %f735;
	st.f32 	[%rd76+52], %f734;
	mov.b32 	%r253, -1;
	st.u32 	[%rd76+56], %r253;
	mov.u32 	%r943, %r14;
$L__BB1_22:
	ld.param.u32 	%r849, [trace_rays_param_9];
	setp.lt.s32 	%p16, %r849, 1;
	mov.f32 	%f1935, 0f00000000;
	mov.f32 	%f1936, %f1935;
	mov.f32 	%f1937, %f1935;
	@%p16 bra 	$L__BB1_169;
	ld.param.u32 	%r847, [trace_rays_param_8];
	mul.wide.s32 	%rd77, %r1, 48;
	add.s64 	%rd9, %rd6, %rd77;
	setp.lt.s32 	%p17, %r847, 1;
	ld.const.u8 	%rs1, [NO_HIT+4];
	ld.const.f32 	%f1, [NO_HIT+8];
	ld.const.f32 	%f2, [NO_HIT+16];
	@%p17 bra 	$L__BB1_161;
	mov.f32 	%f1937, 0f00000000;
	mov.b32 	%r866, 0;
	mov.f32 	%f1936, %f1937;
	mov.f32 	%f1935, %f1937;
$L__BB1_25:
	ld.param.u64 	%rd148, [trace_rays_param_0];
	cvta.to.global.u64 	%rd78, %rd148;
	ld.global.f32 	%f1873, [%rd78];
	ld.global.f32 	%f1874, [%rd78+4];
	ld.global.f32 	%f1875, [%rd78+8];
	ld.global.f32 	%f752, [%rd78+12];
	ld.global.f32 	%f753, [%rd78+16];
	ld.global.f32 	%f754, [%rd78+20];
	ld.global.f32 	%f755, [%rd78+24];
	ld.global.f32 	%f756, [%rd78+28];
	ld.global.f32 	%f757, [%rd78+32];
	ld.global.f32 	%f758, [%rd78+36];
	ld.global.f32 	%f759, [%rd78+40];
	ld.global.f32 	%f760, [%rd78+44];
	ld.global.u32 	%r405, [%rd78+48];
	div.s32 	%r410, %r1, %r405;
	mul.lo.s32 	%r411, %r410, %r405;
	sub.s32 	%r412, %r1, %r411;
	cvt.rn.f32.s32 	%f761, %r412;
	ld.global.v2.u32 	{%r413, %r414}, [%rd9];
	shr.u32 	%r415, %r414, 2;
	xor.b32  	%r416, %r415, %r414;
	ld.global.v2.u32 	{%r417, %r418}, [%rd9+8];
	ld.global.v2.u32 	{%r419, %r420}, [%rd9+16];
	shl.b32 	%r421, %r420, 4;
	shl.b32 	%r422, %r416, 1;
	xor.b32  	%r423, %r422, %r421;
	xor.b32  	%r424, %r423, %r416;
	xor.b32  	%r425, %r424, %r420;
	add.s32 	%r426, %r413, %r425;
	add.s32 	%r427, %r426, 362437;
	cvt.rn.f32.u32 	%f762, %r427;
	fma.rn.f32 	%f763, %f762, 0f2F800000, 0f2F000000;
	fma.rn.f32 	%f764, %f763, 0f40400000, %f761;
	add.f32 	%f765, %f764, 0fBFC00000;
	cvt.rn.f32.s32 	%f766, %r410;
	shr.u32 	%r428, %r417, 2;
	xor.b32  	%r429, %r428, %r417;
	st.global.v2.u32 	[%rd9+8], {%r419, %r420};
	shl.b32 	%r430, %r425, 4;
	shl.b32 	%r431, %r429, 1;
	xor.b32  	%r432, %r431, %r430;
	xor.b32  	%r433, %r432, %r429;
	xor.b32  	%r434, %r433, %r425;
	st.global.v2.u32 	[%rd9+16], {%r425, %r434};
	add.s32 	%r435, %r413, 724874;
	st.global.v2.u32 	[%rd9], {%r435, %r418};
	add.s32 	%r436, %r434, %r435;
	cvt.rn.f32.u32 	%f767, %r436;
	fma.rn.f32 	%f768, %f767, 0f2F800000, 0f2F000000;
	fma.rn.f32 	%f769, %f768, 0f40400000, %f766;
	add.f32 	%f770, %f769, 0fBFC00000;
	fma.rn.f32 	%f771, %f755, %f765, %f752;
	fma.rn.f32 	%f772, %f756, %f765, %f753;
	fma.rn.f32 	%f773, %f757, %f765, %f754;
	fma.rn.f32 	%f774, %f758, %f770, %f771;
	fma.rn.f32 	%f775, %f759, %f770, %f772;
	fma.rn.f32 	%f776, %f760, %f770, %f773;
	mul.f32 	%f777, %f775, %f775;
	fma.rn.f32 	%f778, %f774, %f774, %f777;
	fma.rn.f32 	%f779, %f776, %f776, %f778;
	sqrt.rn.f32 	%f780, %f779;
	div.rn.f32 	%f1876, %f774, %f780;
	div.rn.f32 	%f1877, %f775, %f780;
	div.rn.f32 	%f1878, %f776, %f780;
	mov.f32 	%f1881, 0f3F800000;
	mov.b32 	%r867, 0;
	mov.u32 	%r930, %r943;
	mov.f32 	%f1880, %f1881;
	mov.f32 	%f1879, %f1881;
$L__BB1_26:
	ld.param.u32 	%r840, [trace_rays_param_5];
	ld.const.f32 	%f1820, [NO_HIT+20];
	ld.const.f32 	%f1819, [NO_HIT+24];
	ld.const.f32 	%f1818, [NO_HIT+28];
	ld.const.f32 	%f1817, [NO_HIT+32];
	ld.const.f32 	%f1816, [NO_HIT+36];
	ld.const.u32 	%r897, [NO_HIT+40];
	ld.const.f32 	%f1815, [NO_HIT+44];
	ld.const.f32 	%f1814, [NO_HIT+48];
	ld.const.u32 	%r895, [NO_HIT+76];
	ld.const.u32 	%r896, [NO_HIT+64];
	ld.const.f32 	%f1822, [NO_HIT+12];
	ld.const.f32 	%f1812, [NO_HIT+56];
	ld.const.f32 	%f1809, [NO_HIT+72];
	ld.const.f32 	%f1811, [NO_HIT+60];
	ld.const.f32 	%f1813, [NO_HIT+52];
	ld.const.f32 	%f1810, [NO_HIT+68];
	ld.const.f32 	%f1824, [NO_HIT];
	setp.gt.s32 	%p24, %r840, 0;
	mov.f32 	%f1821, %f2;
	mov.f32 	%f1823, %f1;
	mov.u16 	%rs41, %rs1;
	@%p24 bra 	$L__BB1_159;
$L__BB1_27:
	ld.param.u32 	%r845, [trace_rays_param_6];
	setp.lt.s32 	%p44, %r845, 1;
	@%p44 bra 	$L__BB1_38;
	mov.b32 	%r888, 0;
$L__BB1_29:
	ld.param.u64 	%rd151, [trace_rays_param_3];
	ld.const.f32 	%f1797, [NO_HIT+20];
	ld.const.f32 	%f1798, [NO_HIT+24];
	ld.const.f32 	%f1799, [NO_HIT+28];
	ld.const.f32 	%f1800, [NO_HIT+32];
	ld.const.f32 	%f1801, [NO_HIT+36];
	ld.const.u32 	%r892, [NO_HIT+40];
	ld.const.f32 	%f1802, [NO_HIT+44];
	ld.const.f32 	%f1803, [NO_HIT+48];
	ld.const.u32 	%r894, [NO_HIT+76];
	ld.const.u32 	%r893, [NO_HIT+64];
	ld.const.f32 	%f1795, [NO_HIT+12];
	ld.const.f32 	%f1805, [NO_HIT+56];
	ld.const.f32 	%f1808, [NO_HIT+72];
	ld.const.f32 	%f1806, [NO_HIT+60];
	ld.const.f32 	%f1804, [NO_HIT+52];
	ld.const.f32 	%f1807, [NO_HIT+68];
	ld.const.f32 	%f1793, [NO_HIT];
	cvta.to.global.u64 	%rd82, %rd151;
	mul.wide.u32 	%rd83, %r888, 96;
	add.s64 	%rd84, %rd82, %rd83;
	ld.global.f32 	%f271, [%rd84];
	ld.global.f32 	%f272, [%rd84+4];
	ld.global.f32 	%f273, [%rd84+8];
	ld.global.f32 	%f860, [%rd84+12];
	ld.global.f32 	%f861, [%rd84+16];
	ld.global.f32 	%f862, [%rd84+20];
	ld.global.f32 	%f863, [%rd84+24];
	ld.global.f32 	%f864, [%rd84+28];
	ld.global.f32 	%f865, [%rd84+32];
	ld.global.f32 	%f274, [%rd84+36];
	sub.f32 	%f275, %f860, %f271;
	sub.f32 	%f276, %f861, %f272;
	sub.f32 	%f277, %f862, %f273;
	sub.f32 	%f278, %f863, %f271;
	sub.f32 	%f279, %f864, %f272;
	sub.f32 	%f280, %f865, %f273;
	mul.f32 	%f866, %f1877, %f280;
	mul.f32 	%f867, %f1878, %f279;
	sub.f32 	%f281, %f866, %f867;
	mul.f32 	%f868, %f1878, %f278;
	mul.f32 	%f869, %f1876, %f280;
	sub.f32 	%f282, %f868, %f869;
	mul.f32 	%f870, %f1876, %f279;
	mul.f32 	%f871, %f1877, %f278;
	sub.f32 	%f283, %f870, %f871;
	mul.f32 	%f872, %f276, %f282;
	fma.rn.f32 	%f873, %f275, %f281, %f872;
	fma.rn.f32 	%f284, %f277, %f283, %f873;
	abs.f32 	%f874, %f284;
	setp.lt.f32 	%p45, %f874, 0f358637BD;
	mov.u16 	%rs40, %rs1;
	mov.f32 	%f1794, %f1;
	mov.f32 	%f1796, %f2;
	@%p45 bra 	$L__BB1_35;
	ld.param.u64 	%rd152, [trace_rays_param_3];
	cvta.to.global.u64 	%rd85, %rd152;
	mul.wide.u32 	%rd86, %r888, 96;
	add.s64 	%rd87, %rd85, %rd86;
	ld.global.f32 	%f299, [%rd87+40];
	ld.global.f32 	%f300, [%rd87+44];
	ld.global.f32 	%f301, [%rd87+48];
	ld.global.f32 	%f302, [%rd87+52];
	ld.global.u32 	%r68, [%rd87+56];
	ld.global.f32 	%f303, [%rd87+60];
	ld.global.f32 	%f304, [%rd87+64];
	ld.global.f32 	%f305, [%rd87+68];
	ld.global.f32 	%f306, [%rd87+72];
	ld.global.f32 	%f307, [%rd87+76];
	ld.global.u32 	%r69, [%rd87+80];
	ld.global.f32 	%f308, [%rd87+84];
	ld.global.f32 	%f309, [%rd87+88];
	ld.global.u32 	%r70, [%rd87+92];
	add.f32 	%f875, %f284, 0f358637BD;
	rcp.rn.f32 	%f310, %f875;
	sub.f32 	%f311, %f1873, %f271;
	sub.f32 	%f312, %f1874, %f272;
	sub.f32 	%f313, %f1875, %f273;
	mul.f32 	%f876, %f312, %f282;
	fma.rn.f32 	%f877, %f311, %f281, %f876;
	fma.rn.f32 	%f878, %f313, %f283, %f877;
	mul.f32 	%f314, %f878, %f310;
	setp.lt.f32 	%p46, %f314, 0f00000000;
	setp.gt.f32 	%p47, %f314, 0f3F800000;
	or.pred  	%p48, %p46, %p47;
	mov.u16 	%rs40, %rs1;
	mov.f32 	%f1794, %f1;
	mov.f32 	%f1796, %f2;
	@%p48 bra 	$L__BB1_35;
	mul.f32 	%f879, %f312, %f277;
	mul.f32 	%f880, %f313, %f276;
	sub.f32 	%f329, %f879, %f880;
	mul.f32 	%f881, %f313, %f275;
	mul.f32 	%f882, %f311, %f277;
	sub.f32 	%f330, %f881, %f882;
	mul.f32 	%f883, %f311, %f276;
	mul.f32 	%f884, %f312, %f275;
	sub.f32 	%f331, %f883, %f884;
	mul.f32 	%f885, %f1877, %f330;
	fma.rn.f32 	%f886, %f1876, %f329, %f885;
	fma.rn.f32 	%f887, %f1878, %f331, %f886;
	mul.f32 	%f888, %f887, %f310;
	setp.lt.f32 	%p49, %f888, 0f00000000;
	add.f32 	%f889, %f314, %f888;
	setp.gt.f32 	%p50, %f889, 0f3F800000;
	or.pred  	%p51, %p49, %p50;
	mov.u16 	%rs40, %rs1;
	mov.f32 	%f1794, %f1;
	mov.f32 	%f1796, %f2;
	@%p51 bra 	$L__BB1_35;
	mul.f32 	%f890, %f279, %f330;
	fma.rn.f32 	%f891, %f278, %f329, %f890;
	fma.rn.f32 	%f892, %f331, %f280, %f891;
	mul.f32 	%f346, %f892, %f310;
	setp.lt.f32 	%p52, %f346, 0f3727C5AC;
	mov.u16 	%rs40, %rs1;
	mov.f32 	%f1794, %f1;
	mov.f32 	%f1796, %f2;
	@%p52 bra 	$L__BB1_35;
	mul.f32 	%f893, %f276, %f280;
	mul.f32 	%f894, %f277, %f279;
	sub.f32 	%f895, %f893, %f894;
	mul.f32 	%f896, %f277, %f278;
	mul.f32 	%f897, %f275, %f280;
	sub.f32 	%f898, %f896, %f897;
	mul.f32 	%f899, %f275, %f279;
	mul.f32 	%f900, %f276, %f278;
	sub.f32 	%f901, %f899, %f900;
	mul.f32 	%f902, %f898, %f898;
	fma.rn.f32 	%f903, %f895, %f895, %f902;
	fma.rn.f32 	%f904, %f901, %f901, %f903;
	sqrt.rn.f32 	%f905, %f904;
	div.rn.f32 	%f1794, %f895, %f905;
	div.rn.f32 	%f1795, %f898, %f905;
	div.rn.f32 	%f1796, %f901, %f905;
	setp.geu.f32 	%p53, %f284, 0f00000000;
	mov.b16 	%rs40, 0;
	mov.f32 	%f1793, %f346;
	mov.f32 	%f1797, %f274;
	mov.f32 	%f1798, %f299;
	mov.f32 	%f1799, %f300;
	mov.f32 	%f1800, %f301;
	mov.f32 	%f1801, %f302;
	mov.u32 	%r892, %r68;
	mov.f32 	%f1802, %f303;
	mov.f32 	%f1803, %f304;
	mov.f32 	%f1804, %f305;
	mov.f32 	%f1805, %f306;
	mov.f32 	%f1806, %f307;
	mov.u32 	%r893, %r69;
	mov.f32 	%f1807, %f308;
	mov.f32 	%f1808, %f309;
	mov.u32 	%r894, %r70;
	@%p53 bra 	$L__BB1_35;
	neg.f32 	%f1794, %f1794;
	neg.f32 	%f1795, %f1795;
	neg.f32 	%f1796, %f1796;
	mov.f32 	%f1793, %f346;
	mov.f32 	%f1797, %f274;
	mov.f32 	%f1798, %f299;
	mov.f32 	%f1799, %f300;
	mov.f32 	%f1800, %f301;
	mov.f32 	%f1801, %f302;
	mov.u32 	%r892, %r68;
	mov.f32 	%f1802, %f303;
	mov.f32 	%f1803, %f304;
	mov.f32 	%f1804, %f305;
	mov.f32 	%f1805, %f306;
	mov.f32 	%f1806, %f307;
	mov.u32 	%r893, %r69;
	mov.f32 	%f1807, %f308;
	mov.f32 	%f1808, %f309;
	mov.u32 	%r894, %r70;
$L__BB1_35:
	setp.geu.f32 	%p54, %f1793, %f1824;
	@%p54 bra 	$L__BB1_37;
	mov.u32 	%r895, %r894;
	mov.f32 	%f1809, %f1808;
	mov.f32 	%f1810, %f1807;
	mov.u32 	%r896, %r893;
	mov.f32 	%f1811, %f1806;
	mov.f32 	%f1812, %f1805;
	mov.f32 	%f1813, %f1804;
	mov.f32 	%f1814, %f1803;
	mov.f32 	%f1815, %f1802;
	mov.u32 	%r897, %r892;
	mov.f32 	%f1816, %f1801;
	mov.f32 	%f1817, %f1800;
	mov.f32 	%f1818, %f1799;
	mov.f32 	%f1819, %f1798;
	mov.f32 	%f1820, %f1797;
	mov.f32 	%f1821, %f1796;
	mov.f32 	%f1822, %f1795;
	mov.f32 	%f1823, %f1794;
	mov.u16 	%rs41, %rs40;
	mov.f32 	%f1824, %f1793;
$L__BB1_37:
	ld.param.u32 	%r846, [trace_rays_param_6];
	add.s32 	%r888, %r888, 1;
	setp.ne.s32 	%p55, %r888, %r846;
	@%p55 bra 	$L__BB1_29;
$L__BB1_38:
	setp.equ.f32 	%p56, %f1824, 0f7F800000;
	mov.f32 	%f1885, 0f00000000;
	@%p56 bra 	$L__BB1_157;
	and.b16  	%rs27, %rs41, 255;
	setp.ne.s16 	%p57, %rs27, 0;
	setp.eq.s32 	%p58, %r897, 0;
	and.pred  	%p59, %p57, %p58;
	@%p59 bra 	$L__BB1_158;
	setp.eq.s32 	%p60, %r930, 0;
	@%p60 bra 	$L__BB1_92;
	setp.lt.s32 	%p61, %r930, 1;
	mov.f32 	%f1841, 0f7FC00000;
	mov.f32 	%f1842, %f1841;
	mov.f32 	%f1843, %f1841;
	@%p61 bra 	$L__BB1_43;
	add.s32 	%r448, %r930, -1;
	mul.wide.u32 	%rd88, %r448, 60;
	add.s64 	%rd89, %rd35, %rd88;
	ld.f32 	%f908, [%rd89+32];
	ld.f32 	%f909, [%rd89+36];
	ld.f32 	%f910, [%rd89+40];
	mul.f32 	%f1841, %f908, 0f3FC90FDB;
	mul.f32 	%f1842, %f909, 0f3FC90FDB;
	mul.f32 	%f1843, %f910, 0f3FC90FDB;
$L__BB1_43:
	mul.f32 	%f911, %f1841, 0f3F22F983;
	cvt.rni.s32.f32 	%r904, %f911;
	cvt.rn.f32.s32 	%f912, %r904;
	fma.rn.f32 	%f913, %f912, 0fBFC90FDA, %f1841;
	fma.rn.f32 	%f914, %f912, 0fB3A22168, %f913;
	fma.rn.f32 	%f1844, %f912, 0fA7C234C5, %f914;
	abs.f32 	%f408, %f1841;
	setp.ltu.f32 	%p62, %f408, 0f47CE4780;
	@%p62 bra 	$L__BB1_75;
	setp.eq.f32 	%p63, %f408, 0f7F800000;
	@%p63 bra 	$L__BB1_74;
	mov.b32 	%r88, %f1841;
	mov.b64 	%rd156, 0;
	mov.b32 	%r901, 0;
$L__BB1_46:
	.pragma "nounroll";
	mul.wide.u32 	%rd91, %r901, 4;
	mov.u64 	%rd92, __cudart_i2opi_f;
	add.s64 	%rd93, %rd92, %rd91;
	ld.global.nc.u32 	%r450, [%rd93];
	shl.b32 	%r451, %r88, 8;
	or.b32  	%r452, %r451, -2147483648;
	mad.wide.u32 	%rd94, %r450, %r452, %rd156;
	shr.u64 	%rd156, %rd94, 32;
	add.s64 	%rd95, %rd5, %rd91;
	st.local.u32 	[%rd95], %rd94;
	add.s32 	%r901, %r901, 1;
	setp.ne.s32 	%p64, %r901, 6;
	@%p64 bra 	$L__BB1_46;
	shr.u32 	%r453, %r88, 23;
	st.local.u32 	[%rd5+24], %rd156;
	and.b32  	%r454, %r453, 31;
	and.b32  	%r455, %r453, 224;
	add.s32 	%r456, %r455, -128;
	shr.u32 	%r457, %r456, 5;
	mul.wide.u32 	%rd96, %r457, 4;
	sub.s64 	%rd97, %rd5, %rd96;
	ld.local.u32 	%r902, [%rd97+24];
	ld.local.u32 	%r903, [%rd97+20];
	setp.eq.s32 	%p65, %r454, 0;
	@%p65 bra 	$L__BB1_49;
	shf.l.wrap.b32 	%r902, %r903, %r902, %r454;
	ld.local.u32 	%r463, [%rd97+16];
	shf.l.wrap.b32 	%r903, %r463, %r903, %r454;
$L__BB1_49:
	shr.u32 	%r464, %r902, 30;
	shf.l.wrap.b32 	%r465, %r903, %r902, 2;
	shl.b32 	%r466, %r903, 2;
	shr.u32 	%r467, %r465, 31;
	add.s32 	%r468, %r467, %r464;
	neg.s32 	%r469, %r468;
	setp.lt.s32 	%p66, %r88, 0;
	selp.b32 	%r904, %r469, %r468, %p66;
	xor.b32  	%r470, %r465, %r88;
	shr.s32 	%r471, %r465, 31;
	xor.b32  	%r472, %r471, %r465;
	xor.b32  	%r473, %r471, %r466;
	cvt.u64.u32 	%rd100, %r472;
	shl.b64 	%rd101, %rd100, 32;
	cvt.u64.u32 	%rd102, %r473;
	or.b64  	%rd103, %rd101, %rd102;
	cvt.rn.f64.s64 	%fd1, %rd103;
	mul.f64 	%fd2, %fd1, 0d3BF921FB54442D19;
	cvt.rn.f32.f64 	%f915, %fd2;
	neg.f32 	%f916, %f915;
	setp.lt.s32 	%p67, %r470, 0;
	selp.f32 	%f1844, %f916, %f915, %p67;
	bra.uni 	$L__BB1_75;
$L__BB1_50:
	ld.const.f32 	%f1700, [NO_HIT+20];
	ld.const.f32 	%f1701, [NO_HIT+24];
	ld.const.f32 	%f1702, [NO_HIT+28];
	ld.const.f32 	%f1703, [NO_HIT+32];
	ld.const.f32 	%f1704, [NO_HIT+36];
	ld.const.u32 	%r873, [NO_HIT+40];
	ld.const.f32 	%f1705, [NO_HIT+44];
	ld.const.f32 	%f1706, [NO_HIT+48];
	ld.const.u32 	%r875, [NO_HIT+76];
	ld.const.u32 	%r874, [NO_HIT+64];
	ld.const.f32 	%f1698, [NO_HIT+12];
	ld.const.f32 	%f1708, [NO_HIT+56];
	ld.const.f32 	%f1711, [NO_HIT+72];
	ld.const.f32 	%f1709, [NO_HIT+60];
	ld.const.f32 	%f1707, [NO_HIT+52];
	ld.const.f32 	%f1710, [NO_HIT+68];
	ld.const.f32 	%f1696, [NO_HIT];
	ld.global.f32 	%f65, [%rd155+-72];
	ld.global.f32 	%f66, [%rd155+-68];
	ld.global.f32 	%f67, [%rd155+-64];
	ld.global.f32 	%f782, [%rd155+-60];
	sub.f32 	%f783, %f1873, %f65;
	sub.f32 	%f784, %f1874, %f66;
	sub.f32 	%f785, %f1875, %f67;
	mul.f32 	%f786, %f1877, %f784;
	fma.rn.f32 	%f787, %f1876, %f783, %f786;
	fma.rn.f32 	%f788, %f1878, %f785, %f787;
	add.f32 	%f68, %f788, %f788;
	mul.f32 	%f789, %f784, %f784;
	fma.rn.f32 	%f790, %f783, %f783, %f789;
	fma.rn.f32 	%f791, %f785, %f785, %f790;
	mul.f32 	%f792, %f782, %f782;
	sub.f32 	%f793, %f791, %f792;
	mul.f32 	%f794, %f793, 0fC0800000;
	fma.rn.f32 	%f69, %f68, %f68, %f794;
	setp.leu.f32 	%p26, %f69, 0f00000000;
	mov.u16 	%rs33, %rs1;
	mov.f32 	%f1697, %f1;
	mov.f32 	%f1699, %f2;
	@%p26 bra 	$L__BB1_55;
	ld.global.f32 	%f70, [%rd155+-56];
	ld.global.f32 	%f71, [%rd155+-52];
	ld.global.f32 	%f72, [%rd155+-48];
	ld.global.f32 	%f73, [%rd155+-44];
	ld.global.f32 	%f74, [%rd155+-40];
	ld.global.u32 	%r29, [%rd155+-36];
	ld.global.f32 	%f75, [%rd155+-32];
	ld.global.f32 	%f76, [%rd155+-28];
	ld.global.f32 	%f77, [%rd155+-24];
	ld.global.f32 	%f78, [%rd155+-20];
	ld.global.f32 	%f79, [%rd155+-16];
	ld.global.u32 	%r30, [%rd155+-12];
	ld.global.f32 	%f80, [%rd155+-8];
	ld.global.f32 	%f81, [%rd155+-4];
	sqrt.rn.f32 	%f795, %f69;
	neg.f32 	%f796, %f68;
	sub.f32 	%f797, %f796, %f795;
	mul.f32 	%f1695, %f797, 0f3F000000;
	sub.f32 	%f83, %f795, %f68;
	setp.gt.f32 	%p27, %f1695, 0f358637BD;
	mov.b16 	%rs32, 0;
	@%p27 bra 	$L__BB1_53;
	mul.f32 	%f1695, %f83, 0f3F000000;
	setp.leu.f32 	%p28, %f1695, 0f358637BD;
	mov.b16 	%rs32, 1;
	mov.u16 	%rs33, %rs1;
	mov.f32 	%f1697, %f1;
	mov.f32 	%f1699, %f2;
	@%p28 bra 	$L__BB1_55;
$L__BB1_53:
	fma.rn.f32 	%f798, %f1876, %f1695, %f1873;
	fma.rn.f32 	%f799, %f1877, %f1695, %f1874;
	fma.rn.f32 	%f800, %f1878, %f1695, %f1875;
	sub.f32 	%f801, %f798, %f65;
	sub.f32 	%f802, %f799, %f66;
	sub.f32 	%f803, %f800, %f67;
	mul.f32 	%f804, %f802, %f802;
	fma.rn.f32 	%f805, %f801, %f801, %f804;
	fma.rn.f32 	%f806, %f803, %f803, %f805;
	sqrt.rn.f32 	%f807, %f806;
	div.rn.f32 	%f1697, %f801, %f807;
	div.rn.f32 	%f1698, %f802, %f807;
	div.rn.f32 	%f1699, %f803, %f807;
	mov.b32 	%r875, -1;
	mov.f32 	%f1696, %f1695;
	mov.u16 	%rs33, %rs32;
	mov.f32 	%f1700, %f70;
	mov.f32 	%f1701, %f71;
	mov.f32 	%f1702, %f72;
	mov.f32 	%f1703, %f73;
	mov.f32 	%f1704, %f74;
	mov.u32 	%r873, %r29;
	mov.f32 	%f1705, %f75;
	mov.f32 	%f1706, %f76;
	mov.f32 	%f1707, %f77;
	mov.f32 	%f1708, %f78;
	mov.f32 	%f1709, %f79;
	mov.u32 	%r874, %r30;
	mov.f32 	%f1710, %f80;
	mov.f32 	%f1711, %f81;
	@%p27 bra 	$L__BB1_55;
	neg.f32 	%f1697, %f1697;
	neg.f32 	%f1698, %f1698;
	neg.f32 	%f1699, %f1699;
	mov.f32 	%f1696, %f1695;
	mov.u16 	%rs33, %rs32;
	mov.f32 	%f1700, %f70;
	mov.f32 	%f1701, %f71;
	mov.f32 	%f1702, %f72;
	mov.f32 	%f1703, %f73;
	mov.f32 	%f1704, %f74;
	mov.u32 	%r873, %r29;
	mov.f32 	%f1705, %f75;
	mov.f32 	%f1706, %f76;
	mov.f32 	%f1707, %f77;
	mov.f32 	%f1708, %f78;
	mov.f32 	%f1709, %f79;
	mov.u32 	%r874, %r30;
	mov.f32 	%f1710, %f80;
	mov.f32 	%f1711, %f81;
$L__BB1_55:
	setp.geu.f32 	%p30, %f1696, %f1824;
	@%p30 bra 	$L__BB1_57;
	mov.u32 	%r895, %r875;
	mov.f32 	%f1809, %f1711;
	mov.f32 	%f1810, %f1710;
	mov.u32 	%r896, %r874;
	mov.f32 	%f1811, %f1709;
	mov.f32 	%f1812, %f1708;
	mov.f32 	%f1813, %f1707;
	mov.f32 	%f1814, %f1706;
	mov.f32 	%f1815, %f1705;
	mov.u32 	%r897, %r873;
	mov.f32 	%f1816, %f1704;
	mov.f32 	%f1817, %f1703;
	mov.f32 	%f1818, %f1702;
	mov.f32 	%f1819, %f1701;
	mov.f32 	%f1820, %f1700;
	mov.f32 	%f1821, %f1699;
	mov.f32 	%f1822, %f1698;
	mov.f32 	%f1823, %f1697;
	mov.u16 	%rs41, %rs33;
	mov.f32 	%f1824, %f1696;
$L__BB1_57:
	ld.const.f32 	%f1733, [NO_HIT+20];
	ld.const.f32 	%f1734, [NO_HIT+24];
	ld.const.f32 	%f1735, [NO_HIT+28];
	ld.const.f32 	%f1736, [NO_HIT+32];
	ld.const.f32 	%f1737, [NO_HIT+36];
	ld.const.u32 	%r879, [NO_HIT+40];
	ld.const.f32 	%f1738, [NO_HIT+44];
	ld.const.f32 	%f1739, [NO_HIT+48];
	ld.const.u32 	%r881, [NO_HIT+76];
	ld.const.u32 	%r880, [NO_HIT+64];
	ld.const.f32 	%f1731, [NO_HIT+12];
	ld.const.f32 	%f1741, [NO_HIT+56];
	ld.const.f32 	%f1744, [NO_HIT+72];
	ld.const.f32 	%f1742, [NO_HIT+60];
	ld.const.f32 	%f1740, [NO_HIT+52];
	ld.const.f32 	%f1743, [NO_HIT+68];
	ld.const.f32 	%f1729, [NO_HIT];
	ld.global.f32 	%f152, [%rd155];
	ld.global.f32 	%f153, [%rd155+4];
	ld.global.f32 	%f154, [%rd155+8];
	ld.global.f32 	%f808, [%rd155+12];
	sub.f32 	%f809, %f1873, %f152;
	sub.f32 	%f810, %f1874, %f153;
	sub.f32 	%f811, %f1875, %f154;
	mul.f32 	%f812, %f1877, %f810;
	fma.rn.f32 	%f813, %f1876, %f809, %f812;
	fma.rn.f32 	%f814, %f1878, %f811, %f813;
	add.f32 	%f155, %f814, %f814;
	mul.f32 	%f815, %f810, %f810;
	fma.rn.f32 	%f816, %f809, %f809, %f815;
	fma.rn.f32 	%f817, %f811, %f811, %f816;
	mul.f32 	%f818, %f808, %f808;
	sub.f32 	%f819, %f817, %f818;
	mul.f32 	%f820, %f819, 0fC0800000;
	fma.rn.f32 	%f156, %f155, %f155, %f820;
	setp.leu.f32 	%p31, %f156, 0f00000000;
	mov.u16 	%rs36, %rs1;
	mov.f32 	%f1730, %f1;
	mov.f32 	%f1732, %f2;
	@%p31 bra 	$L__BB1_62;
	ld.global.f32 	%f157, [%rd155+16];
	ld.global.f32 	%f158, [%rd155+20];
	ld.global.f32 	%f159, [%rd155+24];
	ld.global.f32 	%f160, [%rd155+28];
	ld.global.f32 	%f161, [%rd155+32];
	ld.global.u32 	%r43, [%rd155+36];
	ld.global.f32 	%f162, [%rd155+40];
	ld.global.f32 	%f163, [%rd155+44];
	ld.global.f32 	%f164, [%rd155+48];
	ld.global.f32 	%f165, [%rd155+52];
	ld.global.f32 	%f166, [%rd155+56];
	ld.global.u32 	%r44, [%rd155+60];
	ld.global.f32 	%f167, [%rd155+64];
	ld.global.f32 	%f168, [%rd155+68];
	sqrt.rn.f32 	%f821, %f156;
	neg.f32 	%f822, %f155;
	sub.f32 	%f823, %f822, %f821;
	mul.f32 	%f1728, %f823, 0f3F000000;
	sub.f32 	%f170, %f821, %f155;
	setp.gt.f32 	%p32, %f1728, 0f358637BD;
	mov.b16 	%rs35, 0;
	@%p32 bra 	$L__BB1_60;
	mul.f32 	%f1728, %f170, 0f3F000000;
	setp.leu.f32 	%p33, %f1728, 0f358637BD;
	mov.b16 	%rs35, 1;
	mov.u16 	%rs36, %rs1;
	mov.f32 	%f1730, %f1;
	mov.f32 	%f1732, %f2;
	@%p33 bra 	$L__BB1_62;
$L__BB1_60:
	fma.rn.f32 	%f824, %f1876, %f1728, %f1873;
	fma.rn.f32 	%f825, %f1877, %f1728, %f1874;
	fma.rn.f32 	%f826, %f1878, %f1728, %f1875;
	sub.f32 	%f827, %f824, %f152;
	sub.f32 	%f828, %f825, %f153;
	sub.f32 	%f829, %f826, %f154;
	mul.f32 	%f830, %f828, %f828;
	fma.rn.f32 	%f831, %f827, %f827, %f830;
	fma.rn.f32 	%f832, %f829, %f829, %f831;
	sqrt.rn.f32 	%f833, %f832;
	div.rn.f32 	%f1730, %f827, %f833;
	div.rn.f32 	%f1731, %f828, %f833;
	div.rn.f32 	%f1732, %f829, %f833;
	mov.b32 	%r881, -1;
	mov.f32 	%f1729, %f1728;
	mov.u16 	%rs36, %rs35;
	mov.f32 	%f1733, %f157;
	mov.f32 	%f1734, %f158;
	mov.f32 	%f1735, %f159;
	mov.f32 	%f1736, %f160;
	mov.f32 	%f1737, %f161;
	mov.u32 	%r879, %r43;
	mov.f32 	%f1738, %f162;
	mov.f32 	%f1739, %f163;
	mov.f32 	%f1740, %f164;
	mov.f32 	%f1741, %f165;
	mov.f32 	%f1742, %f166;
	mov.u32 	%r880, %r44;
	mov.f32 	%f1743, %f167;
	mov.f32 	%f1744, %f168;
	@%p32 bra 	$L__BB1_62;
	neg.f32 	%f1730, %f1730;
	neg.f32 	%f1731, %f1731;
	neg.f32 	%f1732, %f1732;
	mov.f32 	%f1729, %f1728;
	mov.u16 	%rs36, %rs35;
	mov.f32 	%f1733, %f157;
	mov.f32 	%f1734, %f158;
	mov.f32 	%f1735, %f159;
	mov.f32 	%f1736, %f160;
	mov.f32 	%f1737, %f161;
	mov.u32 	%r879, %r43;
	mov.f32 	%f1738, %f162;
	mov.f32 	%f1739, %f163;
	mov.f32 	%f1740, %f164;
	mov.f32 	%f1741, %f165;
	mov.f32 	%f1742, %f166;
	mov.u32 	%r880, %r44;
	mov.f32 	%f1743, %f167;
	mov.f32 	%f1744, %f168;
$L__BB1_62:
	setp.geu.f32 	%p35, %f1729, %f1824;
	@%p35 bra 	$L__BB1_64;
	mov.u32 	%r895, %r881;
	mov.f32 	%f1809, %f1744;
	mov.f32 	%f1810, %f1743;
	mov.u32 	%r896, %r880;
	mov.f32 	%f1811, %f1742;
	mov.f32 	%f1812, %f1741;
	mov.f32 	%f1813, %f1740;
	mov.f32 	%f1814, %f1739;
	mov.f32 	%f1815, %f1738;
	mov.u32 	%r897, %r879;
	mov.f32 	%f1816, %f1737;
	mov.f32 	%f1817, %f1736;
	mov.f32 	%f1818, %f1735;
	mov.f32 	%f1819, %f1734;
	mov.f32 	%f1820, %f1733;
	mov.f32 	%f1821, %f1732;
	mov.f32 	%f1822, %f1731;
	mov.f32 	%f1823, %f1730;
	mov.u16 	%rs41, %rs36;
	mov.f32 	%f1824, %f1729;
$L__BB1_64:
	add.s32 	%r869, %r869, 2;
	add.s64 	%rd155, %rd155, 144;
	setp.eq.s32 	%p36, %r869, 0;
	@%p36 bra 	$L__BB1_65;
	bra.uni 	$L__BB1_50;
$L__BB1_65:
	ld.param.u32 	%r843, [trace_rays_param_5];
	and.b32  	%r443, %r843, 2147483646;
	cvt.u64.u32 	%rd159, %r443;
$L__BB1_66:
	ld.param.u32 	%r844, [trace_rays_param_5];
	and.b32  	%r444, %r844, 1;
	setp.eq.b32 	%p37, %r444, 1;
	not.pred 	%p38, %p37;
	@%p38 bra 	$L__BB1_27;
	ld.param.u64 	%rd150, [trace_rays_param_2];
	ld.const.f32 	%f1923, [NO_HIT+20];
	ld.const.f32 	%f1924, [NO_HIT+24];
	ld.const.f32 	%f1925, [NO_HIT+28];
	ld.const.f32 	%f1926, [NO_HIT+32];
	ld.const.f32 	%f1927, [NO_HIT+36];
	ld.const.u32 	%r937, [NO_HIT+40];
	ld.const.f32 	%f1928, [NO_HIT+44];
	ld.const.f32 	%f1929, [NO_HIT+48];
	ld.const.u32 	%r939, [NO_HIT+76];
	ld.const.u32 	%r938, [NO_HIT+64];
	ld.const.f32 	%f1921, [NO_HIT+12];
	ld.const.f32 	%f1931, [NO_HIT+56];
	ld.const.f32 	%f1934, [NO_HIT+72];
	ld.const.f32 	%f1932, [NO_HIT+60];
	ld.const.f32 	%f1930, [NO_HIT+52];
	ld.const.f32 	%f1933, [NO_HIT+68];
	ld.const.f32 	%f1919, [NO_HIT];
	cvta.to.global.u64 	%rd81, %rd150;
	mad.lo.s64 	%rd21, %rd159, 72, %rd81;
	ld.global.f32 	%f593, [%rd21];
	ld.global.f32 	%f594, [%rd21+4];
	ld.global.f32 	%f595, [%rd21+8];
	ld.global.f32 	%f834, [%rd21+12];
	sub.f32 	%f835, %f1873, %f593;
	sub.f32 	%f836, %f1874, %f594;
	sub.f32 	%f837, %f1875, %f595;
	mul.f32 	%f838, %f1877, %f836;
	fma.rn.f32 	%f839, %f1876, %f835, %f838;
	fma.rn.f32 	%f840, %f1878, %f837, %f839;
	add.f32 	%f596, %f840, %f840;
	mul.f32 	%f841, %f836, %f836;
	fma.rn.f32 	%f842, %f835, %f835, %f841;
	fma.rn.f32 	%f843, %f837, %f837, %f842;
	mul.f32 	%f844, %f834, %f834;
	sub.f32 	%f845, %f843, %f844;
	mul.f32 	%f846, %f845, 0fC0800000;
	fma.rn.f32 	%f597, %f596, %f596, %f846;
	setp.leu.f32 	%p39, %f597, 0f00000000;
	mov.u16 	%rs46, %rs1;
	mov.f32 	%f1920, %f1;
	mov.f32 	%f1922, %f2;
	@%p39 bra 	$L__BB1_72;
	ld.global.f32 	%f598, [%rd21+16];
	ld.global.f32 	%f599, [%rd21+20];
	ld.global.f32 	%f600, [%rd21+24];
	ld.global.f32 	%f601, [%rd21+28];
	ld.global.f32 	%f602, [%rd21+32];
	ld.global.u32 	%r177, [%rd21+36];
	ld.global.f32 	%f603, [%rd21+40];
	ld.global.f32 	%f604, [%rd21+44];
	ld.global.f32 	%f605, [%rd21+48];
	ld.global.f32 	%f606, [%rd21+52];
	ld.global.f32 	%f607, [%rd21+56];
	ld.global.u32 	%r178, [%rd21+60];
	ld.global.f32 	%f608, [%rd21+64];
	ld.global.f32 	%f609, [%rd21+68];
	sqrt.rn.f32 	%f847, %f597;
	neg.f32 	%f848, %f596;
	sub.f32 	%f849, %f848, %f847;
	mul.f32 	%f1918, %f849, 0f3F000000;
	sub.f32 	%f611, %f847, %f596;
	setp.gt.f32 	%p40, %f1918, 0f358637BD;
	mov.b16 	%rs45, 0;
	@%p40 bra 	$L__BB1_70;
	mul.f32 	%f1918, %f611, 0f3F000000;
	setp.leu.f32 	%p41, %f1918, 0f358637BD;
	mov.b16 	%rs45, 1;
	mov.u16 	%rs46, %rs1;
	mov.f32 	%f1920, %f1;
	mov.f32 	%f1922, %f2;
	@%p41 bra 	$L__BB1_72;
$L__BB1_70:
	fma.rn.f32 	%f850, %f1876, %f1918, %f1873;
	fma.rn.f32 	%f851, %f1877, %f1918, %f1874;
	fma.rn.f32 	%f852, %f1878, %f1918, %f1875;
	sub.f32 	%f853, %f850, %f593;
	sub.f32 	%f854, %f851, %f594;
	sub.f32 	%f855, %f852, %f595;
	mul.f32 	%f856, %f854, %f854;
	fma.rn.f32 	%f857, %f853, %f853, %f856;
	fma.rn.f32 	%f858, %f855, %f855, %f857;
	sqrt.rn.f32 	%f859, %f858;
	div.rn.f32 	%f1920, %f853, %f859;
	div.rn.f32 	%f1921, %f854, %f859;
	div.rn.f32 	%f1922, %f855, %f859;
	mov.b32 	%r939, -1;
	mov.f32 	%f1919, %f1918;
	mov.u16 	%rs46, %rs45;
	mov.f32 	%f1923, %f598;
	mov.f32 	%f1924, %f599;
	mov.f32 	%f1925, %f600;
	mov.f32 	%f1926, %f601;
	mov.f32 	%f1927, %f602;
	mov.u32 	%r937, %r177;
	mov.f32 	%f1928, %f603;
	mov.f32 	%f1929, %f604;
	mov.f32 	%f1930, %f605;
	mov.f32 	%f1931, %f606;
	mov.f32 	%f1932, %f607;
	mov.u32 	%r938, %r178;
	mov.f32 	%f1933, %f608;
	mov.f32 	%f1934, %f609;
	@%p40 bra 	$L__BB1_72;
	neg.f32 	%f1920, %f1920;
	neg.f32 	%f1921, %f1921;
	neg.f32 	%f1922, %f1922;
	mov.f32 	%f1919, %f1918;
	mov.u16 	%rs46, %rs45;
	mov.f32 	%f1923, %f598;
	mov.f32 	%f1924, %f599;
	mov.f32 	%f1925, %f600;
	mov.f32 	%f1926, %f601;
	mov.f32 	%f1927, %f602;
	mov.u32 	%r937, %r177;
	mov.f32 	%f1928, %f603;
	mov.f32 	%f1929, %f604;
	mov.f32 	%f1930, %f605;
	mov.f32 	%f1931, %f606;
	mov.f32 	%f1932, %f607;
	mov.u32 	%r938, %r178;
	mov.f32 	%f1933, %f608;
	mov.f32 	%f1934, %f609;
$L__BB1_72:
	setp.geu.f32 	%p43, %f1919, %f1824;
	@%p43 bra 	$L__BB1_27;
	mov.u32 	%r895, %r939;
	mov.f32 	%f1809, %f1934;
	mov.f32 	%f1810, %f1933;
	mov.u32 	%r896, %r938;
	mov.f32 	%f1811, %f1932;
	mov.f32 	%f1812, %f1931;
	mov.f32 	%f1813, %f1930;
	mov.f32 	%f1814, %f1929;
	mov.f32 	%f1815, %f1928;
	mov.u32 	%r897, %r937;
	mov.f32 	%f1816, %f1927;
	mov.f32 	%f1817, %f1926;
	mov.f32 	%f1818, %f1925;
	mov.f32 	%f1819, %f1924;
	mov.f32 	%f1820, %f1923;
	mov.f32 	%f1821, %f1922;
	mov.f32 	%f1822, %f1921;
	mov.f32 	%f1823, %f1920;
	mov.u16 	%rs41, %rs46;
	mov.f32 	%f1824, %f1919;
	bra.uni 	$L__BB1_27;
$L__BB1_74:
	mov.f32 	%f917, 0f00000000;
	mul.rn.f32 	%f1844, %f1841, %f917;
	mov.b32 	%r904, 0;
$L__BB1_75:
	mul.f32 	%f918, %f1844, %f1844;
	fma.rn.f32 	%f919, %f918, 0f3C190000, 0f3B560000;
	fma.rn.f32 	%f920, %f919, %f918, 0f3CC70000;
	fma.rn.f32 	%f921, %f920, %f918, 0f3D5B0000;
	fma.rn.f32 	%f922, %f921, %f918, 0f3E089438;
	fma.rn.f32 	%f923, %f922, %f918, 0f3EAAAA88;
	mul.rn.f32 	%f924, %f918, %f1844;
	fma.rn.f32 	%f925, %f923, %f924, %f1844;
	abs.f32 	%f926, %f1844;
	setp.eq.f32 	%p68, %f926, 0f3A00B43C;
	selp.f32 	%f927, %f1844, %f925, %p68;
	and.b32  	%r475, %r904, 1;
	setp.eq.b32 	%p69, %r475, 1;
	neg.f32 	%f928, %f927;
	rcp.approx.ftz.f32 	%f929, %f928;
	selp.f32 	%f412, %f929, %f927, %p69;
	mul.f32 	%f930, %f1842, 0f3F22F983;
	cvt.rni.s32.f32 	%r908, %f930;
	cvt.rn.f32.s32 	%f931, %r908;
	fma.rn.f32 	%f932, %f931, 0fBFC90FDA, %f1842;
	fma.rn.f32 	%f933, %f931, 0fB3A22168, %f932;
	fma.rn.f32 	%f1845, %f931, 0fA7C234C5, %f933;
	abs.f32 	%f414, %f1842;
	setp.ltu.f32 	%p70, %f414, 0f47CE4780;
	@%p70 bra 	$L__BB1_83;
	setp.eq.f32 	%p71, %f414, 0f7F800000;
	@%p71 bra 	$L__BB1_82;
	mov.b32 	%r100, %f1842;
	mov.b64 	%rd157, 0;
	mov.b32 	%r905, 0;
$L__BB1_78:
	.pragma "nounroll";
	mul.wide.u32 	%rd105, %r905, 4;
	mov.u64 	%rd106, __cudart_i2opi_f;
	add.s64 	%rd107, %rd106, %rd105;
	ld.global.nc.u32 	%r477, [%rd107];
	shl.b32 	%r478, %r100, 8;
	or.b32  	%r479, %r478, -2147483648;
	mad.wide.u32 	%rd108, %r477, %r479, %rd157;
	shr.u64 	%rd157, %rd108, 32;
	add.s64 	%rd109, %rd4, %rd105;
	st.local.u32 	[%rd109], %rd108;
	add.s32 	%r905, %r905, 1;
	setp.ne.s32 	%p72, %r905, 6;
	@%p72 bra 	$L__BB1_78;
	shr.u32 	%r480, %r100, 23;
	st.local.u32 	[%rd4+24], %rd157;
	and.b32  	%r481, %r480, 31;
	and.b32  	%r482, %r480, 224;
	add.s32 	%r483, %r482, -128;
	shr.u32 	%r484, %r483, 5;
	mul.wide.u32 	%rd110, %r484, 4;
	sub.s64 	%rd111, %rd4, %rd110;
	ld.local.u32 	%r906, [%rd111+24];
	ld.local.u32 	%r907, [%rd111+20];
	setp.eq.s32 	%p73, %r481, 0;
	@%p73 bra 	$L__BB1_81;
	shf.l.wrap.b32 	%r906, %r907, %r906, %r481;
	ld.local.u32 	%r490, [%rd111+16];
	shf.l.wrap.b32 	%r907, %r490, %r907, %r481;
$L__BB1_81:
	shr.u32 	%r491, %r906, 30;
	shf.l.wrap.b32 	%r492, %r907, %r906, 2;
	shl.b32 	%r493, %r907, 2;
	shr.u32 	%r494, %r492, 31;
	add.s32 	%r495, %r494, %r491;
	neg.s32 	%r496, %r495;
	setp.lt.s32 	%p74, %r100, 0;
	selp.b32 	%r908, %r496, %r495, %p74;
	xor.b32  	%r497, %r492, %r100;
	shr.s32 	%r498, %r492, 31;
	xor.b32  	%r499, %r498, %r492;
	xor.b32  	%r500, %r498, %r493;
	cvt.u64.u32 	%rd114, %r499;
	shl.b64 	%rd115, %rd114, 32;
	cvt.u64.u32 	%rd116, %r500;
	or.b64  	%rd117, %rd115, %rd116;
	cvt.rn.f64.s64 	%fd3, %rd117;
	mul.f64 	%fd4, %fd3, 0d3BF921FB54442D19;
	cvt.rn.f32.f64 	%f934, %fd4;
	neg.f32 	%f935, %f934;
	setp.lt.s32 	%p75, %r497, 0;
	selp.f32 	%f1845, %f935, %f934, %p75;
	bra.uni 	$L__BB1_83;
$L__BB1_82:
	mov.f32 	%f936, 0f00000000;
	mul.rn.f32 	%f1845, %f1842, %f936;
	mov.b32 	%r908, 0;
$L__BB1_83:
	mul.f32 	%f937, %f1845, %f1845;
	fma.rn.f32 	%f938, %f937, 0f3C190000, 0f3B560000;
	fma.rn.f32 	%f939, %f938, %f937, 0f3CC70000;
	fma.rn.f32 	%f940, %f939, %f937, 0f3D5B0000;
	fma.rn.f32 	%f941, %f940, %f937, 0f3E089438;
	fma.rn.f32 	%f942, %f941, %f937, 0f3EAAAA88;
	mul.rn.f32 	%f943, %f937, %f1845;
	fma.rn.f32 	%f944, %f942, %f943, %f1845;
	abs.f32 	%f945, %f1845;
	setp.eq.f32 	%p76, %f945, 0f3A00B43C;
	selp.f32 	%f946, %f1845, %f944, %p76;
	and.b32  	%r502, %r908, 1;
	setp.eq.b32 	%p77, %r502, 1;
	neg.f32 	%f947, %f946;
	rcp.approx.ftz.f32 	%f948, %f947;
	selp.f32 	%f418, %f948, %f946, %p77;
	mul.f32 	%f949, %f1843, 0f3F22F983;
	cvt.rni.s32.f32 	%r912, %f949;
	cvt.rn.f32.s32 	%f950, %r912;
	fma.rn.f32 	%f951, %f950, 0fBFC90FDA, %f1843;
	fma.rn.f32 	%f952, %f950, 0fB3A22168, %f951;
	fma.rn.f32 	%f1846, %f950, 0fA7C234C5, %f952;
	abs.f32 	%f420, %f1843;
	setp.ltu.f32 	%p78, %f420, 0f47CE4780;
	@%p78 bra 	$L__BB1_91;
	setp.eq.f32 	%p79, %f420, 0f7F800000;
	@%p79 bra 	$L__BB1_90;
	mov.b32 	%r112, %f1843;
	mov.b64 	%rd158, 0;
	mov.b32 	%r909, 0;
$L__BB1_86:
	.pragma "nounroll";
	mul.wide.u32 	%rd119, %r909, 4;
	mov.u64 	%rd120, __cudart_i2opi_f;
	add.s64 	%rd121, %rd120, %rd119;
	ld.global.nc.u32 	%r504, [%rd121];
	shl.b32 	%r505, %r112, 8;
	or.b32  	%r506, %r505, -2147483648;
	mad.wide.u32 	%rd122, %r504, %r506, %rd158;
	shr.u64 	%rd158, %rd122, 32;
	add.s64 	%rd123, %rd3, %rd119;
	st.local.u32 	[%rd123], %rd122;
	add.s32 	%r909, %r909, 1;
	setp.ne.s32 	%p80, %r909, 6;
	@%p80 bra 	$L__BB1_86;
	shr.u32 	%r507, %r112, 23;
	st.local.u32 	[%rd3+24], %rd158;
	and.b32  	%r508, %r507, 31;
	and.b32  	%r509, %r507, 224;
	add.s32 	%r510, %r509, -128;
	shr.u32 	%r511, %r510, 5;
	mul.wide.u32 	%rd124, %r511, 4;
	sub.s64 	%rd125, %rd3, %rd124;
	ld.local.u32 	%r910, [%rd125+24];
	ld.local.u32 	%r911, [%rd125+20];
	setp.eq.s32 	%p81, %r508, 0;
	@%p81 bra 	$L__BB1_89;
	shf.l.wrap.b32 	%r910, %r911, %r910, %r508;
	ld.local.u32 	%r517, [%rd125+16];
	shf.l.wrap.b32 	%r911, %r517, %r911, %r508;
$L__BB1_89:
	shr.u32 	%r518, %r910, 30;
	shf.l.wrap.b32 	%r519, %r911, %r910, 2;
	shl.b32 	%r520, %r911, 2;
	shr.u32 	%r521, %r519, 31;
	add.s32 	%r522, %r521, %r518;
	neg.s32 	%r523, %r522;
	setp.lt.s32 	%p82, %r112, 0;
	selp.b32 	%r912, %r523, %r522, %p82;
	xor.b32  	%r524, %r519, %r112;
	shr.s32 	%r525, %r519, 31;
	xor.b32  	%r526, %r525, %r519;
	xor.b32  	%r527, %r525, %r520;
	cvt.u64.u32 	%rd128, %r526;
	shl.b64 	%rd129, %rd128, 32;
	cvt.u64.u32 	%rd130, %r527;
	or.b64  	%rd131, %rd129, %rd130;
	cvt.rn.f64.s64 	%fd5, %rd131;
	mul.f64 	%fd6, %fd5, 0d3BF921FB54442D19;
	cvt.rn.f32.f64 	%f953, %fd6;
	neg.f32 	%f954, %f953;
	setp.lt.s32 	%p83, %r524, 0;
	selp.f32 	%f1846, %f954, %f953, %p83;
	bra.uni 	$L__BB1_91;
$L__BB1_90:
	mov.f32 	%f955, 0f00000000;
	mul.rn.f32 	%f1846, %f1843, %f955;
	mov.b32 	%r912, 0;
$L__BB1_91:
	neg.f32 	%f956, %f1824;
	mul.f32 	%f957, %f1846, %f1846;
	fma.rn.f32 	%f958, %f957, 0f3C190000, 0f3B560000;
	fma.rn.f32 	%f959, %f958, %f957, 0f3CC70000;
	fma.rn.f32 	%f960, %f959, %f957, 0f3D5B0000;
	fma.rn.f32 	%f961, %f960, %f957, 0f3E089438;
	fma.rn.f32 	%f962, %f961, %f957, 0f3EAAAA88;
	mul.rn.f32 	%f963, %f957, %f1846;
	fma.rn.f32 	%f964, %f962, %f963, %f1846;
	abs.f32 	%f965, %f1846;
	setp.eq.f32 	%p84, %f965, 0f3A00B43C;
	selp.f32 	%f966, %f1846, %f964, %p84;
	and.b32  	%r529, %r912, 1;
	setp.eq.b32 	%p85, %r529, 1;
	neg.f32 	%f967, %f966;
	rcp.approx.ftz.f32 	%f968, %f967;
	selp.f32 	%f969, %f968, %f966, %p85;
	mul.f32 	%f970, %f412, %f956;
	mul.f32 	%f971, %f418, %f956;
	mul.f32 	%f972, %f969, %f956;
	fma.rn.f32 	%f973, %f970, 0f3BBB989D, 0f3F000000;
	cvt.sat.f32.f32 	%f974, %f973;
	mov.f32 	%f975, 0f4B400001;
	mov.f32 	%f976, 0f437C0000;
	fma.rm.f32 	%f977, %f974, %f976, %f975;
	add.f32 	%f978, %f977, 0fCB40007F;
	neg.f32 	%f979, %f978;
	fma.rn.f32 	%f980, %f970, 0f3FB8AA3B, %f979;
	fma.rn.f32 	%f981, %f970, 0f32A57060, %f980;
	mov.b32 	%r530, %f977;
	shl.b32 	%r531, %r530, 23;
	mov.b32 	%f982, %r531;
	ex2.approx.ftz.f32 	%f983, %f981;
	mul.f32 	%f984, %f983, %f982;
	fma.rn.f32 	%f985, %f971, 0f3BBB989D, 0f3F000000;
	cvt.sat.f32.f32 	%f986, %f985;
	fma.rm.f32 	%f987, %f986, %f976, %f975;
	add.f32 	%f988, %f987, 0fCB40007F;
	neg.f32 	%f989, %f988;
	fma.rn.f32 	%f990, %f971, 0f3FB8AA3B, %f989;
	fma.rn.f32 	%f991, %f971, 0f32A57060, %f990;
	mov.b32 	%r532, %f987;
	shl.b32 	%r533, %r532, 23;
	mov.b32 	%f992, %r533;
	ex2.approx.ftz.f32 	%f993, %f991;
	mul.f32 	%f994, %f993, %f992;
	fma.rn.f32 	%f995, %f972, 0f3BBB989D, 0f3F000000;
	cvt.sat.f32.f32 	%f996, %f995;
	fma.rm.f32 	%f997, %f996, %f976, %f975;
	add.f32 	%f998, %f997, 0fCB40007F;
	neg.f32 	%f999, %f998;
	fma.rn.f32 	%f1000, %f972, 0f3FB8AA3B, %f999;
	fma.rn.f32 	%f1001, %f972, 0f32A57060, %f1000;
	mov.b32 	%r534, %f997;
	shl.b32 	%r535, %r534, 23;
	mov.b32 	%f1002, %r535;
	ex2.approx.ftz.f32 	%f1003, %f1001;
	mul.f32 	%f1004, %f1003, %f1002;
	mul.f32 	%f1879, %f1879, %f984;
	mul.f32 	%f1880, %f1880, %f994;
	mul.f32 	%f1881, %f1881, %f1004;
$L__BB1_92:
	setp.gt.f32 	%p86, %f1817, 0f00000000;
	@%p86 bra 	$L__BB1_156;
	setp.eq.s32 	%p87, %r897, 1;
	@%p87 bra 	$L__BB1_114;
	setp.eq.s32 	%p88, %r896, 1;
	@%p88 bra 	$L__BB1_96;
	mul.f32 	%f1879, %f1820, %f1879;
	mul.f32 	%f1880, %f1819, %f1880;
	mul.f32 	%f1881, %f1818, %f1881;
	bra.uni 	$L__BB1_106;
$L__BB1_96:
	mul.f32 	%f1006, %f1876, %f1823;
	fma.rn.f32 	%f1007, %f1877, %f1822, %f1006;
	fma.rn.f32 	%f1008, %f1878, %f1821, %f1007;
	abs.f32 	%f1009, %f1008;
	ld.const.f32 	%f1010, [AIR_REF_INDEX];
	sub.f32 	%f1011, %f1010, %f1810;
	add.f32 	%f1012, %f1810, %f1010;
	div.rn.f32 	%f433, %f1011, %f1012;
	mov.f32 	%f1850, 0f3F800000;
	sub.f32 	%f434, %f1850, %f1009;
	abs.f32 	%f435, %f434;
	setp.lt.f32 	%p89, %f435, 0f00800000;
	mul.f32 	%f1013, %f435, 0f4B800000;
	selp.f32 	%f1014, %f1013, %f435, %p89;
	selp.f32 	%f1015, 0fC1C00000, 0f00000000, %p89;
	mov.b32 	%r536, %f1014;
	add.s32 	%r537, %r536, -1060439283;
	and.b32  	%r538, %r537, -8388608;
	sub.s32 	%r539, %r536, %r538;
	mov.b32 	%f1016, %r539;
	cvt.rn.f32.s32 	%f1017, %r538;
	fma.rn.f32 	%f1018, %f1017, 0f34000000, %f1015;
	add.f32 	%f1019, %f1016, 0fBF800000;
	add.f32 	%f1020, %f1016, 0f3F800000;
	rcp.approx.ftz.f32 	%f1021, %f1020;
	add.f32 	%f1022, %f1019, %f1019;
	mul.f32 	%f1023, %f1022, %f1021;
	mul.f32 	%f1024, %f1023, %f1023;
	sub.f32 	%f1025, %f1019, %f1023;
	add.f32 	%f1026, %f1025, %f1025;
	neg.f32 	%f1027, %f1023;
	fma.rn.f32 	%f1028, %f1027, %f1019, %f1026;
	mul.rn.f32 	%f1029, %f1021, %f1028;
	fma.rn.f32 	%f1030, %f1024, 0f3A2C32E4, 0f3B52E7DB;
	fma.rn.f32 	%f1031, %f1030, %f1024, 0f3C93BB73;
	fma.rn.f32 	%f1032, %f1031, %f1024, 0f3DF6384F;
	mul.rn.f32 	%f1033, %f1032, %f1024;
	fma.rn.f32 	%f1034, %f1023, 0f3FB8AA3B, %f1018;
	sub.f32 	%f1035, %f1018, %f1034;
	fma.rn.f32 	%f1036, %f1023, 0f3FB8AA3B, %f1035;
	fma.rn.f32 	%f1037, %f1029, 0f3FB8AA3B, %f1036;
	fma.rn.f32 	%f1038, %f1023, 0f32A55E34, %f1037;
	mul.f32 	%f1039, %f1033, 0f40400000;
	fma.rn.f32 	%f1040, %f1039, %f1029, %f1038;
	fma.rn.f32 	%f1041, %f1033, %f1023, %f1040;
	add.rn.f32 	%f1042, %f1034, %f1041;
	neg.f32 	%f1043, %f1034;
	add.rn.f32 	%f1044, %f1042, %f1043;
	neg.f32 	%f1045, %f1044;
	add.rn.f32 	%f1046, %f1041, %f1045;
	mov.f32 	%f1047, 0f40A00000;
	mul.rn.f32 	%f1048, %f1042, %f1047;
	neg.f32 	%f1049, %f1048;
	fma.rn.f32 	%f1050, %f1042, 0f40A00000, %f1049;
	fma.rn.f32 	%f1051, %f1046, 0f40A00000, %f1050;
	cvt.rni.f32.f32 	%f1052, %f1048;
	sub.f32 	%f1053, %f1048, %f1052;
	add.f32 	%f1054, %f1053, %f1051;
	fma.rn.f32 	%f1055, %f1054, 0f391FCB8E, 0f3AAF85ED;
	fma.rn.f32 	%f1056, %f1055, %f1054, 0f3C1D9856;
	fma.rn.f32 	%f1057, %f1056, %f1054, 0f3D6357BB;
	fma.rn.f32 	%f1058, %f1057, %f1054, 0f3E75FDEC;
	fma.rn.f32 	%f1059, %f1058, %f1054, 0f3F317218;
	fma.rn.f32 	%f1060, %f1059, %f1054, 0f3F800000;
	cvt.rzi.s32.f32 	%r540, %f1052;
	setp.gt.f32 	%p90, %f1052, 0f00000000;
	selp.b32 	%r541, 0, -2097152000, %p90;
	add.s32 	%r542, %r541, 2130706432;
	mov.b32 	%f1061, %r542;
	mul.f32 	%f1062, %f1060, %f1061;
	shl.b32 	%r543, %r540, 23;
	sub.s32 	%r544, %r543, %r541;
	mov.b32 	%f1063, %r544;
	mul.f32 	%f1064, %f1062, %f1063;
	abs.f32 	%f1065, %f1048;
	setp.gt.f32 	%p91, %f1065, 0f43180000;
	setp.lt.f32 	%p92, %f1048, 0f00000000;
	selp.f32 	%f1066, 0f00000000, 0f7F800000, %p92;
	selp.f32 	%f436, %f1066, %f1064, %p91;
	setp.eq.f32 	%p93, %f434, 0f3F800000;
	@%p93 bra 	$L__BB1_103;
	setp.nan.f32 	%p94, %f435, %f435;
	@%p94 bra 	$L__BB1_102;
	setp.eq.f32 	%p95, %f434, 0f00000000;
	setp.eq.f32 	%p96, %f435, 0f7F800000;
	or.pred  	%p97, %p95, %p96;
	@%p97 bra 	$L__BB1_101;
	setp.geu.f32 	%p98, %f434, 0f00000000;
	mov.f32 	%f1850, %f436;
	@%p98 bra 	$L__BB1_103;
	neg.f32 	%f1850, %f436;
	bra.uni 	$L__BB1_103;
$L__BB1_101:
	add.f32 	%f1850, %f434, %f434;
	bra.uni 	$L__BB1_103;
$L__BB1_102:
	mov.f32 	%f1067, 0f40A00000;
	add.rn.f32 	%f1850, %f434, %f1067;
$L__BB1_103:
	mul.f32 	%f1068, %f433, %f433;
	mov.f32 	%f1069, 0f3F800000;
	sub.f32 	%f1070, %f1069, %f1068;
	fma.rn.f32 	%f1071, %f1070, %f1850, %f1068;
	ld.global.v2.u32 	{%r545, %r546}, [%rd9];
	shr.u32 	%r547, %r546, 2;
	xor.b32  	%r548, %r547, %r546;
	ld.global.v2.u32 	{%r549, %r550}, [%rd9+8];
	ld.global.v2.u32 	{%r551, %r552}, [%rd9+16];
	st.global.v2.u32 	[%rd9+8], {%r550, %r551};
	shl.b32 	%r553, %r552, 4;
	shl.b32 	%r554, %r548, 1;
	xor.b32  	%r555, %r554, %r553;
	xor.b32  	%r556, %r555, %r548;
	xor.b32  	%r557, %r556, %r552;
	st.global.v2.u32 	[%rd9+16], {%r552, %r557};
	add.s32 	%r558, %r545, 362437;
	st.global.v2.u32 	[%rd9], {%r558, %r549};
	add.s32 	%r559, %r557, %r558;
	cvt.rn.f32.u32 	%f1072, %r559;
	fma.rn.f32 	%f1073, %f1072, 0f2F800000, 0f2F000000;
	setp.leu.f32 	%p99, %f1073, %f1071;
	@%p99 bra 	$L__BB1_105;
	mul.f32 	%f1879, %f1820, %f1879;
	mul.f32 	%f1880, %f1819, %f1880;
	mul.f32 	%f1881, %f1818, %f1881;
	bra.uni 	$L__BB1_106;
$L__BB1_105:
	mov.f32 	%f1074, 0f3F800000;
	sub.f32 	%f1816, %f1074, %f1809;
$L__BB1_106:
	fma.rn.f32 	%f1075, %f1876, %f1824, %f1873;
	fma.rn.f32 	%f1076, %f1877, %f1824, %f1874;
	fma.rn.f32 	%f1077, %f1878, %f1824, %f1875;
	fma.rn.f32 	%f1873, %f1823, 0f3A83126F, %f1075;
	fma.rn.f32 	%f1874, %f1822, 0f3A83126F, %f1076;
	fma.rn.f32 	%f1875, %f1821, 0f3A83126F, %f1077;
	ld.global.u32 	%r123, [%rd9+24];
	setp.eq.s32 	%p100, %r123, 1;
	@%p100 bra 	$L__BB1_108;
	ld.global.v2.u32 	{%r560, %r561}, [%rd9];
	shr.u32 	%r562, %r561, 2;
	xor.b32  	%r563, %r562, %r561;
	ld.global.v2.u32 	{%r564, %r565}, [%rd9+8];
	ld.global.v2.u32 	{%r566, %r567}, [%rd9+16];
	shl.b32 	%r568, %r567, 4;
	shl.b32 	%r569, %r563, 1;
	xor.b32  	%r570, %r569, %r568;
	xor.b32  	%r571, %r570, %r563;
	xor.b32  	%r572, %r571, %r567;
	add.s32 	%r573, %r560, %r572;
	add.s32 	%r574, %r573, 362437;
	shr.u32 	%r575, %r564, 2;
	xor.b32  	%r576, %r575, %r564;
	st.global.v2.u32 	[%rd9+8], {%r566, %r567};
	shl.b32 	%r577, %r572, 4;
	shl.b32 	%r578, %r576, 1;
	xor.b32  	%r579, %r578, %r577;
	xor.b32  	%r580, %r579, %r576;
	xor.b32  	%r581, %r580, %r572;
	st.global.v2.u32 	[%rd9+16], {%r572, %r581};
	add.s32 	%r582, %r560, 724874;
	st.global.v2.u32 	[%rd9], {%r582, %r565};
	add.s32 	%r583, %r581, %r582;
	cvt.rn.f32.u32 	%f1078, %r574;
	fma.rn.f32 	%f1079, %f1078, 0f2F800000, 0f2F000000;
	cvt.rn.f32.u32 	%f1080, %r583;
	fma.rn.f32 	%f1081, %f1080, 0f30C90FDB, 0f30490FDB;
	setp.lt.f32 	%p101, %f1079, 0f00800000;
	mul.f32 	%f1082, %f1079, 0f4B000000;
	selp.f32 	%f1083, %f1082, %f1079, %p101;
	selp.f32 	%f1084, 0fC1B80000, 0f00000000, %p101;
	mov.b32 	%r584, %f1083;
	add.s32 	%r585, %r584, -1059760811;
	and.b32  	%r586, %r585, -8388608;
	sub.s32 	%r587, %r584, %r586;
	mov.b32 	%f1085, %r587;
	cvt.rn.f32.s32 	%f1086, %r586;
	fma.rn.f32 	%f1087, %f1086, 0f34000000, %f1084;
	add.f32 	%f1088, %f1085, 0fBF800000;
	fma.rn.f32 	%f1089, %f1088, 0fBE055027, 0f3E1039F6;
	fma.rn.f32 	%f1090, %f1089, %f1088, 0fBDF8CDCC;
	fma.rn.f32 	%f1091, %f1090, %f1088, 0f3E0F2955;
	fma.rn.f32 	%f1092, %f1091, %f1088, 0fBE2AD8B9;
	fma.rn.f32 	%f1093, %f1092, %f1088, 0f3E4CED0B;
	fma.rn.f32 	%f1094, %f1093, %f1088, 0fBE7FFF22;
	fma.rn.f32 	%f1095, %f1094, %f1088, 0f3EAAAA78;
	fma.rn.f32 	%f1096, %f1095, %f1088, 0fBF000000;
	mul.f32 	%f1097, %f1088, %f1096;
	fma.rn.f32 	%f1098, %f1097, %f1088, %f1088;
	fma.rn.f32 	%f1099, %f1087, 0f3F317218, %f1098;
	setp.gt.u32 	%p102, %r584, 2139095039;
	fma.rn.f32 	%f1100, %f1083, 0f7F800000, 0f7F800000;
	selp.f32 	%f1101, %f1100, %f1099, %p102;
	setp.eq.f32 	%p103, %f1083, 0f00000000;
	mul.f32 	%f1102, %f1101, 0fC0000000;
	selp.f32 	%f1103, 0f7F800000, %f1102, %p103;
	sqrt.rn.f32 	%f1104, %f1103;
	sin.approx.f32 	%f1105, %f1081;
	cos.approx.f32 	%f1106, %f1081;
	mul.f32 	%f1856, %f1104, %f1105;
	mul.f32 	%f1857, %f1104, %f1106;
	st.global.f32 	[%rd9+32], %f1857;
	mov.b32 	%r588, 1;
	st.global.u32 	[%rd9+24], %r588;
	bra.uni 	$L__BB1_109;
$L__BB1_108:
	mov.b32 	%r589, 0;
	st.global.u32 	[%rd9+24], %r589;
	ld.global.f32 	%f1857, [%rd9+32];
	mov.f32 	%f1856, %f1857;
$L__BB1_109:
	setp.ne.s32 	%p104, %r123, 1;
	mov.f32 	%f1858, %f1857;
	@%p104 bra 	$L__BB1_111;
	ld.global.v2.u32 	{%r590, %r591}, [%rd9];
	shr.u32 	%r592, %r591, 2;
	xor.b32  	%r593, %r592, %r591;
	ld.global.v2.u32 	{%r594, %r595}, [%rd9+8];
	ld.global.v2.u32 	{%r596, %r597}, [%rd9+16];
	shl.b32 	%r598, %r597, 4;
	shl.b32 	%r599, %r593, 1;
	xor.b32  	%r600, %r599, %r598;
	xor.b32  	%r601, %r600, %r593;
	xor.b32  	%r602, %r601, %r597;
	add.s32 	%r603, %r590, %r602;
	add.s32 	%r604, %r603, 362437;
	shr.u32 	%r605, %r594, 2;
	xor.b32  	%r606, %r605, %r594;
	st.global.v2.u32 	[%rd9+8], {%r596, %r597};
	shl.b32 	%r607, %r602, 4;
	shl.b32 	%r608, %r606, 1;
	xor.b32  	%r609, %r608, %r607;
	xor.b32  	%r610, %r609, %r606;
	xor.b32  	%r611, %r610, %r602;
	st.global.v2.u32 	[%rd9+16], {%r602, %r611};
	add.s32 	%r612, %r590, 724874;
	st.global.v2.u32 	[%rd9], {%r612, %r595};
	add.s32 	%r613, %r611, %r612;
	cvt.rn.f32.u32 	%f1107, %r604;
	fma.rn.f32 	%f1108, %f1107, 0f2F800000, 0f2F000000;
	cvt.rn.f32.u32 	%f1109, %r613;
	fma.rn.f32 	%f1110, %f1109, 0f30C90FDB, 0f30490FDB;
	setp.lt.f32 	%p105, %f1108, 0f00800000;
	mul.f32 	%f1111, %f1108, 0f4B000000;
	selp.f32 	%f1112, %f1111, %f1108, %p105;
	selp.f32 	%f1113, 0fC1B80000, 0f00000000, %p105;
	mov.b32 	%r614, %f1112;
	add.s32 	%r615, %r614, -1059760811;
	and.b32  	%r616, %r615, -8388608;
	sub.s32 	%r617, %r614, %r616;
	mov.b32 	%f1114, %r617;
	cvt.rn.f32.s32 	%f1115, %r616;
	fma.rn.f32 	%f1116, %f1115, 0f34000000, %f1113;
	add.f32 	%f1117, %f1114, 0fBF800000;
	fma.rn.f32 	%f1118, %f1117, 0fBE055027, 0f3E1039F6;
	fma.rn.f32 	%f1119, %f1118, %f1117, 0fBDF8CDCC;
	fma.rn.f32 	%f1120, %f1119, %f1117, 0f3E0F2955;
	fma.rn.f32 	%f1121, %f1120, %f1117, 0fBE2AD8B9;
	fma.rn.f32 	%f1122, %f1121, %f1117, 0f3E4CED0B;
	fma.rn.f32 	%f1123, %f1122, %f1117, 0fBE7FFF22;
	fma.rn.f32 	%f1124, %f1123, %f1117, 0f3EAAAA78;
	fma.rn.f32 	%f1125, %f1124, %f1117, 0fBF000000;
	mul.f32 	%f1126, %f1117, %f1125;
	fma.rn.f32 	%f1127, %f1126, %f1117, %f1117;
	fma.rn.f32 	%f1128, %f1116, 0f3F317218, %f1127;
	setp.gt.u32 	%p106, %r614, 2139095039;
	fma.rn.f32 	%f1129, %f1112, 0f7F800000, 0f7F800000;
	selp.f32 	%f1130, %f1129, %f1128, %p106;
	setp.eq.f32 	%p107, %f1112, 0f00000000;
	mul.f32 	%f1131, %f1130, 0fC0000000;
	selp.f32 	%f1132, 0f7F800000, %f1131, %p107;
	sqrt.rn.f32 	%f1133, %f1132;
	sin.approx.f32 	%f1134, %f1110;
	cos.approx.f32 	%f1135, %f1110;
	mul.f32 	%f1858, %f1133, %f1134;
	mul.f32 	%f1857, %f1133, %f1135;
	st.global.f32 	[%rd9+32], %f1857;
$L__BB1_111:
	setp.eq.s32 	%p108, %r123, 1;
	mov.b32 	%r913, 0;
	@%p108 bra 	$L__BB1_113;
	ld.global.v2.u32 	{%r620, %r621}, [%rd9];
	shr.u32 	%r622, %r621, 2;
	xor.b32  	%r623, %r622, %r621;
	ld.global.v2.u32 	{%r624, %r625}, [%rd9+8];
	ld.global.v2.u32 	{%r626, %r627}, [%rd9+16];
	shl.b32 	%r628, %r627, 4;
	shl.b32 	%r629, %r623, 1;
	xor.b32  	%r630, %r629, %r628;
	xor.b32  	%r631, %r630, %r623;
	xor.b32  	%r632, %r631, %r627;
	add.s32 	%r633, %r620, %r632;
	add.s32 	%r634, %r633, 362437;
	shr.u32 	%r635, %r624, 2;
	xor.b32  	%r636, %r635, %r624;
	st.global.v2.u32 	[%rd9+8], {%r626, %r627};
	shl.b32 	%r637, %r632, 4;
	shl.b32 	%r638, %r636, 1;
	xor.b32  	%r639, %r638, %r637;
	xor.b32  	%r640, %r639, %r636;
	xor.b32  	%r641, %r640, %r632;
	st.global.v2.u32 	[%rd9+16], {%r632, %r641};
	add.s32 	%r642, %r620, 724874;
	st.global.v2.u32 	[%rd9], {%r642, %r625};
	add.s32 	%r643, %r641, %r642;
	cvt.rn.f32.u32 	%f1136, %r634;
	fma.rn.f32 	%f1137, %f1136, 0f2F800000, 0f2F000000;
	cvt.rn.f32.u32 	%f1138, %r643;
	fma.rn.f32 	%f1139, %f1138, 0f30C90FDB, 0f30490FDB;
	setp.lt.f32 	%p109, %f1137, 0f00800000;
	mul.f32 	%f1140, %f1137, 0f4B000000;
	selp.f32 	%f1141, %f1140, %f1137, %p109;
	selp.f32 	%f1142, 0fC1B80000, 0f00000000, %p109;
	mov.b32 	%r644, %f1141;
	add.s32 	%r645, %r644, -1059760811;
	and.b32  	%r646, %r645, -8388608;
	sub.s32 	%r647, %r644, %r646;
	mov.b32 	%f1143, %r647;
	cvt.rn.f32.s32 	%f1144, %r646;
	fma.rn.f32 	%f1145, %f1144, 0f34000000, %f1142;
	add.f32 	%f1146, %f1143, 0fBF800000;
	fma.rn.f32 	%f1147, %f1146, 0fBE055027, 0f3E1039F6;
	fma.rn.f32 	%f1148, %f1147, %f1146, 0fBDF8CDCC;
	fma.rn.f32 	%f1149, %f1148, %f1146, 0f3E0F2955;
	fma.rn.f32 	%f1150, %f1149, %f1146, 0fBE2AD8B9;
	fma.rn.f32 	%f1151, %f1150, %f1146, 0f3E4CED0B;
	fma.rn.f32 	%f1152, %f1151, %f1146, 0fBE7FFF22;
	fma.rn.f32 	%f1153, %f1152, %f1146, 0f3EAAAA78;
	fma.rn.f32 	%f1154, %f1153, %f1146, 0fBF000000;
	mul.f32 	%f1155, %f1146, %f1154;
	fma.rn.f32 	%f1156, %f1155, %f1146, %f1146;
	fma.rn.f32 	%f1157, %f1145, 0f3F317218, %f1156;
	setp.gt.u32 	%p110, %r644, 2139095039;
	fma.rn.f32 	%f1158, %f1141, 0f7F800000, 0f7F800000;
	selp.f32 	%f1159, %f1158, %f1157, %p110;
	setp.eq.f32 	%p111, %f1141, 0f00000000;
	mul.f32 	%f1160, %f1159, 0fC0000000;
	selp.f32 	%f1161, 0f7F800000, %f1160, %p111;
	sqrt.rn.f32 	%f1162, %f1161;
	sin.approx.f32 	%f1163, %f1139;
	cos.approx.f32 	%f1164, %f1139;
	mul.f32 	%f1857, %f1162, %f1163;
	mul.f32 	%f1165, %f1162, %f1164;
	st.global.f32 	[%rd9+32], %f1165;
	mov.b32 	%r913, 1;
$L__BB1_113:
	st.global.u32 	[%rd9+24], %r913;
	add.f32 	%f1166, %f1823, %f1856;
	add.f32 	%f1167, %f1822, %f1858;
	add.f32 	%f1168, %f1821, %f1857;
	mul.f32 	%f1169, %f1167, %f1167;
	fma.rn.f32 	%f1170, %f1166, %f1166, %f1169;
	fma.rn.f32 	%f1171, %f1168, %f1168, %f1170;
	sqrt.rn.f32 	%f1172, %f1171;
	div.rn.f32 	%f1173, %f1166, %f1172;
	div.rn.f32 	%f1174, %f1167, %f1172;
	div.rn.f32 	%f1175, %f1168, %f1172;
	mul.f32 	%f1176, %f1822, %f1174;
	fma.rn.f32 	%f1177, %f1823, %f1173, %f1176;
	fma.rn.f32 	%f1178, %f1821, %f1175, %f1177;
	setp.lt.f32 	%p112, %f1178, 0f00000000;
	neg.f32 	%f1179, %f1173;
	neg.f32 	%f1180, %f1174;
	neg.f32 	%f1181, %f1175;
	selp.f32 	%f1182, %f1179, %f1173, %p112;
	selp.f32 	%f1183, %f1180, %f1174, %p112;
	selp.f32 	%f1184, %f1181, %f1175, %p112;
	mul.f32 	%f1185, %f1876, %f1823;
	fma.rn.f32 	%f1186, %f1877, %f1822, %f1185;
	fma.rn.f32 	%f1187, %f1878, %f1821, %f1186;
	add.f32 	%f1188, %f1187, %f1187;
	mul.f32 	%f1189, %f1823, %f1188;
	mul.f32 	%f1190, %f1822, %f1188;
	mul.f32 	%f1191, %f1821, %f1188;
	sub.f32 	%f1192, %f1876, %f1189;
	sub.f32 	%f1193, %f1877, %f1190;
	sub.f32 	%f1194, %f1878, %f1191;
	mov.f32 	%f1195, 0f3F800000;
	sub.f32 	%f1196, %f1195, %f1816;
	mul.f32 	%f1197, %f1196, %f1182;
	mul.f32 	%f1198, %f1196, %f1183;
	mul.f32 	%f1199, %f1196, %f1184;
	fma.rn.f32 	%f1200, %f1192, %f1816, %f1197;
	fma.rn.f32 	%f1201, %f1193, %f1816, %f1198;
	fma.rn.f32 	%f1202, %f1194, %f1816, %f1199;
	mul.f32 	%f1203, %f1201, %f1201;
	fma.rn.f32 	%f1204, %f1200, %f1200, %f1203;
	fma.rn.f32 	%f1205, %f1202, %f1202, %f1204;
	sqrt.rn.f32 	%f1206, %f1205;
	div.rn.f32 	%f1876, %f1200, %f1206;
	div.rn.f32 	%f1877, %f1201, %f1206;
	div.rn.f32 	%f1878, %f1202, %f1206;
	bra.uni 	$L__BB1_155;
$L__BB1_114:
	ld.const.f32 	%f1861, [AIR_REF_INDEX];
	setp.ne.s16 	%p113, %rs27, 0;
	setp.eq.s32 	%p114, %r930, 1;
	and.pred  	%p115, %p113, %p114;
	mov.f32 	%f1860, %f1815;
	@%p115 bra 	$L__BB1_121;
	setp.eq.s16 	%p116, %rs27, 0;
	@%p116 bra 	$L__BB1_118;
	setp.lt.s32 	%p117, %r930, 1;
	mov.f32 	%f1860, %f1815;
	@%p117 bra 	$L__BB1_121;
	add.s32 	%r648, %r930, -1;
	mul.wide.u32 	%rd132, %r648, 60;
	add.s64 	%rd133, %rd35, %rd132;
	ld.f32 	%f1861, [%rd133+24];
	mov.f32 	%f1860, %f1815;
	bra.uni 	$L__BB1_121;
$L__BB1_118:
	ld.const.f32 	%f1860, [AIR_REF_INDEX];
	setp.eq.s32 	%p118, %r930, 0;
	mov.f32 	%f1861, %f1815;
	@%p118 bra 	$L__BB1_121;
	setp.lt.s32 	%p119, %r930, 1;
	mov.f32 	%f1861, %f1815;
	@%p119 bra 	$L__BB1_121;
	add.s32 	%r649, %r930, -1;
	mul.wide.u32 	%rd134, %r649, 60;
	add.s64 	%rd135, %rd35, %rd134;
	ld.f32 	%f1860, [%rd135+24];
	mov.f32 	%f1861, %f1815;
$L__BB1_121:
	mul.f32 	%f1210, %f1876, %f1823;
	fma.rn.f32 	%f1211, %f1877, %f1822, %f1210;
	fma.rn.f32 	%f1212, %f1878, %f1821, %f1211;
	abs.f32 	%f1213, %f1212;
	mov.f32 	%f1862, 0f3F800000;
	sub.f32 	%f472, %f1862, %f1213;
	abs.f32 	%f473, %f472;
	setp.lt.f32 	%p120, %f473, 0f00800000;
	mul.f32 	%f1214, %f473, 0f4B800000;
	selp.f32 	%f1215, %f1214, %f473, %p120;
	selp.f32 	%f1216, 0fC1C00000, 0f00000000, %p120;
	mov.b32 	%r650, %f1215;
	add.s32 	%r651, %r650, -1060439283;
	and.b32  	%r652, %r651, -8388608;
	sub.s32 	%r653, %r650, %r652;
	mov.b32 	%f1217, %r653;
	cvt.rn.f32.s32 	%f1218, %r652;
	fma.rn.f32 	%f1219, %f1218, 0f34000000, %f1216;
	add.f32 	%f1220, %f1217, 0fBF800000;
	add.f32 	%f1221, %f1217, 0f3F800000;
	rcp.approx.ftz.f32 	%f1222, %f1221;
	add.f32 	%f1223, %f1220, %f1220;
	mul.f32 	%f1224, %f1223, %f1222;
	mul.f32 	%f1225, %f1224, %f1224;
	sub.f32 	%f1226, %f1220, %f1224;
	add.f32 	%f1227, %f1226, %f1226;
	neg.f32 	%f1228, %f1224;
	fma.rn.f32 	%f1229, %f1228, %f1220, %f1227;
	mul.rn.f32 	%f1230, %f1222, %f1229;
	fma.rn.f32 	%f1231, %f1225, 0f3A2C32E4, 0f3B52E7DB;
	fma.rn.f32 	%f1232, %f1231, %f1225, 0f3C93BB73;
	fma.rn.f32 	%f1233, %f1232, %f1225, 0f3DF6384F;
	mul.rn.f32 	%f1234, %f1233, %f1225;
	fma.rn.f32 	%f1235, %f1224, 0f3FB8AA3B, %f1219;
	sub.f32 	%f1236, %f1219, %f1235;
	fma.rn.f32 	%f1237, %f1224, 0f3FB8AA3B, %f1236;
	fma.rn.f32 	%f1238, %f1230, 0f3FB8AA3B, %f1237;
	fma.rn.f32 	%f1239, %f1224, 0f32A55E34, %f1238;
	mul.f32 	%f1240, %f1234, 0f40400000;
	fma.rn.f32 	%f1241, %f1240, %f1230, %f1239;
	fma.rn.f32 	%f1242, %f1234, %f1224, %f1241;
	add.rn.f32 	%f1243, %f1235, %f1242;
	neg.f32 	%f1244, %f1235;
	add.rn.f32 	%f1245, %f1243, %f1244;
	neg.f32 	%f1246, %f1245;
	add.rn.f32 	%f1247, %f1242, %f1246;
	mov.f32 	%f1248, 0f40A00000;
	mul.rn.f32 	%f1249, %f1243, %f1248;
	neg.f32 	%f1250, %f1249;
	fma.rn.f32 	%f1251, %f1243, 0f40A00000, %f1250;
	fma.rn.f32 	%f1252, %f1247, 0f40A00000, %f1251;
	cvt.rni.f32.f32 	%f1253, %f1249;
	sub.f32 	%f1254, %f1249, %f1253;
	add.f32 	%f1255, %f1254, %f1252;
	fma.rn.f32 	%f1256, %f1255, 0f391FCB8E, 0f3AAF85ED;
	fma.rn.f32 	%f1257, %f1256, %f1255, 0f3C1D9856;
	fma.rn.f32 	%f1258, %f1257, %f1255, 0f3D6357BB;
	fma.rn.f32 	%f1259, %f1258, %f1255, 0f3E75FDEC;
	fma.rn.f32 	%f1260, %f1259, %f1255, 0f3F317218;
	fma.rn.f32 	%f1261, %f1260, %f1255, 0f3F800000;
	cvt.rzi.s32.f32 	%r654, %f1253;
	setp.gt.f32 	%p121, %f1253, 0f00000000;
	selp.b32 	%r655, 0, -2097152000, %p121;
	add.s32 	%r656, %r655, 2130706432;
	mov.b32 	%f1262, %r656;
	mul.f32 	%f1263, %f1261, %f1262;
	shl.b32 	%r657, %r654, 23;
	sub.s32 	%r658, %r657, %r655;
	mov.b32 	%f1264, %r658;
	mul.f32 	%f1265, %f1263, %f1264;
	abs.f32 	%f1266, %f1249;
	setp.gt.f32 	%p122, %f1266, 0f43180000;
	setp.lt.f32 	%p123, %f1249, 0f00000000;
	selp.f32 	%f1267, 0f00000000, 0f7F800000, %p123;
	selp.f32 	%f474, %f1267, %f1265, %p122;
	setp.eq.f32 	%p124, %f472, 0f3F800000;
	@%p124 bra 	$L__BB1_128;
	setp.nan.f32 	%p125, %f473, %f473;
	@%p125 bra 	$L__BB1_127;
	setp.eq.f32 	%p126, %f472, 0f00000000;
	setp.eq.f32 	%p127, %f473, 0f7F800000;
	or.pred  	%p128, %p126, %p127;
	@%p128 bra 	$L__BB1_126;
	setp.geu.f32 	%p129, %f472, 0f00000000;
	mov.f32 	%f1862, %f474;
	@%p129 bra 	$L__BB1_128;
	neg.f32 	%f1862, %f474;
	bra.uni 	$L__BB1_128;
$L__BB1_126:
	add.f32 	%f1862, %f472, %f472;
	bra.uni 	$L__BB1_128;
$L__BB1_127:
	mov.f32 	%f1268, 0f40A00000;
	add.rn.f32 	%f1862, %f472, %f1268;
$L__BB1_128:
	add.f32 	%f1269, %f1860, %f1861;
	sub.f32 	%f1270, %f1860, %f1861;
	div.rn.f32 	%f1271, %f1270, %f1269;
	mul.f32 	%f1272, %f1271, %f1271;
	mov.f32 	%f1273, 0f3F800000;
	sub.f32 	%f1274, %f1273, %f1272;
	fma.rn.f32 	%f1275, %f1274, %f1862, %f1272;
	ld.global.v2.u32 	{%r125, %r659}, [%rd9];
	shr.u32 	%r660, %r659, 2;
	xor.b32  	%r661, %r660, %r659;
	ld.global.v2.u32 	{%r126, %r127}, [%rd9+8];
	ld.global.v2.u32 	{%r928, %r927}, [%rd9+16];
	st.global.v2.u32 	[%rd9+8], {%r127, %r928};
	shl.b32 	%r662, %r927, 4;
	shl.b32 	%r663, %r661, 1;
	xor.b32  	%r664, %r663, %r662;
	xor.b32  	%r665, %r664, %r661;
	xor.b32  	%r920, %r665, %r927;
	st.global.v2.u32 	[%rd9+16], {%r927, %r920};
	add.s32 	%r923, %r125, 362437;
	st.global.v2.u32 	[%rd9], {%r923, %r126};
	add.s32 	%r666, %r920, %r923;
	cvt.rn.f32.u32 	%f1276, %r666;
	fma.rn.f32 	%f1277, %f1276, 0f2F800000, 0f2F000000;
	setp.leu.f32 	%p130, %f1277, %f1275;
	@%p130 bra 	$L__BB1_147;
	fma.rn.f32 	%f479, %f1876, %f1824, %f1873;
	fma.rn.f32 	%f480, %f1877, %f1824, %f1874;
	fma.rn.f32 	%f481, %f1878, %f1824, %f1875;
	setp.eq.s16 	%p131, %rs27, 0;
	@%p131 bra 	$L__BB1_131;
	setp.gt.s32 	%p132, %r930, 0;
	selp.s32 	%r667, -1, 0, %p132;
	add.s32 	%r930, %r930, %r667;
	bra.uni 	$L__BB1_137;
$L__BB1_131:
	setp.lt.s32 	%p133, %r930, 1;
	mov.b32 	%r914, -1;
	@%p133 bra 	$L__BB1_133;
	add.s32 	%r669, %r930, -1;
	mul.wide.u32 	%rd136, %r669, 60;
	add.s64 	%rd137, %rd35, %rd136;
	ld.u32 	%r914, [%rd137+56];
$L__BB1_133:
	setp.ne.s32 	%p134, %r914, -1;
	setp.eq.s32 	%p135, %r914, %r895;
	and.pred  	%p136, %p134, %p135;
	@%p136 bra 	$L__BB1_136;
	setp.gt.s32 	%p137, %r930, 7;
	@%p137 bra 	$L__BB1_137;
	add.s32 	%r139, %r930, 1;
	mul.wide.s32 	%rd138, %r930, 60;
	add.s64 	%rd139, %rd35, %rd138;
	st.f32 	[%rd139], %f1820;
	st.f32 	[%rd139+4], %f1819;
	st.f32 	[%rd139+8], %f1818;
	st.f32 	[%rd139+12], %f1817;
	st.f32 	[%rd139+16], %f1816;
	mov.b32 	%r670, 1;
	st.u32 	[%rd139+20], %r670;
	st.f32 	[%rd139+24], %f1815;
	st.f32 	[%rd139+28], %f1814;
	st.f32 	[%rd139+32], %f1813;
	st.f32 	[%rd139+36], %f1812;
	st.f32 	[%rd139+40], %f1811;
	st.u32 	[%rd139+44], %r896;
	st.f32 	[%rd139+48], %f1810;
	st.f32 	[%rd139+52], %f1809;
	st.u32 	[%rd139+56], %r895;
	mov.u32 	%r930, %r139;
	bra.uni 	$L__BB1_137;
$L__BB1_136:
	setp.gt.s32 	%p138, %r930, 0;
	selp.s32 	%r671, -1, 0, %p138;
	add.s32 	%r930, %r930, %r671;
$L__BB1_137:
	mul.f32 	%f1278, %f1823, 0f3A83126F;
	sub.f32 	%f1873, %f479, %f1278;
	mul.f32 	%f1279, %f1822, 0f3A83126F;
	sub.f32 	%f1874, %f480, %f1279;
	mul.f32 	%f1280, %f1821, 0f3A83126F;
	sub.f32 	%f1875, %f481, %f1280;
	div.rn.f32 	%f485, %f1860, %f1861;
	mul.f32 	%f1281, %f485, %f485;
	mul.f32 	%f1285, %f1213, %f1213;
	mov.f32 	%f1286, 0f3F800000;
	sub.f32 	%f1287, %f1286, %f1285;
	mul.f32 	%f1288, %f1287, %f1281;
	sub.f32 	%f487, %f1286, %f1288;
	setp.lt.f32 	%p139, %f487, 0f00000000;
	@%p139 bra 	$L__BB1_146;
	mul.f32 	%f1289, %f1213, %f485;
	sqrt.rn.f32 	%f1290, %f487;
	sub.f32 	%f1291, %f1289, %f1290;
	mul.f32 	%f1292, %f1823, %f1291;
	mul.f32 	%f1293, %f1822, %f1291;
	mul.f32 	%f1294, %f1821, %f1291;
	fma.rn.f32 	%f1295, %f1876, %f485, %f1292;
	fma.rn.f32 	%f1296, %f1877, %f485, %f1293;
	fma.rn.f32 	%f1297, %f1878, %f485, %f1294;
	mul.f32 	%f1298, %f1296, %f1296;
	fma.rn.f32 	%f1299, %f1295, %f1295, %f1298;
	fma.rn.f32 	%f1300, %f1297, %f1297, %f1299;
	sqrt.rn.f32 	%f1301, %f1300;
	div.rn.f32 	%f488, %f1295, %f1301;
	div.rn.f32 	%f489, %f1296, %f1301;
	div.rn.f32 	%f490, %f1297, %f1301;
	ld.global.u32 	%r142, [%rd9+24];
	setp.eq.s32 	%p140, %r142, 1;
	@%p140 bra 	$L__BB1_140;
	ld.global.v2.u32 	{%r672, %r673}, [%rd9];
	shr.u32 	%r674, %r673, 2;
	xor.b32  	%r675, %r674, %r673;
	ld.global.v2.u32 	{%r676, %r677}, [%rd9+8];
	ld.global.v2.u32 	{%r678, %r679}, [%rd9+16];
	shl.b32 	%r680, %r679, 4;
	shl.b32 	%r681, %r675, 1;
	xor.b32  	%r682, %r681, %r680;
	xor.b32  	%r683, %r682, %r675;
	xor.b32  	%r684, %r683, %r679;
	add.s32 	%r685, %r672, %r684;
	add.s32 	%r686, %r685, 362437;
	shr.u32 	%r687, %r676, 2;
	xor.b32  	%r688, %r687, %r676;
	st.global.v2.u32 	[%rd9+8], {%r678, %r679};
	shl.b32 	%r689, %r684, 4;
	shl.b32 	%r690, %r688, 1;
	xor.b32  	%r691, %r690, %r689;
	xor.b32  	%r692, %r691, %r688;
	xor.b32  	%r693, %r692, %r684;
	st.global.v2.u32 	[%rd9+16], {%r684, %r693};
	add.s32 	%r694, %r672, 724874;
	st.global.v2.u32 	[%rd9], {%r694, %r677};
	add.s32 	%r695, %r693, %r694;
	cvt.rn.f32.u32 	%f1302, %r686;
	fma.rn.f32 	%f1303, %f1302, 0f2F800000, 0f2F000000;
	cvt.rn.f32.u32 	%f1304, %r695;
	fma.rn.f32 	%f1305, %f1304, 0f30C90FDB, 0f30490FDB;
	setp.lt.f32 	%p141, %f1303, 0f00800000;
	mul.f32 	%f1306, %f1303, 0f4B000000;
	selp.f32 	%f1307, %f1306, %f1303, %p141;
	selp.f32 	%f1308, 0fC1B80000, 0f00000000, %p141;
	mov.b32 	%r696, %f1307;
	add.s32 	%r697, %r696, -1059760811;
	and.b32  	%r698, %r697, -8388608;
	sub.s32 	%r699, %r696, %r698;
	mov.b32 	%f1309, %r699;
	cvt.rn.f32.s32 	%f1310, %r698;
	fma.rn.f32 	%f1311, %f1310, 0f34000000, %f1308;
	add.f32 	%f1312, %f1309, 0fBF800000;
	fma.rn.f32 	%f1313, %f1312, 0fBE055027, 0f3E1039F6;
	fma.rn.f32 	%f1314, %f1313, %f1312, 0fBDF8CDCC;
	fma.rn.f32 	%f1315, %f1314, %f1312, 0f3E0F2955;
	fma.rn.f32 	%f1316, %f1315, %f1312, 0fBE2AD8B9;
	fma.rn.f32 	%f1317, %f1316, %f1312, 0f3E4CED0B;
	fma.rn.f32 	%f1318, %f1317, %f1312, 0fBE7FFF22;
	fma.rn.f32 	%f1319, %f1318, %f1312, 0f3EAAAA78;
	fma.rn.f32 	%f1320, %f1319, %f1312, 0fBF000000;
	mul.f32 	%f1321, %f1312, %f1320;
	fma.rn.f32 	%f1322, %f1321, %f1312, %f1312;
	fma.rn.f32 	%f1323, %f1311, 0f3F317218, %f1322;
	setp.gt.u32 	%p142, %r696, 2139095039;
	fma.rn.f32 	%f1324, %f1307, 0f7F800000, 0f7F800000;
	selp.f32 	%f1325, %f1324, %f1323, %p142;
	setp.eq.f32 	%p143, %f1307, 0f00000000;
	mul.f32 	%f1326, %f1325, 0fC0000000;
	selp.f32 	%f1327, 0f7F800000, %f1326, %p143;
	sqrt.rn.f32 	%f1328, %f1327;
	sin.approx.f32 	%f1329, %f1305;
	cos.approx.f32 	%f1330, %f1305;
	mul.f32 	%f1864, %f1328, %f1329;
	mul.f32 	%f1865, %f1328, %f1330;
	st.global.f32 	[%rd9+32], %f1865;
	mov.b32 	%r700, 1;
	st.global.u32 	[%rd9+24], %r700;
	bra.uni 	$L__BB1_141;
$L__BB1_140:
	mov.b32 	%r701, 0;
	st.global.u32 	[%rd9+24], %r701;
	ld.global.f32 	%f1865, [%rd9+32];
	mov.f32 	%f1864, %f1865;
$L__BB1_141:
	setp.ne.s32 	%p144, %r142, 1;
	mov.f32 	%f1866, %f1865;
	@%p144 bra 	$L__BB1_143;
	ld.global.v2.u32 	{%r702, %r703}, [%rd9];
	shr.u32 	%r704, %r703, 2;
	xor.b32  	%r705, %r704, %r703;
	ld.global.v2.u32 	{%r706, %r707}, [%rd9+8];
	ld.global.v2.u32 	{%r708, %r709}, [%rd9+16];
	shl.b32 	%r710, %r709, 4;
	shl.b32 	%r711, %r705, 1;
	xor.b32  	%r712, %r711, %r710;
	xor.b32  	%r713, %r712, %r705;
	xor.b32  	%r714, %r713, %r709;
	add.s32 	%r715, %r702, %r714;
	add.s32 	%r716, %r715, 362437;
	shr.u32 	%r717, %r706, 2;
	xor.b32  	%r718, %r717, %r706;
	st.global.v2.u32 	[%rd9+8], {%r708, %r709};
	shl.b32 	%r719, %r714, 4;
	shl.b32 	%r720, %r718, 1;
	xor.b32  	%r721, %r720, %r719;
	xor.b32  	%r722, %r721, %r718;
	xor.b32  	%r723, %r722, %r714;
	st.global.v2.u32 	[%rd9+16], {%r714, %r723};
	add.s32 	%r724, %r702, 724874;
	st.global.v2.u32 	[%rd9], {%r724, %r707};
	add.s32 	%r725, %r723, %r724;
	cvt.rn.f32.u32 	%f1331, %r716;
	fma.rn.f32 	%f1332, %f1331, 0f2F800000, 0f2F000000;
	cvt.rn.f32.u32 	%f1333, %r725;
	fma.rn.f32 	%f1334, %f1333, 0f30C90FDB, 0f30490FDB;
	setp.lt.f32 	%p145, %f1332, 0f00800000;
	mul.f32 	%f1335, %f1332, 0f4B000000;
	selp.f32 	%f1336, %f1335, %f1332, %p145;
	selp.f32 	%f1337, 0fC1B80000, 0f00000000, %p145;
	mov.b32 	%r726, %f1336;
	add.s32 	%r727, %r726, -1059760811;
	and.b32  	%r728, %r727, -8388608;
	sub.s32 	%r729, %r726, %r728;
	mov.b32 	%f1338, %r729;
	cvt.rn.f32.s32 	%f1339, %r728;
	fma.rn.f32 	%f1340, %f1339, 0f34000000, %f1337;
	add.f32 	%f1341, %f1338, 0fBF800000;
	fma.rn.f32 	%f1342, %f1341, 0fBE055027, 0f3E1039F6;
	fma.rn.f32 	%f1343, %f1342, %f1341, 0fBDF8CDCC;
	fma.rn.f32 	%f1344, %f1343, %f1341, 0f3E0F2955;
	fma.rn.f32 	%f1345, %f1344, %f1341, 0fBE2AD8B9;
	fma.rn.f32 	%f1346, %f1345, %f1341, 0f3E4CED0B;
	fma.rn.f32 	%f1347, %f1346, %f1341, 0fBE7FFF22;
	fma.rn.f32 	%f1348, %f1347, %f1341, 0f3EAAAA78;
	fma.rn.f32 	%f1349, %f1348, %f1341, 0fBF000000;
	mul.f32 	%f1350, %f1341, %f1349;
	fma.rn.f32 	%f1351, %f1350, %f1341, %f1341;
	fma.rn.f32 	%f1352, %f1340, 0f3F317218, %f1351;
	setp.gt.u32 	%p146, %r726, 2139095039;
	fma.rn.f32 	%f1353, %f1336, 0f7F800000, 0f7F800000;
	selp.f32 	%f1354, %f1353, %f1352, %p146;
	setp.eq.f32 	%p147, %f1336, 0f00000000;
	mul.f32 	%f1355, %f1354, 0fC0000000;
	selp.f32 	%f1356, 0f7F800000, %f1355, %p147;
	sqrt.rn.f32 	%f1357, %f1356;
	sin.approx.f32 	%f1358, %f1334;
	cos.approx.f32 	%f1359, %f1334;
	mul.f32 	%f1866, %f1357, %f1358;
	mul.f32 	%f1865, %f1357, %f1359;
	st.global.f32 	[%rd9+32], %f1865;
$L__BB1_143:
	setp.eq.s32 	%p148, %r142, 1;
	mov.b32 	%r916, 0;
	@%p148 bra 	$L__BB1_145;
	ld.global.v2.u32 	{%r732, %r733}, [%rd9];
	shr.u32 	%r734, %r733, 2;
	xor.b32  	%r735, %r734, %r733;
	ld.global.v2.u32 	{%r736, %r737}, [%rd9+8];
	ld.global.v2.u32 	{%r738, %r739}, [%rd9+16];
	shl.b32 	%r740, %r739, 4;
	shl.b32 	%r741, %r735, 1;
	xor.b32  	%r742, %r741, %r740;
	xor.b32  	%r743, %r742, %r735;
	xor.b32  	%r744, %r743, %r739;
	add.s32 	%r745, %r732, %r744;
	add.s32 	%r746, %r745, 362437;
	shr.u32 	%r747, %r736, 2;
	xor.b32  	%r748, %r747, %r736;
	st.global.v2.u32 	[%rd9+8], {%r738, %r739};
	shl.b32 	%r749, %r744, 4;
	shl.b32 	%r750, %r748, 1;
	xor.b32  	%r751, %r750, %r749;
	xor.b32  	%r752, %r751, %r748;
	xor.b32  	%r753, %r752, %r744;
	st.global.v2.u32 	[%rd9+16], {%r744, %r753};
	add.s32 	%r754, %r732, 724874;
	st.global.v2.u32 	[%rd9], {%r754, %r737};
	add.s32 	%r755, %r753, %r754;
	cvt.rn.f32.u32 	%f1360, %r746;
	fma.rn.f32 	%f1361, %f1360, 0f2F800000, 0f2F000000;
	cvt.rn.f32.u32 	%f1362, %r755;
	fma.rn.f32 	%f1363, %f1362, 0f30C90FDB, 0f30490FDB;
	setp.lt.f32 	%p149, %f1361, 0f00800000;
	mul.f32 	%f1364, %f1361, 0f4B000000;
	selp.f32 	%f1365, %f1364, %f1361, %p149;
	selp.f32 	%f1366, 0fC1B80000, 0f00000000, %p149;
	mov.b32 	%r756, %f1365;
	add.s32 	%r757, %r756, -1059760811;
	and.b32  	%r758, %r757, -8388608;
	sub.s32 	%r759, %r756, %r758;
	mov.b32 	%f1367, %r759;
	cvt.rn.f32.s32 	%f1368, %r758;
	fma.rn.f32 	%f1369, %f1368, 0f34000000, %f1366;
	add.f32 	%f1370, %f1367, 0fBF800000;
	fma.rn.f32 	%f1371, %f1370, 0fBE055027, 0f3E1039F6;
	fma.rn.f32 	%f1372, %f1371, %f1370, 0fBDF8CDCC;
	fma.rn.f32 	%f1373, %f1372, %f1370, 0f3E0F2955;
	fma.rn.f32 	%f1374, %f1373, %f1370, 0fBE2AD8B9;
	fma.rn.f32 	%f1375, %f1374, %f1370, 0f3E4CED0B;
	fma.rn.f32 	%f1376, %f1375, %f1370, 0fBE7FFF22;
	fma.rn.f32 	%f1377, %f1376, %f1370, 0f3EAAAA78;
	fma.rn.f32 	%f1378, %f1377, %f1370, 0fBF000000;
	mul.f32 	%f1379, %f1370, %f1378;
	fma.rn.f32 	%f1380, %f1379, %f1370, %f1370;
	fma.rn.f32 	%f1381, %f1369, 0f3F317218, %f1380;
	setp.gt.u32 	%p150, %r756, 2139095039;
	fma.rn.f32 	%f1382, %f1365, 0f7F800000, 0f7F800000;
	selp.f32 	%f1383, %f1382, %f1381, %p150;
	setp.eq.f32 	%p151, %f1365, 0f00000000;
	mul.f32 	%f1384, %f1383, 0fC0000000;
	selp.f32 	%f1385, 0f7F800000, %f1384, %p151;
	sqrt.rn.f32 	%f1386, %f1385;
	sin.approx.f32 	%f1387, %f1363;
	cos.approx.f32 	%f1388, %f1363;
	mul.f32 	%f1865, %f1386, %f1387;
	mul.f32 	%f1389, %f1386, %f1388;
	st.global.f32 	[%rd9+32], %f1389;
	mov.b32 	%r916, 1;
$L__BB1_145:
	st.global.u32 	[%rd9+24], %r916;
	add.f32 	%f1390, %f1823, %f1864;
	add.f32 	%f1391, %f1822, %f1866;
	add.f32 	%f1392, %f1821, %f1865;
	mul.f32 	%f1393, %f1391, %f1391;
	fma.rn.f32 	%f1394, %f1390, %f1390, %f1393;
	fma.rn.f32 	%f1395, %f1392, %f1392, %f1394;
	sqrt.rn.f32 	%f1396, %f1395;
	div.rn.f32 	%f1397, %f1390, %f1396;
	div.rn.f32 	%f1398, %f1391, %f1396;
	div.rn.f32 	%f1399, %f1392, %f1396;
	mul.f32 	%f1400, %f1822, %f1398;
	fma.rn.f32 	%f1401, %f1823, %f1397, %f1400;
	fma.rn.f32 	%f1402, %f1821, %f1399, %f1401;
	setp.lt.f32 	%p152, %f1402, 0f00000000;
	neg.f32 	%f1403, %f1397;
	neg.f32 	%f1404, %f1398;
	neg.f32 	%f1405, %f1399;
	selp.f32 	%f1406, %f1403, %f1397, %p152;
	selp.f32 	%f1407, %f1404, %f1398, %p152;
	selp.f32 	%f1408, %f1405, %f1399, %p152;
	mov.f32 	%f1409, 0f3F800000;
	sub.f32 	%f1410, %f1409, %f1814;
	mul.f32 	%f1411, %f1814, %f1406;
	mul.f32 	%f1412, %f1814, %f1407;
	mul.f32 	%f1413, %f1814, %f1408;
	fma.rn.f32 	%f1414, %f1410, %f488, %f1411;
	fma.rn.f32 	%f1415, %f1410, %f489, %f1412;
	fma.rn.f32 	%f1416, %f1410, %f490, %f1413;
	mul.f32 	%f1417, %f1415, %f1415;
	fma.rn.f32 	%f1418, %f1414, %f1414, %f1417;
	fma.rn.f32 	%f1419, %f1416, %f1416, %f1418;
	sqrt.rn.f32 	%f1420, %f1419;
	div.rn.f32 	%f1876, %f1414, %f1420;
	div.rn.f32 	%f1877, %f1415, %f1420;
	div.rn.f32 	%f1878, %f1416, %f1420;
	bra.uni 	$L__BB1_155;
$L__BB1_146:
	add.f32 	%f1424, %f1212, %f1212;
	mul.f32 	%f1425, %f1823, %f1424;
	mul.f32 	%f1426, %f1822, %f1424;
	mul.f32 	%f1427, %f1821, %f1424;
	sub.f32 	%f1876, %f1876, %f1425;
	sub.f32 	%f1877, %f1877, %f1426;
	sub.f32 	%f1878, %f1878, %f1427;
	bra.uni 	$L__BB1_155;
$L__BB1_147:
	fma.rn.f32 	%f1428, %f1876, %f1824, %f1873;
	fma.rn.f32 	%f1429, %f1877, %f1824, %f1874;
	fma.rn.f32 	%f1430, %f1878, %f1824, %f1875;
	fma.rn.f32 	%f1873, %f1823, 0f3A83126F, %f1428;
	fma.rn.f32 	%f1874, %f1822, 0f3A83126F, %f1429;
	fma.rn.f32 	%f1875, %f1821, 0f3A83126F, %f1430;
	ld.global.u32 	%r144, [%rd9+24];
	setp.eq.s32 	%p153, %r144, 1;
	@%p153 bra 	$L__BB1_149;
	shr.u32 	%r760, %r126, 2;
	xor.b32  	%r761, %r760, %r126;
	shl.b32 	%r762, %r920, 4;
	shl.b32 	%r763, %r761, 1;
	xor.b32  	%r764, %r763, %r762;
	xor.b32  	%r765, %r764, %r761;
	xor.b32  	%r919, %r765, %r920;
	add.s32 	%r766, %r125, %r919;
	add.s32 	%r767, %r766, 724874;
	shr.u32 	%r768, %r127, 2;
	xor.b32  	%r769, %r768, %r127;
	st.global.v2.u32 	[%rd9+8], {%r927, %r920};
	shl.b32 	%r770, %r919, 4;
	shl.b32 	%r771, %r769, 1;
	xor.b32  	%r772, %r771, %r770;
	xor.b32  	%r773, %r772, %r769;
	xor.b32  	%r918, %r773, %r919;
	st.global.v2.u32 	[%rd9+16], {%r919, %r918};
	add.s32 	%r923, %r125, 1087311;
	st.global.v2.u32 	[%rd9], {%r923, %r928};
	add.s32 	%r774, %r918, %r923;
	cvt.rn.f32.u32 	%f1431, %r767;
	fma.rn.f32 	%f1432, %f1431, 0f2F800000, 0f2F000000;
	cvt.rn.f32.u32 	%f1433, %r774;
	fma.rn.f32 	%f1434, %f1433, 0f30C90FDB, 0f30490FDB;
	setp.lt.f32 	%p154, %f1432, 0f00800000;
	mul.f32 	%f1435, %f1432, 0f4B000000;
	selp.f32 	%f1436, %f1435, %f1432, %p154;
	selp.f32 	%f1437, 0fC1B80000, 0f00000000, %p154;
	mov.b32 	%r775, %f1436;
	add.s32 	%r776, %r775, -1059760811;
	and.b32  	%r777, %r776, -8388608;
	sub.s32 	%r778, %r775, %r777;
	mov.b32 	%f1438, %r778;
	cvt.rn.f32.s32 	%f1439, %r777;
	fma.rn.f32 	%f1440, %f1439, 0f34000000, %f1437;
	add.f32 	%f1441, %f1438, 0fBF800000;
	fma.rn.f32 	%f1442, %f1441, 0fBE055027, 0f3E1039F6;
	fma.rn.f32 	%f1443, %f1442, %f1441, 0fBDF8CDCC;
	fma.rn.f32 	%f1444, %f1443, %f1441, 0f3E0F2955;
	fma.rn.f32 	%f1445, %f1444, %f1441, 0fBE2AD8B9;
	fma.rn.f32 	%f1446, %f1445, %f1441, 0f3E4CED0B;
	fma.rn.f32 	%f1447, %f1446, %f1441, 0fBE7FFF22;
	fma.rn.f32 	%f1448, %f1447, %f1441, 0f3EAAAA78;
	fma.rn.f32 	%f1449, %f1448, %f1441, 0fBF000000;
	mul.f32 	%f1450, %f1441, %f1449;
	fma.rn.f32 	%f1451, %f1450, %f1441, %f1441;
	fma.rn.f32 	%f1452, %f1440, 0f3F317218, %f1451;
	setp.gt.u32 	%p155, %r775, 2139095039;
	fma.rn.f32 	%f1453, %f1436, 0f7F800000, 0f7F800000;
	selp.f32 	%f1454, %f1453, %f1452, %p155;
	setp.eq.f32 	%p156, %f1436, 0f00000000;
	mul.f32 	%f1455, %f1454, 0fC0000000;
	selp.f32 	%f1456, 0f7F800000, %f1455, %p156;
	sqrt.rn.f32 	%f1457, %f1456;
	sin.approx.f32 	%f1458, %f1434;
	cos.approx.f32 	%f1459, %f1434;
	mul.f32 	%f1869, %f1457, %f1458;
	mul.f32 	%f1870, %f1457, %f1459;
	st.global.f32 	[%rd9+32], %f1870;
	mov.b32 	%r779, 1;
	st.global.u32 	[%rd9+24], %r779;
	bra.uni 	$L__BB1_150;
$L__BB1_149:
	mov.b32 	%r780, 0;
	st.global.u32 	[%rd9+24], %r780;
	ld.global.f32 	%f1870, [%rd9+32];
	mov.u32 	%r918, %r920;
	mov.u32 	%r919, %r927;
	mov.u32 	%r920, %r928;
	mov.u32 	%r927, %r127;
	mov.u32 	%r928, %r126;
	mov.f32 	%f1869, %f1870;
$L__BB1_150:
	setp.ne.s32 	%p157, %r144, 1;
	mov.u32 	%r924, %r918;
	mov.u32 	%r925, %r919;
	mov.u32 	%r926, %r920;
	mov.f32 	%f1871, %f1870;
	@%p157 bra 	$L__BB1_152;
	shr.u32 	%r781, %r928, 2;
	xor.b32  	%r782, %r781, %r928;
	shl.b32 	%r783, %r918, 4;
	shl.b32 	%r784, %r782, 1;
	xor.b32  	%r785, %r784, %r783;
	xor.b32  	%r786, %r785, %r782;
	xor.b32  	%r925, %r786, %r918;
	add.s32 	%r787, %r923, %r925;
	add.s32 	%r788, %r787, 362437;
	shr.u32 	%r789, %r927, 2;
	xor.b32  	%r790, %r789, %r927;
	st.global.v2.u32 	[%rd9+8], {%r919, %r918};
	shl.b32 	%r791, %r925, 4;
	shl.b32 	%r792, %r790, 1;
	xor.b32  	%r793, %r792, %r791;
	xor.b32  	%r794, %r793, %r790;
	xor.b32  	%r924, %r794, %r925;
	st.global.v2.u32 	[%rd9+16], {%r925, %r924};
	add.s32 	%r923, %r923, 724874;
	st.global.v2.u32 	[%rd9], {%r923, %r920};
	add.s32 	%r795, %r924, %r923;
	cvt.rn.f32.u32 	%f1460, %r788;
	fma.rn.f32 	%f1461, %f1460, 0f2F800000, 0f2F000000;
	cvt.rn.f32.u32 	%f1462, %r795;
	fma.rn.f32 	%f1463, %f1462, 0f30C90FDB, 0f30490FDB;
	setp.lt.f32 	%p158, %f1461, 0f00800000;
	mul.f32 	%f1464, %f1461, 0f4B000000;
	selp.f32 	%f1465, %f1464, %f1461, %p158;
	selp.f32 	%f1466, 0fC1B80000, 0f00000000, %p158;
	mov.b32 	%r796, %f1465;
	add.s32 	%r797, %r796, -1059760811;
	and.b32  	%r798, %r797, -8388608;
	sub.s32 	%r799, %r796, %r798;
	mov.b32 	%f1467, %r799;
	cvt.rn.f32.s32 	%f1468, %r798;
	fma.rn.f32 	%f1469, %f1468, 0f34000000, %f1466;
	add.f32 	%f1470, %f1467, 0fBF800000;
	fma.rn.f32 	%f1471, %f1470, 0fBE055027, 0f3E1039F6;
	fma.rn.f32 	%f1472, %f1471, %f1470, 0fBDF8CDCC;
	fma.rn.f32 	%f1473, %f1472, %f1470, 0f3E0F2955;
	fma.rn.f32 	%f1474, %f1473, %f1470, 0fBE2AD8B9;
	fma.rn.f32 	%f1475, %f1474, %f1470, 0f3E4CED0B;
	fma.rn.f32 	%f1476, %f1475, %f1470, 0fBE7FFF22;
	fma.rn.f32 	%f1477, %f1476, %f1470, 0f3EAAAA78;
	fma.rn.f32 	%f1478, %f1477, %f1470, 0fBF000000;
	mul.f32 	%f1479, %f1470, %f1478;
	fma.rn.f32 	%f1480, %f1479, %f1470, %f1470;
	fma.rn.f32 	%f1481, %f1469, 0f3F317218, %f1480;
	setp.gt.u32 	%p159, %r796, 2139095039;
	fma.rn.f32 	%f1482, %f1465, 0f7F800000, 0f7F800000;
	selp.f32 	%f1483, %f1482, %f1481, %p159;
	setp.eq.f32 	%p160, %f1465, 0f00000000;
	mul.f32 	%f1484, %f1483, 0fC0000000;
	selp.f32 	%f1485, 0f7F800000, %f1484, %p160;
	sqrt.rn.f32 	%f1486, %f1485;
	sin.approx.f32 	%f1487, %f1463;
	cos.approx.f32 	%f1488, %f1463;
	mul.f32 	%f1871, %f1486, %f1487;
	mul.f32 	%f1870, %f1486, %f1488;
	st.global.f32 	[%rd9+32], %f1870;
	mov.u32 	%r926, %r918;
	mov.u32 	%r927, %r919;
	mov.u32 	%r928, %r920;
$L__BB1_152:
	setp.eq.s32 	%p161, %r144, 1;
	mov.b32 	%r929, 0;
	@%p161 bra 	$L__BB1_154;
	shr.u32 	%r802, %r928, 2;
	xor.b32  	%r803, %r802, %r928;
	shl.b32 	%r804, %r924, 4;
	shl.b32 	%r805, %r803, 1;
	xor.b32  	%r806, %r805, %r804;
	xor.b32  	%r807, %r806, %r803;
	xor.b32  	%r808, %r807, %r924;
	add.s32 	%r809, %r923, %r808;
	add.s32 	%r810, %r809, 362437;
	shr.u32 	%r811, %r927, 2;
	xor.b32  	%r812, %r811, %r927;
	st.global.v2.u32 	[%rd9+8], {%r925, %r924};
	shl.b32 	%r813, %r808, 4;
	shl.b32 	%r814, %r812, 1;
	xor.b32  	%r815, %r814, %r813;
	xor.b32  	%r816, %r815, %r812;
	xor.b32  	%r817, %r816, %r808;
	st.global.v2.u32 	[%rd9+16], {%r808, %r817};
	add.s32 	%r818, %r923, 724874;
	st.global.v2.u32 	[%rd9], {%r818, %r926};
	add.s32 	%r819, %r817, %r818;
	cvt.rn.f32.u32 	%f1489, %r810;
	fma.rn.f32 	%f1490, %f1489, 0f2F800000, 0f2F000000;
	cvt.rn.f32.u32 	%f1491, %r819;
	fma.rn.f32 	%f1492, %f1491, 0f30C90FDB, 0f30490FDB;
	setp.lt.f32 	%p162, %f1490, 0f00800000;
	mul.f32 	%f1493, %f1490, 0f4B000000;
	selp.f32 	%f1494, %f1493, %f1490, %p162;
	selp.f32 	%f1495, 0fC1B80000, 0f00000000, %p162;
	mov.b32 	%r820, %f1494;
	add.s32 	%r821, %r820, -1059760811;
	and.b32  	%r822, %r821, -8388608;
	sub.s32 	%r823, %r820, %r822;
	mov.b32 	%f1496, %r823;
	cvt.rn.f32.s32 	%f1497, %r822;
	fma.rn.f32 	%f1498, %f1497, 0f34000000, %f1495;
	add.f32 	%f1499, %f1496, 0fBF800000;
	fma.rn.f32 	%f1500, %f1499, 0fBE055027, 0f3E1039F6;
	fma.rn.f32 	%f1501, %f1500, %f1499, 0fBDF8CDCC;
	fma.rn.f32 	%f1502, %f1501, %f1499, 0f3E0F2955;
	fma.rn.f32 	%f1503, %f1502, %f1499, 0fBE2AD8B9;
	fma.rn.f32 	%f1504, %f1503, %f1499, 0f3E4CED0B;
	fma.rn.f32 	%f1505, %f1504, %f1499, 0fBE7FFF22;
	fma.rn.f32 	%f1506, %f1505, %f1499, 0f3EAAAA78;
	fma.rn.f32 	%f1507, %f1506, %f1499, 0fBF000000;
	mul.f32 	%f1508, %f1499, %f1507;
	fma.rn.f32 	%f1509, %f1508, %f1499, %f1499;
	fma.rn.f32 	%f1510, %f1498, 0f3F317218, %f1509;
	setp.gt.u32 	%p163, %r820, 2139095039;
	fma.rn.f32 	%f1511, %f1494, 0f7F800000, 0f7F800000;
	selp.f32 	%f1512, %f1511, %f1510, %p163;
	setp.eq.f32 	%p164, %f1494, 0f00000000;
	mul.f32 	%f1513, %f1512, 0fC0000000;
	selp.f32 	%f1514, 0f7F800000, %f1513, %p164;
	sqrt.rn.f32 	%f1515, %f1514;
	sin.approx.f32 	%f1516, %f1492;
	cos.approx.f32 	%f1517, %f1492;
	mul.f32 	%f1870, %f1515, %f1516;
	mul.f32 	%f1518, %f1515, %f1517;
	st.global.f32 	[%rd9+32], %f1518;
	mov.b32 	%r929, 1;
$L__BB1_154:
	mov.f32 	%f1519, 0f3F800000;
	sub.f32 	%f1520, %f1519, %f1814;
	st.global.u32 	[%rd9+24], %r929;
	add.f32 	%f1521, %f1823, %f1869;
	add.f32 	%f1522, %f1822, %f1871;
	add.f32 	%f1523, %f1821, %f1870;
	mul.f32 	%f1524, %f1522, %f1522;
	fma.rn.f32 	%f1525, %f1521, %f1521, %f1524;
	fma.rn.f32 	%f1526, %f1523, %f1523, %f1525;
	sqrt.rn.f32 	%f1527, %f1526;
	div.rn.f32 	%f1528, %f1521, %f1527;
	div.rn.f32 	%f1529, %f1522, %f1527;
	div.rn.f32 	%f1530, %f1523, %f1527;
	mul.f32 	%f1531, %f1822, %f1529;
	fma.rn.f32 	%f1532, %f1823, %f1528, %f1531;
	fma.rn.f32 	%f1533, %f1821, %f1530, %f1532;
	setp.lt.f32 	%p165, %f1533, 0f00000000;
	neg.f32 	%f1534, %f1528;
	neg.f32 	%f1535, %f1529;
	neg.f32 	%f1536, %f1530;
	selp.f32 	%f1537, %f1534, %f1528, %p165;
	selp.f32 	%f1538, %f1535, %f1529, %p165;
	selp.f32 	%f1539, %f1536, %f1530, %p165;
	add.f32 	%f1543, %f1212, %f1212;
	mul.f32 	%f1544, %f1823, %f1543;
	mul.f32 	%f1545, %f1822, %f1543;
	mul.f32 	%f1546, %f1821, %f1543;
	sub.f32 	%f1547, %f1876, %f1544;
	sub.f32 	%f1548, %f1877, %f1545;
	sub.f32 	%f1549, %f1878, %f1546;
	sub.f32 	%f1550, %f1519, %f1520;
	mul.f32 	%f1551, %f1550, %f1537;
	mul.f32 	%f1552, %f1550, %f1538;
	mul.f32 	%f1553, %f1550, %f1539;
	fma.rn.f32 	%f1554, %f1520, %f1547, %f1551;
	fma.rn.f32 	%f1555, %f1520, %f1548, %f1552;
	fma.rn.f32 	%f1556, %f1520, %f1549, %f1553;
	mul.f32 	%f1557, %f1555, %f1555;
	fma.rn.f32 	%f1558, %f1554, %f1554, %f1557;
	fma.rn.f32 	%f1559, %f1556, %f1556, %f1558;
	sqrt.rn.f32 	%f1560, %f1559;
	div.rn.f32 	%f1876, %f1554, %f1560;
	div.rn.f32 	%f1877, %f1555, %f1560;
	div.rn.f32 	%f1878, %f1556, %f1560;
$L__BB1_155:
	ld.param.u32 	%r848, [trace_rays_param_8];
	add.s32 	%r867, %r867, 1;
	setp.eq.s32 	%p166, %r867, %r848;
	@%p166 bra 	$L__BB1_158;
	bra.uni 	$L__BB1_26;
$L__BB1_156:
	mul.f32 	%f1879, %f1820, %f1879;
	mul.f32 	%f1880, %f1819, %f1880;
	mul.f32 	%f1881, %f1818, %f1881;
	mov.f32 	%f1885, %f1817;
	bra.uni 	$L__BB1_158;
$L__BB1_157:
	ld.const.f32 	%f1563, [SKY_COLOR];
	mul.f32 	%f1879, %f1879, %f1563;
	ld.const.f32 	%f1564, [SKY_COLOR+4];
	mul.f32 	%f1880, %f1880, %f1564;
	ld.const.f32 	%f1565, [SKY_COLOR+8];
	mul.f32 	%f1881, %f1881, %f1565;
	mov.f32 	%f1885, 0f3F800000;
$L__BB1_158:
	ld.param.u32 	%r853, [trace_rays_param_9];
	fma.rn.f32 	%f1935, %f1879, %f1885, %f1935;
	fma.rn.f32 	%f1936, %f1880, %f1885, %f1936;
	fma.rn.f32 	%f1937, %f1881, %f1885, %f1937;
	{ // callseq 8, 0
	.param .b64 param0;
	st.param.b64 	[param0], %rd35;
	call.uni 
	free, 
	(
	param0
	);
	} // callseq 8
	add.s32 	%r866, %r866, 1;
	setp.eq.s32 	%p167, %r866, %r853;
	@%p167 bra 	$L__BB1_169;
	bra.uni 	$L__BB1_25;
$L__BB1_159:
	ld.param.u32 	%r841, [trace_rays_param_5];
	setp.eq.s32 	%p25, %r841, 1;
	mov.b64 	%rd159, 0;
	mov.u16 	%rs41, %rs1;
	mov.f32 	%f1823, %f1;
	mov.f32 	%f1821, %f2;
	@%p25 bra 	$L__BB1_66;
	ld.param.u32 	%r842, [trace_rays_param_5];
	ld.param.u64 	%rd149, [trace_rays_param_2];
	and.b32  	%r438, %r842, 2147483646;
	neg.s32 	%r869, %r438;
	cvta.to.global.u64 	%rd80, %rd149;
	add.s64 	%rd155, %rd80, 72;
	mov.u16 	%rs41, %rs1;
	mov.f32 	%f1823, %f1;
	mov.f32 	%f1821, %f2;
	bra.uni 	$L__BB1_50;
$L__BB1_161:
	ld.param.u32 	%r850, [trace_rays_param_9];
	and.b32  	%r185, %r850, 3;
	setp.lt.u32 	%p18, %r850, 4;
	@%p18 bra 	$L__BB1_164;
	ld.param.u32 	%r851, [trace_rays_param_9];
	and.b32  	%r186, %r851, 2147483644;
	mov.b32 	%r947, 0;
$L__BB1_163:
	.pragma "nounroll";
	ld.global.v2.u32 	{%r255, %r256}, [%rd9];
	shr.u32 	%r257, %r256, 2;
	xor.b32  	%r258, %r257, %r256;
	ld.global.v2.u32 	{%r259, %r260}, [%rd9+8];
	ld.global.v2.u32 	{%r261, %r262}, [%rd9+16];
	shl.b32 	%r263, %r262, 4;
	shl.b32 	%r264, %r258, 1;
	xor.b32  	%r265, %r264, %r263;
	xor.b32  	%r266, %r265, %r258;
	xor.b32  	%r267, %r266, %r262;
	shr.u32 	%r268, %r259, 2;
	xor.b32  	%r269, %r268, %r259;
	st.global.v2.u32 	[%rd9+8], {%r261, %r262};
	shl.b32 	%r270, %r267, 4;
	shl.b32 	%r271, %r269, 1;
	xor.b32  	%r272, %r271, %r270;
	xor.b32  	%r273, %r272, %r269;
	xor.b32  	%r274, %r273, %r267;
	st.global.v2.u32 	[%rd9+16], {%r267, %r274};
	add.s32 	%r275, %r255, 724874;
	st.global.v2.u32 	[%rd9], {%r275, %r260};
	{ // callseq 1, 0
	.param .b64 param0;
	st.param.b64 	[param0], %rd35;
	call.uni 
	free, 
	(
	param0
	);
	} // callseq 1
	ld.global.v2.u32 	{%r276, %r277}, [%rd9];
	shr.u32 	%r278, %r277, 2;
	xor.b32  	%r279, %r278, %r277;
	ld.global.v2.u32 	{%r280, %r281}, [%rd9+8];
	ld.global.v2.u32 	{%r282, %r283}, [%rd9+16];
	shl.b32 	%r284, %r283, 4;
	shl.b32 	%r285, %r279, 1;
	xor.b32  	%r286, %r285, %r284;
	xor.b32  	%r287, %r286, %r279;
	xor.b32  	%r288, %r287, %r283;
	shr.u32 	%r289, %r280, 2;
	xor.b32  	%r290, %r289, %r280;
	st.global.v2.u32 	[%rd9+8], {%r282, %r283};
	shl.b32 	%r291, %r288, 4;
	shl.b32 	%r292, %r290, 1;
	xor.b32  	%r293, %r292, %r291;
	xor.b32  	%r294, %r293, %r290;
	xor.b32  	%r295, %r294, %r288;
	st.global.v2.u32 	[%rd9+16], {%r288, %r295};
	add.s32 	%r296, %r276, 724874;
	st.global.v2.u32 	[%rd9], {%r296, %r281};
	{ // callseq 2, 0
	.param .b64 param0;
	st.param.b64 	[param0], %rd35;
	call.uni 
	free, 
	(
	param0
	);
	} // callseq 2
	ld.global.v2.u32 	{%r297, %r298}, [%rd9];
	shr.u32 	%r299, %r298, 2;
	xor.b32  	%r300, %r299, %r298;
	ld.global.v2.u32 	{%r301, %r302}, [%rd9+8];
	ld.global.v2.u32 	{%r303, %r304}, [%rd9+16];
	shl.b32 	%r305, %r304, 4;
	shl.b32 	%r306, %r300, 1;
	xor.b32  	%r307, %r306, %r305;
	xor.b32  	%r308, %r307, %r300;
	xor.b32  	%r309, %r308, %r304;
	shr.u32 	%r310, %r301, 2;
	xor.b32  	%r311, %r310, %r301;
	st.global.v2.u32 	[%rd9+8], {%r303, %r304};
	shl.b32 	%r312, %r309, 4;
	shl.b32 	%r313, %r311, 1;
	xor.b32  	%r314, %r313, %r312;
	xor.b32  	%r315, %r314, %r311;
	xor.b32  	%r316, %r315, %r309;
	st.global.v2.u32 	[%rd9+16], {%r309, %r316};
	add.s32 	%r317, %r297, 724874;
	st.global.v2.u32 	[%rd9], {%r317, %r302};
	{ // callseq 3, 0
	.param .b64 param0;
	st.param.b64 	[param0], %rd35;
	call.uni 
	free, 
	(
	param0
	);
	} // callseq 3
	ld.global.v2.u32 	{%r318, %r319}, [%rd9];
	shr.u32 	%r320, %r319, 2;
	xor.b32  	%r321, %r320, %r319;
	ld.global.v2.u32 	{%r322, %r323}, [%rd9+8];
	ld.global.v2.u32 	{%r324, %r325}, [%rd9+16];
	shl.b32 	%r326, %r325, 4;
	shl.b32 	%r327, %r321, 1;
	xor.b32  	%r328, %r327, %r326;
	xor.b32  	%r329, %r328, %r321;
	xor.b32  	%r330, %r329, %r325;
	shr.u32 	%r331, %r322, 2;
	xor.b32  	%r332, %r331, %r322;
	st.global.v2.u32 	[%rd9+8], {%r324, %r325};
	shl.b32 	%r333, %r330, 4;
	shl.b32 	%r334, %r332, 1;
	xor.b32  	%r335, %r334, %r333;
	xor.b32  	%r336, %r335, %r332;
	xor.b32  	%r337, %r336, %r330;
	st.global.v2.u32 	[%rd9+16], {%r330, %r337};
	add.s32 	%r338, %r318, 724874;
	st.global.v2.u32 	[%rd9], {%r338, %r323};
	{ // callseq 4, 0
	.param .b64 param0;
	st.param.b64 	[param0], %rd35;
	call.uni 
	free, 
	(
	param0
	);
	} // callseq 4
	add.s32 	%r947, %r947, 4;
	setp.ne.s32 	%p19, %r947, %r186;
	@%p19 bra 	$L__BB1_163;
$L__BB1_164:
	setp.eq.s32 	%p20, %r185, 0;
	mov.f32 	%f1936, %f1935;
	mov.f32 	%f1937, %f1935;
	@%p20 bra 	$L__BB1_169;
	setp.eq.s32 	%p21, %r185, 1;
	@%p21 bra 	$L__BB1_167;
	ld.global.v2.u32 	{%r339, %r340}, [%rd9];
	shr.u32 	%r341, %r340, 2;
	xor.b32  	%r342, %r341, %r340;
	ld.global.v2.u32 	{%r343, %r344}, [%rd9+8];
	ld.global.v2.u32 	{%r345, %r346}, [%rd9+16];
	shl.b32 	%r347, %r346, 4;
	shl.b32 	%r348, %r342, 1;
	xor.b32  	%r349, %r348, %r347;
	xor.b32  	%r350, %r349, %r342;
	xor.b32  	%r351, %r350, %r346;
	shr.u32 	%r352, %r343, 2;
	xor.b32  	%r353, %r352, %r343;
	st.global.v2.u32 	[%rd9+8], {%r345, %r346};
	shl.b32 	%r354, %r351, 4;
	shl.b32 	%r355, %r353, 1;
	xor.b32  	%r356, %r355, %r354;
	xor.b32  	%r357, %r356, %r353;
	xor.b32  	%r358, %r357, %r351;
	st.global.v2.u32 	[%rd9+16], {%r351, %r358};
	add.s32 	%r359, %r339, 724874;
	st.global.v2.u32 	[%rd9], {%r359, %r344};
	{ // callseq 5, 0
	.param .b64 param0;
	st.param.b64 	[param0], %rd35;
	call.uni 
	free, 
	(
	param0
	);
	} // callseq 5
	ld.global.v2.u32 	{%r360, %r361}, [%rd9];
	shr.u32 	%r362, %r361, 2;
	xor.b32  	%r363, %r362, %r361;
	ld.global.v2.u32 	{%r364, %r365}, [%rd9+8];
	ld.global.v2.u32 	{%r366, %r367}, [%rd9+16];
	shl.b32 	%r368, %r367, 4;
	shl.b32 	%r369, %r363, 1;
	xor.b32  	%r370, %r369, %r368;
	xor.b32  	%r371, %r370, %r363;
	xor.b32  	%r372, %r371, %r367;
	shr.u32 	%r373, %r364, 2;
	xor.b32  	%r374, %r373, %r364;
	st.global.v2.u32 	[%rd9+8], {%r366, %r367};
	shl.b32 	%r375, %r372, 4;
	shl.b32 	%r376, %r374, 1;
	xor.b32  	%r377, %r376, %r375;
	xor.b32  	%r378, %r377, %r374;
	xor.b32  	%r379, %r378, %r372;
	st.global.v2.u32 	[%rd9+16], {%r372, %r379};
	add.s32 	%r380, %r360, 724874;
	st.global.v2.u32 	[%rd9], {%r380, %r365};
	{ // callseq 6, 0
	.param .b64 param0;
	st.param.b64 	[param0], %rd35;
	call.uni 
	free, 
	(
	param0
	);
	} // callseq 6
$L__BB1_167:
	ld.param.u32 	%r852, [trace_rays_param_9];
	and.b32  	%r381, %r852, 1;
	setp.eq.b32 	%p22, %r381, 1;
	not.pred 	%p23, %p22;
	mov.f32 	%f1936, %f1935;
	mov.f32 	%f1937, %f1935;
	@%p23 bra 	$L__BB1_169;
	ld.global.v2.u32 	{%r382, %r383}, [%rd9];
	shr.u32 	%r384, %r383, 2;
	xor.b32  	%r385, %r384, %r383;
	ld.global.v2.u32 	{%r386, %r387}, [%rd9+8];
	ld.global.v2.u32 	{%r388, %r389}, [%rd9+16];
	shl.b32 	%r390, %r389, 4;
	shl.b32 	%r391, %r385, 1;
	xor.b32  	%r392, %r391, %r390;
	xor.b32  	%r393, %r392, %r385;
	xor.b32  	%r394, %r393, %r389;
	shr.u32 	%r395, %r386, 2;
	xor.b32  	%r396, %r395, %r386;
	st.global.v2.u32 	[%rd9+8], {%r388, %r389};
	shl.b32 	%r397, %r394, 4;
	shl.b32 	%r398, %r396, 1;
	xor.b32  	%r399, %r398, %r397;
	xor.b32  	%r400, %r399, %r396;
	xor.b32  	%r401, %r400, %r394;
	st.global.v2.u32 	[%rd9+16], {%r394, %r401};
	add.s32 	%r402, %r382, 724874;
	st.global.v2.u32 	[%rd9], {%r402, %r387};
	{ // callseq 7, 0
	.param .b64 param0;
	st.param.b64 	[param0], %rd35;
	call.uni 
	free, 
	(
	param0
	);
	} // callseq 7
	mov.f32 	%f1936, %f1935;
	mov.f32 	%f1937, %f1935;
$L__BB1_169:
	ld.param.u64 	%rd154, [trace_rays_param_14];
	ld.param.u32 	%r855, [trace_rays_param_11];
	ld.param.u32 	%r854, [trace_rays_param_9];
	mov.u32 	%r824, %ctaid.x;
	mov.u32 	%r825, %ntid.x;
	mov.u32 	%r826, %tid.x;
	mad.lo.s32 	%r202, %r824, %r825, %r826;
	cvta.to.global.u64 	%rd22, %rd154;
	cvt.rn.f32.s32 	%f1566, %r854;
	div.rn.f32 	%f1940, %f1935, %f1566;
	div.rn.f32 	%f1939, %f1936, %f1566;
	div.rn.f32 	%f1938, %f1937, %f1566;
	setp.ne.s32 	%p168, %r855, 1;
	@%p168 bra 	$L__BB1_174;
	ld.param.u64 	%rd153, [trace_rays_param_13];
	ld.param.u32 	%r856, [trace_rays_param_12];
	cvta.to.global.u64 	%rd23, %rd153;
	setp.ne.s32 	%p169, %r856, 0;
	@%p169 bra 	$L__BB1_172;
	mul.wide.s32 	%rd144, %r202, 12;
	add.s64 	%rd145, %rd23, %rd144;
	st.global.f32 	[%rd145], %f1940;
	st.global.f32 	[%rd145+4], %f1939;
	st.global.f32 	[%rd145+8], %f1938;
	bra.uni 	$L__BB1_173;
$L__BB1_172:
	mul.wide.s32 	%rd142, %r202, 12;
	add.s64 	%rd143, %rd23, %rd142;
	ld.global.f32 	%f1612, [%rd143];
	add.f32 	%f1940, %f1940, %f1612;
	ld.global.f32 	%f1613, [%rd143+4];
	add.f32 	%f1939, %f1939, %f1613;
	ld.global.f32 	%f1614, [%rd143+8];
	add.f32 	%f1938, %f1938, %f1614;
	st.global.f32 	[%rd143], %f1940;
	st.global.f32 	[%rd143+4], %f1939;
	st.global.f32 	[%rd143+8], %f1938;
$L__BB1_173:
	ld.param.u32 	%r857, [trace_rays_param_12];
	ld.param.f32 	%f1665, [trace_rays_param_10];
	add.s32 	%r833, %r857, 1;
	cvt.rn.f32.s32 	%f1615, %r833;
	neg.f32 	%f1616, %f1940;
	div.rn.f32 	%f1617, %f1616, %f1615;
	neg.f32 	%f1618, %f1939;
	div.rn.f32 	%f1619, %f1618, %f1615;
	neg.f32 	%f1620, %f1938;
	div.rn.f32 	%f1621, %f1620, %f1615;
	mul.f32 	%f1622, %f1665, %f1617;
	mul.f32 	%f1623, %f1665, %f1619;
	mul.f32 	%f1624, %f1665, %f1621;
	fma.rn.f32 	%f1625, %f1622, 0f3BBB989D, 0f3F000000;
	cvt.sat.f32.f32 	%f1626, %f1625;
	mov.f32 	%f1627, 0f4B400001;
	mov.f32 	%f1628, 0f437C0000;
	fma.rm.f32 	%f1629, %f1626, %f1628, %f1627;
	add.f32 	%f1630, %f1629, 0fCB40007F;
	neg.f32 	%f1631, %f1630;
	fma.rn.f32 	%f1632, %f1622, 0f3FB8AA3B, %f1631;
	fma.rn.f32 	%f1633, %f1622, 0f32A57060, %f1632;
	mov.b32 	%r834, %f1629;
	shl.b32 	%r835, %r834, 23;
	mov.b32 	%f1634, %r835;
	ex2.approx.ftz.f32 	%f1635, %f1633;
	mul.f32 	%f1636, %f1635, %f1634;
	fma.rn.f32 	%f1637, %f1623, 0f3BBB989D, 0f3F000000;
	cvt.sat.f32.f32 	%f1638, %f1637;
	fma.rm.f32 	%f1639, %f1638, %f1628, %f1627;
	add.f32 	%f1640, %f1639, 0fCB40007F;
	neg.f32 	%f1641, %f1640;
	fma.rn.f32 	%f1642, %f1623, 0f3FB8AA3B, %f1641;
	fma.rn.f32 	%f1643, %f1623, 0f32A57060, %f1642;
	mov.b32 	%r836, %f1639;
	shl.b32 	%r837, %r836, 23;
	mov.b32 	%f1644, %r837;
	ex2.approx.ftz.f32 	%f1645, %f1643;
	mul.f32 	%f1646, %f1645, %f1644;
	fma.rn.f32 	%f1647, %f1624, 0f3BBB989D, 0f3F000000;
	cvt.sat.f32.f32 	%f1648, %f1647;
	fma.rm.f32 	%f1649, %f1648, %f1628, %f1627;
	add.f32 	%f1650, %f1649, 0fCB40007F;
	neg.f32 	%f1651, %f1650;
	fma.rn.f32 	%f1652, %f1624, 0f3FB8AA3B, %f1651;
	fma.rn.f32 	%f1653, %f1624, 0f32A57060, %f1652;
	mov.b32 	%r838, %f1649;
	shl.b32 	%r839, %r838, 23;
	mov.b32 	%f1654, %r839;
	ex2.approx.ftz.f32 	%f1655, %f1653;
	mul.f32 	%f1656, %f1655, %f1654;
	mov.f32 	%f1657, 0f3F800000;
	sub.f32 	%f1658, %f1657, %f1636;
	sub.f32 	%f1659, %f1657, %f1646;
	sub.f32 	%f1660, %f1657, %f1656;
	mul.f32 	%f1661, %f1658, 0f437F0000;
	mul.f32 	%f1662, %f1659, 0f437F0000;
	mul.f32 	%f1663, %f1660, 0f437F0000;
	mul.wide.s32 	%rd146, %r202, 12;
	add.s64 	%rd147, %rd22, %rd146;
	st.global.f32 	[%rd147], %f1661;
	st.global.f32 	[%rd147+4], %f1662;
	st.global.f32 	[%rd147+8], %f1663;
	bra.uni 	$L__BB1_175;
$L__BB1_174:
	ld.param.f32 	%f1664, [trace_rays_param_10];
	neg.f32 	%f1567, %f1940;
	neg.f32 	%f1568, %f1939;
	neg.f32 	%f1569, %f1938;
	mul.f32 	%f1570, %f1664, %f1567;
	mul.f32 	%f1571, %f1664, %f1568;
	mul.f32 	%f1572, %f1664, %f1569;
	fma.rn.f32 	%f1573, %f1570, 0f3BBB989D, 0f3F000000;
	cvt.sat.f32.f32 	%f1574, %f1573;
	mov.f32 	%f1575, 0f4B400001;
	mov.f32 	%f1576, 0f437C0000;
	fma.rm.f32 	%f1577, %f1574, %f1576, %f1575;
	add.f32 	%f1578, %f1577, 0fCB40007F;
	neg.f32 	%f1579, %f1578;
	fma.rn.f32 	%f1580, %f1570, 0f3FB8AA3B, %f1579;
	fma.rn.f32 	%f1581, %f1570, 0f32A57060, %f1580;
	mov.b32 	%r827, %f1577;
	shl.b32 	%r828, %r827, 23;
	mov.b32 	%f1582, %r828;
	ex2.approx.ftz.f32 	%f1583, %f1581;
	mul.f32 	%f1584, %f1583, %f1582;
	fma.rn.f32 	%f1585, %f1571, 0f3BBB989D, 0f3F000000;
	cvt.sat.f32.f32 	%f1586, %f1585;
	fma.rm.f32 	%f1587, %f1586, %f1576, %f1575;
	add.f32 	%f1588, %f1587, 0fCB40007F;
	neg.f32 	%f1589, %f1588;
	fma.rn.f32 	%f1590, %f1571, 0f3FB8AA3B, %f1589;
	fma.rn.f32 	%f1591, %f1571, 0f32A57060, %f1590;
	mov.b32 	%r829, %f1587;
	shl.b32 	%r830, %r829, 23;
	mov.b32 	%f1592, %r830;
	ex2.approx.ftz.f32 	%f1593, %f1591;
	mul.f32 	%f1594, %f1593, %f1592;
	fma.rn.f32 	%f1595, %f1572, 0f3BBB989D, 0f3F000000;
	cvt.sat.f32.f32 	%f1596, %f1595;
	fma.rm.f32 	%f1597, %f1596, %f1576, %f1575;
	add.f32 	%f1598, %f1597, 0fCB40007F;
	neg.f32 	%f1599, %f1598;
	fma.rn.f32 	%f1600, %f1572, 0f3FB8AA3B, %f1599;
	fma.rn.f32 	%f1601, %f1572, 0f32A57060, %f1600;
	mov.b32 	%r831, %f1597;
	shl.b32 	%r832, %r831, 23;
	mov.b32 	%f1602, %r832;
	ex2.approx.ftz.f32 	%f1603, %f1601;
	mul.f32 	%f1604, %f1603, %f1602;
	mov.f32 	%f1605, 0f3F800000;
	sub.f32 	%f1606, %f1605, %f1584;
	sub.f32 	%f1607, %f1605, %f1594;
	sub.f32 	%f1608, %f1605, %f1604;
	mul.f32 	%f1609, %f1606, 0f437F0000;
	mul.f32 	%f1610, %f1607, 0f437F0000;
	mul.f32 	%f1611, %f1608, 0f437F0000;
	mul.wide.s32 	%rd140, %r202, 12;
	add.s64 	%rd141, %rd22, %rd140;
	st.global.f32 	[%rd141], %f1609;
	st.global.f32 	[%rd141+4], %f1610;
	st.global.f32 	[%rd141+8], %f1611;
$L__BB1_175:
	{ // callseq 9, 0
	.param .b64 param0;
	st.param.b64 	[param0], %rd35;
	call.uni 
	free, 
	(
	param0
	);
	} // callseq 9
$L__BB1_176:
	ret;

}


// ===== COMPILED SASS (sm_100) =====

	.target	sm_100

	.elftype	@"ET_EXEC"


//--------------------- .note.nv.tkinfo           --------------------------
	.section	.note.nv.tkinfo,"",@"SHT_NOTE"
	.sectionflags	@"SHF_NOTE_NV_TKINFO"
	.tkinfo
        /*0018*/ 	.word	0x00000002
        /*0030*/ 	.string	""
        /*0030*/ 	.string	"ptxas"
        /*0030*/ 	.string	"Cuda compilation tools, release 13.0, V13.0.88"
        /*0030*/ 	.string	"Build cuda_13.0.r13.0/compiler.36424714_0"
        /*0030*/ 	.string	"-arch sm_100 -m 64 "



//--------------------- .note.nv.cuinfo           --------------------------
	.section	.note.nv.cuinfo,"",@"SHT_NOTE"
	.sectionflags	@"SHF_NOTE_NV_CUINFO"
        /*0018*/ 	.short	0x0002
        /*001a*/ 	.short	0x0064
        /*001c*/ 	.short	0x0082
	.zero		2


//--------------------- .nv.info                  --------------------------
	.section	.nv.info,"",@"SHT_CUDA_INFO"
	.align	4


	//----- nvinfo : EIATTR_REGCOUNT
	.align		4
        /*0000*/ 	.byte	0x04, 0x2f
        /*0002*/ 	.short	(.L_14 - .L_13)
	.align		4
.L_13:
        /*0004*/ 	.word	index@(init_rand_state)
        /*0008*/ 	.word	0x0000001f


	//----- nvinfo : EIATTR_FRAME_SIZE
	.align		4
.L_14:
        /*000c*/ 	.byte	0x04, 0x11
        /*000e*/ 	.short	(.L_16 - .L_15)
	.align		4
.L_15:
        /*0010*/ 	.word	index@(init_rand_state)
        /*0014*/ 	.word	0x00000000


	//----- nvinfo : EIATTR_REGCOUNT
	.align		4
.L_16:
        /*0018*/ 	.byte	0x04, 0x2f
        /*001a*/ 	.short	(.L_18 - .L_17)
	.align		4
.L_17:
        /*001c*/ 	.word	index@(trace_rays)
        /*0020*/ 	.word	0x00000064


	//----- nvinfo : EIATTR_FRAME_SIZE
	.align		4
.L_18:
        /*0024*/ 	.byte	0x04, 0x11
        /*0026*/ 	.short	(.L_20 - .L_19)
	.align		4
.L_19:
        /*0028*/ 	.word	index@($__internal_2_$__cuda_sm3x_div_rn_noftz_f32_slowpath)
        /*002c*/ 	.word	0x00000020


	//----- nvinfo : EIATTR_FRAME_SIZE
	.align		4
.L_20:
        /*0030*/ 	.byte	0x04, 0x11
        /*0032*/ 	.short	(.L_22 - .L_21)
	.align		4
.L_21:
        /*0034*/ 	.word	index@($__internal_1_$__cuda_sm20_sqrt_rn_f32_slowpath)
        /*0038*/ 	.word	0x00000020


	//----- nvinfo : EIATTR_FRAME_SIZE
	.align		4
.L_22:
        /*003c*/ 	.byte	0x04, 0x11
        /*003e*/ 	.short	(.L_24 - .L_23)
	.align		4
.L_23:
        /*0040*/ 	.word	index@($__internal_0_$__cuda_sm20_rcp_rn_f32_slowpath)
        /*0044*/ 	.word	0x00000020


	//----- nvinfo : EIATTR_FRAME_SIZE
	.align		4
.L_24:
        /*0048*/ 	.byte	0x04, 0x11
        /*004a*/ 	.short	(.L_26 - .L_25)
	.align		4
.L_25:
        /*004c*/ 	.word	index@(trace_rays)
        /*0050*/ 	.word	0x00000020


	//----- nvinfo : EIATTR_MIN_STACK_SIZE
	.align		4
.L_26:
        /*0054*/ 	.byte	0x04, 0x12
        /*0056*/ 	.short	(.L_28 - .L_27)
	.align		4
.L_27:
        /*0058*/ 	.word	index@(trace_rays)
        /*005c*/ 	.word	0x00000020


	//----- nvinfo : EIATTR_MIN_STACK_SIZE
	.align		4
.L_28:
        /*0060*/ 	.byte	0x04, 0x12
        /*0062*/ 	.short	(.L_30 - .L_29)
	.align		4
.L_29:
        /*0064*/ 	.word	index@(init_rand_state)
        /*0068*/ 	.word	0x00000000
.L_30:


//--------------------- .nv.compat                --------------------------
	.section	.nv.compat,"",@"SHT_CUDA_COMPAT_INFO"
	.align	4
        /*0000*/ 	.byte	0x02, 0x09, 0x00, 0x00, 0x02, 0x02, 0x01, 0x00, 0x02, 0x05, 0x05, 0x00, 0x03, 0x07, 0x01, 0x01
        /*0010*/ 	.byte	0x02, 0x03, 0x00, 0x00, 0x02, 0x06, 0x01, 0x00, 0x04, 0x0b, 0x08, 0x00, 0x01, 0x00, 0x00, 0x00
        /*0020*/ 	.byte	0x00, 0x00, 0x00, 0x00


//--------------------- .nv.info.trace_rays       --------------------------
	.section	.nv.info.trace_rays,"",@"SHT_CUDA_INFO"
	.sectionflags	@""
	.align	4


	//----- nvinfo : EIATTR_CUDA_API_VERSION
	.align		4
        /*0000*/ 	.byte	0x04, 0x37
        /*0002*/ 	.short	(.L_32 - .L_31)
.L_31:
        /*0004*/ 	.word	0x00000082


	//----- nvinfo : EIATTR_KPARAM_INFO
	.align		4
.L_32:
        /*0008*/ 	.byte	0x04, 0x17
        /*000a*/ 	.short	(.L_34 - .L_33)
.L_33:
        /*000c*/ 	.word	0x00000000
        /*0010*/ 	.short	0x000e
        /*0012*/ 	.short	0x0050
        /*0014*/ 	.byte	0x00, 0xf5, 0x21, 0x00


	//----- nvinfo : EIATTR_KPARAM_INFO
	.align		4
.L_34:
        /*0018*/ 	.byte	0x04, 0x17
        /*001a*/ 	.short	(.L_36 - .L_35)
.L_35:
        /*001c*/ 	.word	0x00000000
        /*0020*/ 	.short	0x000d
        /*0022*/ 	.short	0x0048
        /*0024*/ 	.byte	0x00, 0xf5, 0x21, 0x00


	//----- nvinfo : EIATTR_KPARAM_INFO
	.align		4
.L_36:
        /*0028*/ 	.byte	0x04, 0x17
        /*002a*/ 	.short	(.L_38 - .L_37)
.L_37:
        /*002c*/ 	.word	0x00000000
        /*0030*/ 	.short	0x000c
        /*0032*/ 	.short	0x0044
        /*0034*/ 	.byte	0x00, 0xf0, 0x11, 0x00


	//----- nvinfo : EIATTR_KPARAM_INFO
	.align		4
.L_38:
        /*0038*/ 	.byte	0x04, 0x17
        /*003a*/ 	.short	(.L_40 - .L_39)
.L_39:
        /*003c*/ 	.word	0x00000000
        /*0040*/ 	.short	0x000b
        /*0042*/ 	.short	0x0040
        /*0044*/ 	.byte	0x00, 0xf0, 0x11, 0x00


	//----- nvinfo : EIATTR_KPARAM_INFO
	.align		4
.L_40:
        /*0048*/ 	.byte	0x04, 0x17
        /*004a*/ 	.short	(.L_42 - .L_41)
.L_41:
        /*004c*/ 	.word	0x00000000
        /*0050*/ 	.short	0x000a
        /*0052*/ 	.short	0x003c
        /*0054*/ 	.byte	0x00, 0xf0, 0x11, 0x00


	//----- nvinfo : EIATTR_KPARAM_INFO
	.align		4
.L_42:
        /*0058*/ 	.byte	0x04, 0x17
        /*005a*/ 	.short	(.L_44 - .L_43)
.L_43:
        /*005c*/ 	.word	0x00000000
        /*0060*/ 	.short	0x0009
        /*0062*/ 	.short	0x0038
        /*0064*/ 	.byte	0x00, 0xf0, 0x11, 0x00


	//----- nvinfo : EIATTR_KPARAM_INFO
	.align		4
.L_44:
        /*0068*/ 	.byte	0x04, 0x17
        /*006a*/ 	.short	(.L_46 - .L_45)
.L_45:
        /*006c*/ 	.word	0x00000000
        /*0070*/ 	.short	0x0008
        /*0072*/ 	.short	0x0034
        /*0074*/ 	.byte	0x00, 0xf0, 0x11, 0x00


	//----- nvinfo : EIATTR_KPARAM_INFO
	.align		4
.L_46:
        /*0078*/ 	.byte	0x04, 0x17
        /*007a*/ 	.short	(.L_48 - .L_47)
.L_47:
        /*007c*/ 	.word	0x00000000
        /*0080*/ 	.short	0x0007
        /*0082*/ 	.short	0x0030
        /*0084*/ 	.byte	0x00, 0xf0, 0x11, 0x00


	//----- nvinfo : EIATTR_KPARAM_INFO
	.align		4
.L_48:
        /*0088*/ 	.byte	0x04, 0x17
        /*008a*/ 	.short	(.L_50 - .L_49)
.L_49:
        /*008c*/ 	.word	0x00000000
        /*0090*/ 	.short	0x0006
        /*0092*/ 	.short	0x002c
        /*0094*/ 	.byte	0x00, 0xf0, 0x11, 0x00


	//----- nvinfo : EIATTR_KPARAM_INFO
	.align		4
.L_50:
        /*0098*/ 	.byte	0x04, 0x17
        /*009a*/ 	.short	(.L_52 - .L_51)
.L_51:
        /*009c*/ 	.word	0x00000000
        /*00a0*/ 	.short	0x0005
        /*00a2*/ 	.short	0x0028
        /*00a4*/ 	.byte	0x00, 0xf0, 0x11, 0x00


	//----- nvinfo : EIATTR_KPARAM_INFO
	.align		4
.L_52:
        /*00a8*/ 	.byte	0x04, 0x17
        /*00aa*/ 	.short	(.L_54 - .L_53)
.L_53:
        /*00ac*/ 	.word	0x00000000
        /*00b0*/ 	.short	0x0004
        /*00b2*/ 	.short	0x0020
        /*00b4*/ 	.byte	0x00, 0xf5, 0x21, 0x00


	//----- nvinfo : EIATTR_KPARAM_INFO
	.align		4
.L_54:
        /*00b8*/ 	.byte	0x04, 0x17
        /*00ba*/ 	.short	(.L_56 - .L_55)
.L_55:
        /*00bc*/ 	.word	0x00000000
        /*00c0*/ 	.short	0x0003
        /*00c2*/ 	.short	0x0018
        /*00c4*/ 	.byte	0x00, 0xf5, 0x21, 0x00


	//----- nvinfo : EIATTR_KPARAM_INFO
	.align		4
.L_56:
        /*00c8*/ 	.byte	0x04, 0x17
        /*00ca*/ 	.short	(.L_58 - .L_57)
.L_57:
        /*00cc*/ 	.word	0x00000000
        /*00d0*/ 	.short	0x0002
        /*00d2*/ 	.short	0x0010
        /*00d4*/ 	.byte	0x00, 0xf5, 0x21, 0x00


	//----- nvinfo : EIATTR_KPARAM_INFO
	.align		4
.L_58:
        /*00d8*/ 	.byte	0x04, 0x17
        /*00da*/ 	.short	(.L_60 - .L_59)
.L_59:
        /*00dc*/ 	.word	0x00000000
        /*00e0*/ 	.short	0x0001
        /*00e2*/ 	.short	0x0008
        /*00e4*/ 	.byte	0x00, 0xf5, 0x21, 0x00


	//----- nvinfo : EIATTR_KPARAM_INFO
	.align		4
.L_60:
        /*00e8*/ 	.byte	0x04, 0x17
        /*00ea*/ 	.short	(.L_62 - .L_61)
.L_61:
        /*00ec*/ 	.word	0x00000000
        /*00f0*/ 	.short	0x0000
        /*00f2*/ 	.short	0x0000
        /*00f4*/ 	.byte	0x00, 0xf5, 0x21, 0x00


	//----- nvinfo : EIATTR_SPARSE_MMA_MASK
	.align		4
.L_62:
        /*00f8*/ 	.byte	0x03, 0x50
        /*00fa*/ 	.short	0x0000


	//----- nvinfo : EIATTR_MAXREG_COUNT
	.align		4
        /*00fc*/ 	.byte	0x03, 0x1b
        /*00fe*/ 	.short	0x00ff


	//----- nvinfo : EIATTR_EXTERNS
	.align		4
        /*0100*/ 	.byte	0x04, 0x0f
        /*0102*/ 	.short	(.L_64 - .L_63)


	//   ....[0]....
	.align		4
.L_63:
        /*0104*/ 	.word	index@(malloc)


	//   ....[1]....
	.align		4
        /*0108*/ 	.word	index@(free)


	//----- nvinfo : EIATTR_MERCURY_ISA_VERSION
	.align		4
.L_64:
        /*010c*/ 	.byte	0x03, 0x5f
        /*010e*/ 	.short	0x0101


	//----- nvinfo : EIATTR_VRC_CTA_INIT_COUNT
	.align		4
        /*0110*/ 	.byte	0x02, 0x4a
	.zero		1
	.zero		1


	//----- nvinfo : EIATTR_SYSCALL_OFFSETS
	.align		4
        /*0114*/ 	.byte	0x04, 0x46
        /*0116*/ 	.short	(.L_66 - .L_65)


	//   ....[0]....
.L_65:
        /*0118*/ 	.word	0x00000120


	//   ....[1]....
        /*011c*/ 	.word	0x0000d5a0


	//   ....[2]....
        /*0120*/ 	.word	0x0000d830


	//   ....[3]....
        /*0124*/ 	.word	0x0000d9c0


	//   ....[4]....
        /*0128*/ 	.word	0x0000db50


	//   ....[5]....
        /*012c*/ 	.word	0x0000dce0


	//   ....[6]....
        /*0130*/ 	.word	0x0000df10


	//   ....[7]....
        /*0134*/ 	.word	0x0000e0a0


	//   ....[8]....
        /*0138*/ 	.word	0x0000e2a0


	//   ....[9]....
        /*013c*/ 	.word	0x0000ef50


	//----- nvinfo : EIATTR_EXIT_INSTR_OFFSETS
	.align		4
.L_66:
        /*0140*/ 	.byte	0x04, 0x1c
        /*0142*/ 	.short	(.L_68 - .L_67)


	//   ....[0]....
.L_67:
        /*0144*/ 	.word	0x000000c0


	//   ....[1]....
        /*0148*/ 	.word	0x0000ef60


	//----- nvinfo : EIATTR_CRS_STACK_SIZE
	.align		4
.L_68:
        /*014c*/ 	.byte	0x04, 0x1e
        /*014e*/ 	.short	(.L_70 - .L_69)
.L_69:
        /*0150*/ 	.word	0x00000000


	//----- nvinfo : EIATTR_CBANK_PARAM_SIZE
	.align		4
.L_70:
        /*0154*/ 	.byte	0x03, 0x19
        /*0156*/ 	.short	0x0058


	//----- nvinfo : EIATTR_PARAM_CBANK
	.align		4
        /*0158*/ 	.byte	0x04, 0x0a
        /*015a*/ 	.short	(.L_72 - .L_71)
	.align		4
.L_71:
        /*015c*/ 	.word	index@(.nv.constant0.trace_rays)
        /*0160*/ 	.short	0x0380
        /*0162*/ 	.short	0x0058


	//----- nvinfo : EIATTR_SW_WAR
	.align		4
.L_72:
        /*0164*/ 	.byte	0x04, 0x36
        /*0166*/ 	.short	(.L_74 - .L_73)
.L_73:
        /*0168*/ 	.word	0x00000008
.L_74:


//--------------------- .nv.info.init_rand_state  --------------------------
	.section	.nv.info.init_rand_state,"",@"SHT_CUDA_INFO"
	.sectionflags	@""
	.align	4


	//----- nvinfo : EIATTR_CUDA_API_VERSION
	.align		4
        /*0000*/ 	.byte	0x04, 0x37
        /*0002*/ 	.short	(.L_76 - .L_75)
.L_75:
        /*0004*/ 	.word	0x00000082


	//----- nvinfo : EIATTR_KPARAM_INFO
	.align		4
.L_76:
        /*0008*/ 	.byte	0x04, 0x17
        /*000a*/ 	.short	(.L_78 - .L_77)
.L_77:
        /*000c*/ 	.word	0x00000000
        /*0010*/ 	.short	0x0002
        /*0012*/ 	.short	0x000c
        /*0014*/ 	.byte	0x00, 0xf0, 0x11, 0x00


	//----- nvinfo : EIATTR_KPARAM_INFO
	.align		4
.L_78:
        /*0018*/ 	.byte	0x04, 0x17
        /*001a*/ 	.short	(.L_80 - .L_79)
.L_79:
        /*001c*/ 	.word	0x00000000
        /*0020*/ 	.short	0x0001
        /*0022*/ 	.short	0x0008
        /*0024*/ 	.byte	0x00, 0xf0, 0x11, 0x00


	//----- nvinfo : EIATTR_KPARAM_INFO
	.align		4
.L_80:
        /*0028*/ 	.byte	0x04, 0x17
        /*002a*/ 	.short	(.L_82 - .L_81)
.L_81:
        /*002c*/ 	.word	0x00000000
        /*0030*/ 	.short	0x0000
        /*0032*/ 	.short	0x0000
        /*0034*/ 	.byte	0x00, 0xf5, 0x21, 0x00


	//----- nvinfo : EIATTR_SPARSE_MMA_MASK
	.align		4
.L_82:
        /*0038*/ 	.byte	0x03, 0x50
        /*003a*/ 	.short	0x0000


	//----- nvinfo : EIATTR_MAXREG_COUNT
	.align		4
        /*003c*/ 	.byte	0x03, 0x1b
        /*003e*/ 	.short	0x00ff


	//----- nvinfo : EIATTR_MERCURY_ISA_VERSION
	.align		4
        /*0040*/ 	.byte	0x03, 0x5f
        /*0042*/ 	.short	0x0101


	//----- nvinfo : EIATTR_VRC_CTA_INIT_COUNT
	.align		4
        /*0044*/ 	.byte	0x02, 0x4a
	.zero		1
	.zero		1


	//----- nvinfo : EIATTR_EXIT_INSTR_OFFSETS
	.align		4
        /*0048*/ 	.byte	0x04, 0x1c
        /*004a*/ 	.short	(.L_84 - .L_83)


	//   ....[0]....
.L_83:
        /*004c*/ 	.word	0x00000070


	//   ....[1]....
        /*0050*/ 	.word	0x00000f10


	//----- nvinfo : EIATTR_CRS_STACK_SIZE
	.align		4
.L_84:
        /*0054*/ 	.byte	0x04, 0x1e
        /*0056*/ 	.short	(.L_86 - .L_85)
.L_85:
        /*0058*/ 	.word	0x00000000


	//----- nvinfo : EIATTR_CBANK_PARAM_SIZE
	.align		4
.L_86:
        /*005c*/ 	.byte	0x03, 0x19
        /*005e*/ 	.short	0x0010


	//----- nvinfo : EIATTR_PARAM_CBANK
	.align		4
        /*0060*/ 	.byte	0x04, 0x0a
        /*0062*/ 	.short	(.L_88 - .L_87)
	.align		4
.L_87:
        /*0064*/ 	.word	index@(.nv.constant0.init_rand_state)
        /*0068*/ 	.short	0x0380
        /*006a*/ 	.short	0x0010


	//----- nvinfo : EIATTR_SW_WAR
	.align		4
.L_88:
        /*006c*/ 	.byte	0x04, 0x36
        /*006e*/ 	.short	(.L_90 - .L_89)
.L_89:
        /*0070*/ 	.word	0x00000008
.L_90:


//--------------------- .nv.callgraph             --------------------------
	.section	.nv.callgraph,"",@"SHT_CUDA_CALLGRAPH"
	.align	4
	.sectionentsize	8
	.align		4
        /*0000*/ 	.word	0x00000000
	.align		4
        /*0004*/ 	.word	0xffffffff
	.align		4
        /*0008*/ 	.word	index@(trace_rays)
	.align		4
        /*000c*/ 	.word	index@(free)
	.align		4
        /*0010*/ 	.word	index@(trace_rays)
	.align		4
        /*0014*/ 	.word	index@(malloc)
	.align		4
        /*0018*/ 	.word	0x00000000
	.align		4
        /*001c*/ 	.word	0xfffffffe
	.align		4
        /*0020*/ 	.word	0x00000000
	.align		4
        /*0024*/ 	.word	0xfffffffd
	.align		4
        /*0028*/ 	.word	0x00000000
	.align		4
        /*002c*/ 	.word	0xfffffffc


//--------------------- .nv.constant4             --------------------------
	.section	.nv.constant4,"a",@progbits
	.align	8
	.align		8
.nv.constant4:
        /*0000*/ 	.dword	malloc
	.align		8
        /*0008*/ 	.dword	free
	.align		8
        /*0010*/ 	.dword	precalc_xorwow_matrix
	.align		8
        /*0018*/ 	.dword	precalc_xorwow_offset_matrix
	.align		8
        /*0020*/ 	.dword	mrg32k3aM1
	.align		8
        /*0028*/ 	.dword	mrg32k3aM2
	.align		8
        /*0030*/ 	.dword	mrg32k3aM1SubSeq
	.align		8
        /*0038*/ 	.dword	mrg32k3aM2SubSeq
	.align		8
        /*0040*/ 	.dword	mrg32k3aM1Seq
	.align		8
        /*0048*/ 	.dword	mrg32k3aM2Seq
	.align		8
        /*0050*/ 	.dword	__cudart_i2opi_f


//--------------------- .nv.constant3             --------------------------
	.section	.nv.constant3,"a",@progbits
	.align	8
.nv.constant3:
	.type		__cr_lgamma_table,@object
	.size		__cr_lgamma_table,(SKY_COLOR - __cr_lgamma_table)
__cr_lgamma_table:
        /*0000*/ 	.byte	0x00, 0x00, 0x00, 0x00, 0x00, 0x00, 0x00, 0x00, 0x00, 0x00, 0x00, 0x00, 0x00, 0x00, 0x00, 0x00
        /*0010*/ 	.byte	0xef, 0x39, 0xfa, 0xfe, 0x42, 0x2e, 0xe6, 0x3f, 0x02, 0x20, 0x2a, 0xfa, 0x0b, 0xab, 0xfc, 0x3f
        /*0020*/ 	.byte	0xf9, 0x2c, 0x92, 0x7c, 0xa7, 0x6c, 0x09, 0x40, 0xc9, 0x79, 0x44, 0x3c, 0x64, 0x26, 0x13, 0x40
        /*0030*/ 	.byte	0xca, 0x01, 0xcf, 0x3a, 0x27, 0x51, 0x1a, 0x40, 0x30, 0xcc, 0x2d, 0xf3, 0xe1, 0x0c, 0x21, 0x40
        /*0040*/ 	.byte	0x0d, 0xb7, 0xfc, 0x82, 0x8e, 0x35, 0x25, 0x40
	.type		SKY_COLOR,@object
	.size		SKY_COLOR,(AIR_REF_INDEX - SKY_COLOR)
SKY_COLOR:
        /*0048*/ 	.byte	0x14, 0xae, 0x07, 0x3f, 0x29, 0x5c, 0x4f, 0x3f, 0x1f, 0x85, 0x6b, 0x3f
	.type		AIR_REF_INDEX,@object
	.size		AIR_REF_INDEX,(NO_HIT - AIR_REF_INDEX)
AIR_REF_INDEX:
        /*0054*/ 	.byte	0x00, 0x00, 0x80, 0x3f
	.type		NO_HIT,@object
	.size		NO_HIT,(.L_11 - NO_HIT)
NO_HIT:
        /*0058*/ 	.byte	0x00, 0x00, 0x80, 0x7f, 0x00, 0x00, 0x00, 0x00, 0x00, 0x00, 0x00, 0x00, 0x00, 0x00, 0x00, 0x00
        /*0068*/ 	.byte	0x00, 0x00, 0x00, 0x00, 0x00, 0x00, 0x00, 0x00, 0x00, 0x00, 0x00, 0x00, 0x00, 0x00, 0x00, 0x00
        /*0078*/ 	.byte	0x00, 0x00, 0x00, 0x00, 0x00, 0x00, 0x00, 0x00, 0x00, 0x00, 0x00, 0x00, 0x00, 0x00, 0x00, 0x00
        /*0088*/ 	.byte	0x00, 0x00, 0x00, 0x00, 0x00, 0x00, 0x00, 0x00, 0x00, 0x00, 0x00, 0x00, 0x00, 0x00, 0x00, 0x00
        /*0098*/ 	.byte	0x00, 0x00, 0x00, 0x00, 0x00, 0x00, 0x00, 0x00, 0x00, 0x00, 0x00, 0x00, 0xff, 0xff, 0xff, 0xff
.L_11:


//--------------------- .text.trace_rays          --------------------------
	.section	.text.trace_rays,"ax",@progbits
	.align	128
        .global         trace_rays
        .type           trace_rays,@function
        .size           trace_rays,(.L_x_315 - trace_rays)
        .other          trace_rays,@"STO_CUDA_ENTRY STV_DEFAULT"
trace_rays:
.text.trace_rays:
[----:B------:R-:W0:Y:S08]  /*0000*/  LDC R1, c[0x0][0x37c] ;  /* 0x0000df00ff017b82 */ /* 0x000e300000000800 */
[----:B------:R-:W1:Y:S01]  /*0010*/  LDC.64 R2, c[0x0][0x380] ;  /* 0x0000e000ff027b82 */ /* 0x000e620000000a00 */
[----:B------:R-:W1:Y:S01]  /*0020*/  LDCU.64 UR36, c[0x0][0x358] ;  /* 0x00006b00ff2477ac */ /* 0x000e620008000a00 */
[----:B0-----:R-:W-:Y:S01]  /*0030*/  IADD3 R1, PT, PT, R1, -0x20, RZ ;  /* 0xffffffe001017810 */ /* 0x001fe20007ffe0ff */
[----:B-1----:R-:W2:Y:S04]  /*0040*/  LDG.E R0, desc[UR36][R2.64+0x30] ;  /* 0x0000302402007981 */ /* 0x002ea8000c1e1900 */
[----:B------:R-:W2:Y:S01]  /*0050*/  LDG.E R5, desc[UR36][R2.64+0x34] ;  /* 0x0000342402057981 */ /* 0x000ea2000c1e1900 */
[----:B------:R-:W0:Y:S01]  /*0060*/  S2UR UR4, SR_CTAID.X ;  /* 0x00000000000479c3 */ /* 0x000e220000002500 */
[----:B------:R-:W0:Y:S07]  /*0070*/  S2R R7, SR_TID.X ;  /* 0x0000000000077919 */ /* 0x000e2e0000002100 */
[----:B------:R-:W0:Y:S02]  /*0080*/  LDC R22, c[0x0][0x360] ;  /* 0x0000d800ff167b82 */ /* 0x000e240000000800 */
[----:B0-----:R-:W-:-:S02]  /*0090*/  IMAD R22, R22, UR4, R7 ;  /* 0x0000000416167c24 */ /* 0x001fc4000f8e0207 */
[----:B--2---:R-:W-:-:S05]  /*00a0*/  IMAD R5, R0, R5, RZ ;  /* 0x0000000500057224 */ /* 0x004fca00078e02ff */
[----:B------:R-:W-:-:S13]  /*00b0*/  ISETP.GE.AND P0, PT, R22, R5, PT ;  /* 0x000000051600720c */ /* 0x000fda0003f06270 */
[----:B------:R-:W-:Y:S05]  /*00c0*/  @P0 EXIT ;  /* 0x000000000000094d */ /* 0x000fea0003800000 */
[----:B------:R-:W-:Y:S01]  /*00d0*/  MOV R0, 0x0 ;  /* 0x0000000000007802 */ /* 0x000fe20000000f00 */
[----:B------:R-:W-:Y:S02]  /*00e0*/  HFMA2 R4, -RZ, RZ, 0, 2.86102294921875e-05 ;  /* 0x000001e0ff047431 */ /* 0x000fe400000001ff */
[----:B------:R-:W-:Y:S01]  /*00f0*/  IMAD.MOV.U32 R5, RZ, RZ, RZ ;  /* 0x000000ffff057224 */ /* 0x000fe200078e00ff */
[----:B------:R0:W1:Y:S06]  /*0100*/  LDC.64 R2, c[0x4][R0] ;  /* 0x0100000000027b82 */ /* 0x00006c0000000a00 */
[----:B------:R-:W-:-:S07]  /*0110*/  LEPC R20, `(.L_x_0) ;  /* 0x000000001014794e */ /* 0x000fce0000000000 */
[----:B01----:R-:W-:Y:S05]  /*0120*/  CALL.ABS.NOINC R2 ;  /* 0x0000000002007343 */ /* 0x003fea0003c00000 */
.L_x_0:
[----:B------:R-:W0:Y:S01]  /*0130*/  LDC R0, c[0x0][0x3b0] ;  /* 0x0000ec00ff007b82 */ /* 0x000e220000000800 */
[----:B------:R-:W-:Y:S01]  /*0140*/  MOV R16, R4 ;  /* 0x0000000400107202 */ /* 0x000fe20000000f00 */
[----:B------:R-:W-:Y:S01]  /*0150*/  IMAD.MOV.U32 R23, RZ, RZ, RZ ;  /* 0x000000ffff177224 */ /* 0x000fe200078e00ff */
[----:B------:R-:W-:Y:S02]  /*0160*/  MOV R17, R5 ;  /* 0x0000000500117202 */ /* 0x000fe40000000f00 */
[----:B0-----:R-:W-:-:S13]  /*0170*/  ISETP.GE.AND P0, PT, R0, 0x1, PT ;  /* 0x000000010000780c */ /* 0x001fda0003f06270 */
[----:B------:R-:W-:Y:S05]  /*0180*/  @!P0 BRA `(.L_x_1) ;  /* 0x0000001400308947 */ /* 0x000fea0003800000 */
[----:B------:R-:W0:Y:S01]  /*0190*/  LDCU UR4, c[0x0][0x3b0] ;  /* 0x00007600ff0477ac */ /* 0x000e220008000800 */
[C---:B------:R-:W-:Y:S01]  /*01a0*/  ISETP.GE.U32.AND P0, PT, R0.reuse, 0x4, PT ;  /* 0x000000040000780c */ /* 0x040fe20003f06070 */
[----:B------:R-:W-:Y:S01]  /*01b0*/  HFMA2 R23, -RZ, RZ, 0, 0 ;  /* 0x00000000ff177431 */ /* 0x000fe200000001ff */
[----:B------:R-:W-:Y:S02]  /*01c0*/  LOP3.LUT R6, R0, 0x3, RZ, 0xc0, !PT ;  /* 0x0000000300067812 */ /* 0x000fe400078ec0ff */
[----:B0-----:R-:W-:-:S09]  /*01d0*/  MOV R7, UR4 ;  /* 0x0000000400077c02 */ /* 0x001fd20008000f00 */
[----:B------:R-:W-:Y:S05]  /*01e0*/  @!P0 BRA `(.L_x_2) ;  /* 0x0000000800dc8947 */ /* 0x000fea0003800000 */
[----:B------:R-:W-:Y:S01]  /*01f0*/  BSSY.RECONVERGENT B0, `(.L_x_2) ;  /* 0x00000b6000007945 */ /* 0x000fe20003800200 */
[----:B------:R-:W-:Y:S01]  /*0200*/  LOP3.LUT R0, R0, 0x7ffffffc, RZ, 0xc0, !PT ;  /* 0x7ffffffc00007812 */ /* 0x000fe200078ec0ff */
[----:B------:R-:W-:Y:S01]  /*0210*/  IMAD.MOV.U32 R23, RZ, RZ, RZ ;  /* 0x000000ffff177224 */ /* 0x000fe200078e00ff */
[----:B------:R-:W-:Y:S02]  /*0220*/  MOV R7, UR4 ;  /* 0x0000000400077c02 */ /* 0x000fe40008000f00 */
[----:B------:R-:W-:-:S07]  /*0230*/  MOV R9, RZ ;  /* 0x000000ff00097202 */ /* 0x000fce0000000f00 */
.L_x_9:
[----:B------:R-:W-:Y:S01]  /*0240*/  ISETP.GT.AND P0, PT, R23, 0x7, PT ;  /* 0x000000071700780c */ /* 0x000fe20003f04270 */
[----:B------:R-:W-:Y:S01]  /*0250*/  VIADD R9, R9, 0x4 ;  /* 0x0000000409097836 */ /* 0x000fe20000000000 */
[----:B------:R-:W-:Y:S04]  /*0260*/  BSSY.RECONVERGENT B1, `(.L_x_3) ;  /* 0x0000081000017945 */ /* 0x000fe80003800200 */
[----:B------:R-:W-:Y:S01]  /*0270*/  BSSY.RELIABLE B2, `(.L_x_4) ;  /* 0x0000057000027945 */ /* 0x000fe20003800100 */
[----:B------:R-:W-:-:S06]  /*0280*/  ISETP.NE.AND P1, PT, R9, R0, PT ;  /* 0x000000000900720c */ /* 0x000fcc0003f25270 */
[----:B01----:R-:W-:Y:S07]  /*0290*/  @P0 BRA `(.L_x_5) ;  /* 0x0000000400440947 */ /* 0x003fee0003800000 */
[----:B------:R-:W0:Y:S01]  /*02a0*/  LDC.64 R2, c[0x0][0x3a0] ;  /* 0x0000e800ff027b82 */ /* 0x000e220000000a00 */
[----:B------:R-:W-:-:S05]  /*02b0*/  IADD3 R5, PT, PT, R7, -0x1, RZ ;  /* 0xffffffff07057810 */ /* 0x000fca0007ffe0ff */
[----:B0-----:R-:W-:Y:S02]  /*02c0*/  IMAD.WIDE.U32 R2, R5, 0x4, R2 ;  /* 0x0000000405027825 */ /* 0x001fe400078e0002 */
[----:B------:R-:W0:Y:S04]  /*02d0*/  LDC.64 R4, c[0x0][0x390] ;  /* 0x0000e400ff047b82 */ /* 0x000e280000000a00 */
[----:B------:R-:W0:Y:S02]  /*02e0*/  LDG.E R3, desc[UR36][R2.64] ;  /* 0x0000002402037981 */ /* 0x000e24000c1e1900 */
[----:B0-----:R-:W-:-:S05]  /*02f0*/  IMAD.WIDE R4, R3, 0x48, R4 ;  /* 0x0000004803047825 */ /* 0x001fca00078e0204 */
[----:B------:R-:W2:Y:S04]  /*0300*/  LDG.E R41, desc[UR36][R4.64+0x10] ;  /* 0x0000102404297981 */ /* 0x000ea8000c1e1900 */
[----:B------:R-:W3:Y:S04]  /*0310*/  LDG.E R39, desc[UR36][R4.64+0x14] ;  /* 0x0000142404277981 */ /* 0x000ee8000c1e1900 */
[----:B------:R-:W4:Y:S04]  /*0320*/  LDG.E R37, desc[UR36][R4.64+0x18] ;  /* 0x0000182404257981 */ /* 0x000f28000c1e1900 */
[----:B------:R-:W5:Y:S04]  /*0330*/  LDG.E R35, desc[UR36][R4.64+0x1c] ;  /* 0x00001c2404237981 */ /* 0x000f68000c1e1900 */
        /* <DEDUP_REMOVED lines=9> */
[----:B------:R0:W5:Y:S01]  /*03d0*/  LDG.E R11, desc[UR36][R4.64+0x44] ;  /* 0x00004424040b7981 */ /* 0x000162000c1e1900 */
[----:B------:R-:W-:-:S04]  /*03e0*/  IMAD.WIDE R2, R23, 0x3c, R16 ;  /* 0x0000003c17027825 */ /* 0x000fc800078e0210 */
[----:B------:R-:W-:Y:S01]  /*03f0*/  VIADD R23, R23, 0x1 ;  /* 0x0000000117177836 */ /* 0x000fe20000000000 */
[----:B0-----:R-:W-:-:S04]  /*0400*/  MOV R5, 0xffffffff ;  /* 0xffffffff00057802 */ /* 0x001fc80000000f00 */
[----:B------:R-:W-:Y:S01]  /*0410*/  ISETP.GT.AND P0, PT, R23, 0x7, PT ;  /* 0x000000071700780c */ /* 0x000fe20003f04270 */
[----:B------:R0:W-:-:S12]  /*0420*/  ST.E desc[UR36][R2.64+0x38], R5 ;  /* 0x0000380502007985 */ /* 0x0001d8000c101924 */
[----:B------:R-:W-:Y:S05]  /*0430*/  @P0 BREAK.RELIABLE B2 ;  /* 0x0000000000020942 */ /* 0x000fea0003800100 */
[----:B--2---:R0:W-:Y:S04]  /*0440*/  ST.E desc[UR36][R2.64], R41 ;  /* 0x0000002902007985 */ /* 0x0041e8000c101924 */
[----:B---3--:R0:W-:Y:S04]  /*0450*/  ST.E desc[UR36][R2.64+0x4], R39 ;  /* 0x0000042702007985 */ /* 0x0081e8000c101924 */
[----:B----4-:R0:W-:Y:S04]  /*0460*/  ST.E desc[UR36][R2.64+0x8], R37 ;  /* 0x0000082502007985 */ /* 0x0101e8000c101924 */
[----:B-----5:R0:W-:Y:S04]  /*0470*/  ST.E desc[UR36][R2.64+0xc], R35 ;  /* 0x00000c2302007985 */ /* 0x0201e8000c101924 */
[----:B------:R0:W-:Y:S04]  /*0480*/  ST.E desc[UR36][R2.64+0x10], R33 ;  /* 0x0000102102007985 */ /* 0x0001e8000c101924 */
        /* <DEDUP_REMOVED lines=8> */
[----:B------:R0:W-:Y:S01]  /*0510*/  ST.E desc[UR36][R2.64+0x34], R11 ;  /* 0x0000340b02007985 */ /* 0x0001e2000c101924 */
[----:B------:R-:W-:Y:S05]  /*0520*/  @P0 BRA `(.L_x_6) ;  /* 0x0000000400500947 */ /* 0x000fea0003800000 */
[----:B0-----:R-:W0:Y:S01]  /*0530*/  LDC.64 R2, c[0x0][0x3a0] ;  /* 0x0000e800ff027b82 */ /* 0x001e220000000a00 */
        /* <DEDUP_REMOVED lines=19> */
[----:B------:R-:W-:Y:S01]  /*0670*/  MOV R2, R16 ;  /* 0x0000001000027202 */ /* 0x000fe20000000f00 */
[----:B------:R-:W-:-:S04]  /*0680*/  IMAD.MOV.U32 R3, RZ, RZ, R17 ;  /* 0x000000ffff037224 */ /* 0x000fc800078e0011 */
[C---:B------:R-:W-:Y:S01]  /*0690*/  IMAD.WIDE R2, R23.reuse, 0x3c, R2 ;  /* 0x0000003c17027825 */ /* 0x040fe200078e0202 */
[----:B------:R-:W-:Y:S02]  /*06a0*/  IADD3 R23, PT, PT, R23, 0x1, RZ ;  /* 0x0000000117177810 */ /* 0x000fe40007ffe0ff */
[----:B0-----:R-:W-:-:S05]  /*06b0*/  MOV R5, 0xffffffff ;  /* 0xffffffff00057802 */ /* 0x001fca0000000f00 */
[----:B------:R0:W-:Y:S04]  /*06c0*/  ST.E desc[UR36][R2.64+0x38], R5 ;  /* 0x0000380502007985 */ /* 0x0001e8000c101924 */
        /* <DEDUP_REMOVED lines=13> */
[----:B------:R0:W-:Y:S02]  /*07a0*/  ST.E desc[UR36][R2.64+0x34], R11 ;  /* 0x0000340b02007985 */ /* 0x0001e4000c101924 */
.L_x_5:
[----:B------:R-:W-:-:S13]  /*07b0*/  ISETP.GT.AND P0, PT, R23, 0x7, PT ;  /* 0x000000071700780c */ /* 0x000fda0003f04270 */
[----:B------:R-:W-:Y:S05]  /*07c0*/  @P0 BREAK.RELIABLE B2 ;  /* 0x0000000000020942 */ /* 0x000fea0003800100 */
[----:B------:R-:W-:Y:S05]  /*07d0*/  @P0 BRA `(.L_x_6) ;  /* 0x0000000000a40947 */ /* 0x000fea0003800000 */
[----:B------:R-:W-:Y:S05]  /*07e0*/  BSYNC.RELIABLE B2 ;  /* 0x0000000000027941 */ /* 0x000fea0003800100 */
.L_x_4:
[----:B0-----:R-:W0:Y:S01]  /*07f0*/  LDC.64 R2, c[0x0][0x3a0] ;  /* 0x0000e800ff027b82 */ /* 0x001e220000000a00 */
[----:B------:R-:W-:-:S04]  /*0800*/  VIADD R5, R7, 0xfffffffd ;  /* 0xfffffffd07057836 */ /* 0x000fc80000000000 */
[----:B0-----:R-:W-:-:S03]  /*0810*/  IMAD.WIDE.U32 R2, R5, 0x4, R2 ;  /* 0x0000000405027825 */ /* 0x001fc600078e0002 */
[----:B------:R-:W0:Y:S03]  /*0820*/  LDC.64 R4, c[0x0][0x390] ;  /* 0x0000e400ff047b82 */ /* 0x000e260000000a00 */
        /* <DEDUP_REMOVED lines=16> */
[----:B------:R-:W-:-:S02]  /*0930*/  MOV R2, R16 ;  /* 0x0000001000027202 */ /* 0x000fc40000000f00 */
[----:B------:R-:W-:-:S03]  /*0940*/  MOV R3, R17 ;  /* 0x0000001100037202 */ /* 0x000fc60000000f00 */
[C---:B------:R-:W-:Y:S01]  /*0950*/  IMAD.WIDE R2, R23.reuse, 0x3c, R2 ;  /* 0x0000003c17027825 */ /* 0x040fe200078e0202 */
[----:B------:R-:W-:-:S03]  /*0960*/  IADD3 R23, PT, PT, R23, 0x1, RZ ;  /* 0x0000000117177810 */ /* 0x000fc60007ffe0ff */
[----:B0-----:R-:W-:-:S05]  /*0970*/  IMAD.MOV.U32 R5, RZ, RZ, -0x1 ;  /* 0xffffffffff057424 */ /* 0x001fca00078e00ff */
        /* <DEDUP_REMOVED lines=15> */
.L_x_6:
[----:B------:R-:W-:Y:S05]  /*0a70*/  BSYNC.RECONVERGENT B1 ;  /* 0x0000000000017941 */ /* 0x000fea0003800200 */
.L_x_3:
[----:B------:R-:W-:Y:S01]  /*0a80*/  ISETP.GT.AND P0, PT, R23, 0x7, PT ;  /* 0x000000071700780c */ /* 0x000fe20003f04270 */
[----:B------:R-:W-:Y:S01]  /*0a90*/  BSSY.RECONVERGENT B1, `(.L_x_7) ;  /* 0x000002a000017945 */ /* 0x000fe20003800200 */
[----:B------:R-:W-:-:S11]  /*0aa0*/  IADD3 R7, PT, PT, R7, -0x4, RZ ;  /* 0xfffffffc07077810 */ /* 0x000fd60007ffe0ff */
[----:B------:R-:W-:Y:S05]  /*0ab0*/  @P0 BRA `(.L_x_8) ;  /* 0x00000000009c0947 */ /* 0x000fea0003800000 */
[----:B01----:R-:W0:Y:S08]  /*0ac0*/  LDC.64 R2, c[0x0][0x3a0] ;  /* 0x0000e800ff027b82 */ /* 0x003e300000000a00 */
[----:B------:R-:W1:Y:S01]  /*0ad0*/  LDC.64 R4, c[0x0][0x390] ;  /* 0x0000e400ff047b82 */ /* 0x000e620000000a00 */
[----:B0-----:R-:W-:-:S06]  /*0ae0*/  IMAD.WIDE.U32 R2, R7, 0x4, R2 ;  /* 0x0000000407027825 */ /* 0x001fcc00078e0002 */
[----:B------:R-:W1:Y:S02]  /*0af0*/  LDG.E R3, desc[UR36][R2.64] ;  /* 0x0000002402037981 */ /* 0x000e64000c1e1900 */
[----:B-1----:R-:W-:-:S05]  /*0b00*/  IMAD.WIDE R4, R3, 0x48, R4 ;  /* 0x0000004803047825 */ /* 0x002fca00078e0204 */
        /* <DEDUP_REMOVED lines=16> */
[----:B------:R-:W-:Y:S01]  /*0c10*/  IMAD.WIDE R2, R23, 0x3c, R2 ;  /* 0x0000003c17027825 */ /* 0x000fe200078e0202 */
[----:B0-----:R-:W-:-:S03]  /*0c20*/  MOV R5, 0xffffffff ;  /* 0xffffffff00057802 */ /* 0x001fc60000000f00 */
[----:B------:R-:W-:Y:S02]  /*0c30*/  VIADD R23, R23, 0x1 ;  /* 0x0000000117177836 */ /* 0x000fe40000000000 */
        /* <DEDUP_REMOVED lines=15> */
.L_x_8:
[----:B------:R-:W-:Y:S05]  /*0d30*/  BSYNC.RECONVERGENT B1 ;  /* 0x0000000000017941 */ /* 0x000fea0003800200 */
.L_x_7:
[----:B------:R-:W-:Y:S05]  /*0d40*/  @P1 BRA `(.L_x_9) ;  /* 0xfffffff4003c1947 */ /* 0x000fea000383ffff */
[----:B------:R-:W-:Y:S05]  /*0d50*/  BSYNC.RECONVERGENT B0 ;  /* 0x0000000000007941 */ /* 0x000fea0003800200 */
.L_x_2:
[----:B------:R-:W-:Y:S01]  /*0d60*/  ISETP.NE.AND P0, PT, R6, RZ, PT ;  /* 0x000000ff0600720c */ /* 0x000fe20003f05270 */
[----:B------:R-:W-:-:S12]  /*0d70*/  BSSY.RECONVERGENT B0, `(.L_x_1) ;  /* 0x000008d000007945 */ /* 0x000fd80003800200 */
[----:B------:R-:W-:Y:S05]  /*0d80*/  @!P0 BRA `(.L_x_10) ;  /* 0x00000008002c8947 */ /* 0x000fea0003800000 */
[----:B------:R-:W-:-:S13]  /*0d90*/  ISETP.NE.AND P0, PT, R6, 0x1, PT ;  /* 0x000000010600780c */ /* 0x000fda0003f05270 */
[----:B------:R-:W-:Y:S05]  /*0da0*/  @!P0 BRA `(.L_x_11) ;  /* 0x0000000400608947 */ /* 0x000fea0003800000 */
[----:B------:R-:W-:Y:S01]  /*0db0*/  ISETP.GT.AND P0, PT, R23, 0x7, PT ;  /* 0x000000071700780c */ /* 0x000fe20003f04270 */
[----:B------:R-:W-:-:S12]  /*0dc0*/  BSSY.RECONVERGENT B1, `(.L_x_12) ;  /* 0x000002a000017945 */ /* 0x000fd80003800200 */
[----:B------:R-:W-:Y:S05]  /*0dd0*/  @P0 BRA `(.L_x_13) ;  /* 0x0000000000a00947 */ /* 0x000fea0003800000 */
[----:B01----:R-:W0:Y:S01]  /*0de0*/  LDC.64 R2, c[0x0][0x3a0] ;  /* 0x0000e800ff027b82 */ /* 0x003e220000000a00 */
        /* <DEDUP_REMOVED lines=39> */
.L_x_13:
[----:B------:R-:W-:Y:S05]  /*1060*/  BSYNC.RECONVERGENT B1 ;  /* 0x0000000000017941 */ /* 0x000fea0003800200 */
.L_x_12:
[----:B------:R-:W-:Y:S01]  /*1070*/  ISETP.GT.AND P0, PT, R23, 0x7, PT ;  /* 0x000000071700780c */ /* 0x000fe20003f04270 */
[----:B------:R-:W-:Y:S01]  /*1080*/  BSSY.RECONVERGENT B1, `(.L_x_11) ;  /* 0x000002a000017945 */ /* 0x000fe20003800200 */
[----:B------:R-:W-:-:S11]  /*1090*/  VIADD R7, R7, 0xfffffffe ;  /* 0xfffffffe07077836 */ /* 0x000fd60000000000 */
[----:B------:R-:W-:Y:S05]  /*10a0*/  @P0 BRA `(.L_x_14) ;  /* 0x00000000009c0947 */ /* 0x000fea0003800000 */
[----:B01----:R-:W0:Y:S02]  /*10b0*/  LDC.64 R2, c[0x0][0x3a0] ;  /* 0x0000e800ff027b82 */ /* 0x003e240000000a00 */
[----:B0-----:R-:W-:-:S06]  /*10c0*/  IMAD.WIDE.U32 R4, R7, 0x4, R2 ;  /* 0x0000000407047825 */ /* 0x001fcc00078e0002 */
[----:B------:R-:W0:Y:S01]  /*10d0*/  LDC.64 R2, c[0x0][0x390] ;  /* 0x0000e400ff027b82 */ /* 0x000e220000000a00 */
        /* <DEDUP_REMOVED lines=15> */
[----:B------:R0:W5:Y:S02]  /*11d0*/  LDG.E R9, desc[UR36][R2.64+0x44] ;  /* 0x0000442402097981 */ /* 0x000164000c1e1900 */
[----:B0-----:R-:W-:-:S02]  /*11e0*/  MOV R2, R16 ;  /* 0x0000001000027202 */ /* 0x001fc40000000f00 */
[----:B------:R-:W-:-:S03]  /*11f0*/  MOV R3, R17 ;  /* 0x0000001100037202 */ /* 0x000fc60000000f00 */
[C---:B------:R-:W-:Y:S01]  /*1200*/  IMAD.WIDE R4, R23.reuse, 0x3c, R2 ;  /* 0x0000003c17047825 */ /* 0x040fe200078e0202 */
[----:B------:R-:W-:-:S03]  /*1210*/  IADD3 R23, PT, PT, R23, 0x1, RZ ;  /* 0x0000000117177810 */ /* 0x000fc60007ffe0ff */
[----:B------:R-:W-:-:S05]  /*1220*/  IMAD.MOV.U32 R3, RZ, RZ, -0x1 ;  /* 0xffffffffff037424 */ /* 0x000fca00078e00ff */
        /* <DEDUP_REMOVED lines=15> */
.L_x_14:
[----:B------:R-:W-:Y:S05]  /*1320*/  BSYNC.RECONVERGENT B1 ;  /* 0x0000000000017941 */ /* 0x000fea0003800200 */
.L_x_11:
[----:B------:R-:W2:Y:S02]  /*1330*/  LDCU UR4, c[0x0][0x3b0] ;  /* 0x00007600ff0477ac */ /* 0x000ea40008000800 */
[----:B--2---:R-:W-:-:S04]  /*1340*/  ULOP3.LUT UR4, UR4, 0x1, URZ, 0xc0, !UPT ;  /* 0x0000000104047892 */ /* 0x004fc8000f8ec0ff */
[----:B------:R-:W-:-:S09]  /*1350*/  UISETP.NE.U32.AND UP0, UPT, UR4, 0x1, UPT ;  /* 0x000000010400788c */ /* 0x000fd2000bf05070 */
[----:B------:R-:W-:Y:S05]  /*1360*/  BRA.U UP0, `(.L_x_10) ;  /* 0x0000000100b47547 */ /* 0x000fea000b800000 */
[----:B01----:R-:W0:Y:S01]  /*1370*/  LDC.64 R2, c[0x0][0x3a0] ;  /* 0x0000e800ff027b82 */ /* 0x003e220000000a00 */
[----:B------:R-:W-:Y:S02]  /*1380*/  ISETP.GT.AND P0, PT, R23, 0x7, PT ;  /* 0x000000071700780c */ /* 0x000fe40003f04270 */
[----:B------:R-:W-:-:S05]  /*1390*/  IADD3 R7, PT, PT, R7, -0x1, RZ ;  /* 0xffffffff07077810 */ /* 0x000fca0007ffe0ff */
[----:B0-----:R-:W-:-:S06]  /*13a0*/  IMAD.WIDE.U32 R2, R7, 0x4, R2 ;  /* 0x0000000407027825 */ /* 0x001fcc00078e0002 */
[----:B------:R-:W-:Y:S05]  /*13b0*/  @P0 BRA `(.L_x_10) ;  /* 0x0000000000a00947 */ /* 0x000fea0003800000 */
[----:B------:R-:W2:Y:S01]  /*13c0*/  LDG.E R3, desc[UR36][R2.64] ;  /* 0x0000002402037981 */ /* 0x000ea2000c1e1900 */
[----:B------:R-:W0:Y:S01]  /*13d0*/  LDC.64 R4, c[0x0][0x390] ;  /* 0x0000e400ff047b82 */ /* 0x000e220000000a00 */
[----:B--2---:R-:W-:Y:S01]  /*13e0*/  SHF.R.S32.HI R7, RZ, 0x1f, R3 ;  /* 0x0000001fff077819 */ /* 0x004fe20000011403 */
[----:B0-----:R-:W-:-:S04]  /*13f0*/  IMAD.WIDE.U32 R4, R3, 0x48, R4 ;  /* 0x0000004803047825 */ /* 0x001fc800078e0004 */
[----:B------:R-:W-:-:S04]  /*1400*/  IMAD R7, R7, 0x48, RZ ;  /* 0x0000004807077824 */ /* 0x000fc800078e02ff */
[----:B------:R-:W-:-:S05]  /*1410*/  IMAD.IADD R5, R5, 0x1, R7 ;  /* 0x0000000105057824 */ /* 0x000fca00078e0207 */
        /* <DEDUP_REMOVED lines=34> */
.L_x_10:
[----:B------:R-:W-:Y:S05]  /*1640*/  BSYNC.RECONVERGENT B0 ;  /* 0x0000000000007941 */ /* 0x000fea0003800200 */
.L_x_1:
[----:B------:R-:W2:Y:S01]  /*1650*/  LDC R24, c[0x0][0x3b8] ;  /* 0x0000ee00ff187b82 */ /* 0x000ea20000000800 */
[----:B01----:R-:W-:Y:S02]  /*1660*/  HFMA2 R25, -RZ, RZ, 0, 0 ;  /* 0x00000000ff197431 */ /* 0x003fe400000001ff */
[----:B------:R-:W-:Y:S01]  /*1670*/  IMAD.MOV.U32 R27, RZ, RZ, RZ ;  /* 0x000000ffff1b7224 */ /* 0x000fe200078e00ff */
[----:B------:R-:W-:Y:S02]  /*1680*/  MOV R29, RZ ;  /* 0x000000ff001d7202 */ /* 0x000fe40000000f00 */
[----:B--2---:R-:W-:-:S13]  /*1690*/  ISETP.GE.AND P0, PT, R24, 0x1, PT ;  /* 0x000000011800780c */ /* 0x004fda0003f06270 */
[----:B------:R-:W-:Y:S05]  /*16a0*/  @!P0 BRA `(.L_x_15) ;  /* 0x000000cc00088947 */ /* 0x000fea0003800000 */
[----:B------:R-:W0:Y:S01]  /*16b0*/  LDCU UR4, c[0x0][0x3b4] ;  /* 0x00007680ff0477ac */ /* 0x000e220008000800 */
[----:B------:R-:W1:Y:S01]  /*16c0*/  LDC.64 R18, c[0x0][0x388] ;  /* 0x0000e200ff127b82 */ /* 0x000e620000000a00 */
[----:B0-----:R-:W-:Y:S01]  /*16d0*/  UISETP.GE.AND UP0, UPT, UR4, 0x1, UPT ;  /* 0x000000010400788c */ /* 0x001fe2000bf06270 */
[----:B-1----:R-:W-:-:S08]  /*16e0*/  IMAD.WIDE R18, R22, 0x30, R18 ;  /* 0x0000003016127825 */ /* 0x002fd000078e0212 */
[----:B------:R-:W-:Y:S05]  /*16f0*/  BRA.U !UP0, `(.L_x_16) ;  /* 0x000000bd08c47547 */ /* 0x000fea000b800000 */
[----:B------:R-:W0:Y:S01]  /*1700*/  LDC.U8 R65, c[0x3][0x5c] ;  /* 0x00c01700ff417b82 */ /* 0x000e220000000000 */
[----:B------:R-:W-:Y:S01]  /*1710*/  HFMA2 R29, -RZ, RZ, 0, 0 ;  /* 0x00000000ff1d7431 */ /* 0x000fe200000001ff */
[----:B------:R-:W-:Y:S01]  /*1720*/  BSSY.RECONVERGENT B6, `(.L_x_17) ;  /* 0x0000bed000067945 */ /* 0x000fe20003800200 */
[----:B------:R-:W-:Y:S01]  /*1730*/  CS2R R24, SRZ ;  /* 0x0000000000187805 */ /* 0x000fe2000001ff00 */
[----:B------:R-:W-:-:S07]  /*1740*/  IMAD.MOV.U32 R27, RZ, RZ, RZ ;  /* 0x000000ffff1b7224 */ /* 0x000fce00078e00ff */
.L_x_262:
[----:B------:R-:W1:Y:S01]  /*1750*/  LDC.64 R2, c[0x0][0x380] ;  /* 0x0000e000ff027b82 */ /* 0x000e620000000a00 */
[----:B------:R-:W2:Y:S04]  /*1760*/  LDG.E.64 R30, desc[UR36][R18.64] ;  /* 0x00000024121e7981 */ /* 0x000ea8000c1e1b00 */
[----:B------:R-:W3:Y:S04]  /*1770*/  LDG.E.64 R34, desc[UR36][R18.64+0x10] ;  /* 0x0000102412227981 */ /* 0x000ee8000c1e1b00 */
[----:B------:R-:W4:Y:S04]  /*1780*/  LDG.E.64 R32, desc[UR36][R18.64+0x8] ;  /* 0x0000082412207981 */ /* 0x000f28000c1e1b00 */
[----:B-1----:R-:W2:Y:S04]  /*1790*/  LDG.E R21, desc[UR36][R2.64+0x30] ;  /* 0x0000302402157981 */ /* 0x002ea8000c1e1900 */
[----:B------:R-:W4:Y:S04]  /*17a0*/  LDG.E R6, desc[UR36][R2.64+0x10] ;  /* 0x0000102402067981 */ /* 0x000f28000c1e1900 */
        /* <DEDUP_REMOVED lines=8> */
[----:B------:R-:W5:Y:S04]  /*1830*/  LDG.E R7, desc[UR36][R2.64] ;  /* 0x0000002402077981 */ /* 0x000f68000c1e1900 */
[----:B------:R-:W5:Y:S04]  /*1840*/  LDG.E R10, desc[UR36][R2.64+0x4] ;  /* 0x00000424020a7981 */ /* 0x000f68000c1e1900 */
[----:B------:R1:W5:Y:S02]  /*1850*/  LDG.E R11, desc[UR36][R2.64+0x8] ;  /* 0x00000824020b7981 */ /* 0x000364000c1e1900 */
[----:B-1----:R-:W-:Y:S01]  /*1860*/  IABS R2, R22 ;  /* 0x0000001600027213 */ /* 0x002fe20000000000 */
[----:B------:R-:W-:Y:S01]  /*1870*/  BSSY.RECONVERGENT B0, `(.L_x_18) ;  /* 0x000004d000007945 */ /* 0x000fe20003800200 */
[----:B--2---:R-:W-:-:S04]  /*1880*/  IABS R37, R21 ;  /* 0x0000001500257213 */ /* 0x004fc80000000000 */
[----:B------:R-:W1:Y:S08]  /*1890*/  I2F.RP R26, R37 ;  /* 0x00000025001a7306 */ /* 0x000e700000209400 */
[----:B-1----:R-:W1:Y:S02]  /*18a0*/  MUFU.RCP R26, R26 ;  /* 0x0000001a001a7308 */ /* 0x002e640000001000 */
[----:B-1----:R-:W-:-:S06]  /*18b0*/  IADD3 R4, PT, PT, R26, 0xffffffe, RZ ;  /* 0x0ffffffe1a047810 */ /* 0x002fcc0007ffe0ff */
[----:B------:R1:W2:Y:S01]  /*18c0*/  F2I.FTZ.U32.TRUNC.NTZ R5, R4 ;  /* 0x0000000400057305 */ /* 0x0002a2000021f000 */
[----:B------:R-:W-:Y:S01]  /*18d0*/  IABS R3, R21 ;  /* 0x0000001500037213 */ /* 0x000fe20000000000 */
[----:B-1----:R-:W-:Y:S01]  /*18e0*/  IMAD.MOV.U32 R4, RZ, RZ, RZ ;  /* 0x000000ffff047224 */ /* 0x002fe200078e00ff */
[----:B--2---:R-:W-:-:S05]  /*18f0*/  IADD3 R28, PT, PT, RZ, -R5, RZ ;  /* 0x80000005ff1c7210 */ /* 0x004fca0007ffe0ff */
[----:B------:R-:W-:-:S04]  /*1900*/  IMAD R39, R28, R37, RZ ;  /* 0x000000251c277224 */ /* 0x000fc800078e02ff */
[----:B------:R-:W-:Y:S01]  /*1910*/  IMAD.HI.U32 R5, R5, R39, R4 ;  /* 0x0000002705057227 */ /* 0x000fe200078e0004 */
[----:B------:R-:W-:-:S05]  /*1920*/  IADD3 R3, PT, PT, RZ, -R3, RZ ;  /* 0x80000003ff037210 */ /* 0x000fca0007ffe0ff */
[----:B------:R-:W-:-:S04]  /*1930*/  IMAD.HI.U32 R5, R5, R2, RZ ;  /* 0x0000000205057227 */ /* 0x000fc800078e00ff */
[----:B------:R-:W-:-:S05]  /*1940*/  IMAD R2, R5, R3, R2 ;  /* 0x0000000305027224 */ /* 0x000fca00078e0202 */
[----:B------:R-:W-:Y:S02]  /*1950*/  ISETP.GT.U32.AND P1, PT, R37, R2, PT ;  /* 0x000000022500720c */ /* 0x000fe40003f24070 */
[----:B------:R-:W-:-:S11]  /*1960*/  LOP3.LUT R3, R22, R21, RZ, 0x3c, !PT ;  /* 0x0000001516037212 */ /* 0x000fd600078e3cff */
[----:B------:R-:W-:-:S04]  /*1970*/  @!P1 IADD3 R2, PT, PT, R2, -R37, RZ ;  /* 0x8000002502029210 */ /* 0x000fc80007ffe0ff */
[----:B------:R-:W-:Y:S02]  /*1980*/  ISETP.GE.U32.AND P0, PT, R2, R37, PT ;  /* 0x000000250200720c */ /* 0x000fe40003f06070 */
[----:B------:R-:W-:-:S04]  /*1990*/  SHF.R.U32.HI R2, RZ, 0x2, R31 ;  /* 0x00000002ff027819 */ /* 0x000fc8000001161f */
[----:B------:R-:W-:Y:S02]  /*19a0*/  LOP3.LUT R2, R2, R31, RZ, 0x3c, !PT ;  /* 0x0000001f02027212 */ /* 0x000fe400078e3cff */
[----:B------:R-:W-:Y:S02]  /*19b0*/  ISETP.GE.AND P2, PT, R3, RZ, PT ;  /* 0x000000ff0300720c */ /* 0x000fe40003f46270 */
[----:B---3--:R-:W-:Y:S01]  /*19c0*/  SHF.L.U32 R3, R35, 0x4, RZ ;  /* 0x0000000423037819 */ /* 0x008fe200000006ff */
[C---:B------:R-:W-:Y:S02]  /*19d0*/  IMAD.SHL.U32 R4, R2.reuse, 0x2, RZ ;  /* 0x0000000202047824 */ /* 0x040fe400078e00ff */
[----:B------:R-:W-:Y:S01]  /*19e0*/  @!P1 VIADD R5, R5, 0x1 ;  /* 0x0000000105059836 */ /* 0x000fe20000000000 */
[----:B------:R-:W-:Y:S02]  /*19f0*/  ISETP.NE.AND P1, PT, R21, RZ, PT ;  /* 0x000000ff1500720c */ /* 0x000fe40003f25270 */
[----:B------:R-:W-:-:S02]  /*1a00*/  LOP3.LUT R4, R2, R4, R3, 0x96, !PT ;  /* 0x0000000402047212 */ /* 0x000fc400078e9603 */
[----:B----4-:R-:W-:Y:S02]  /*1a10*/  SHF.R.U32.HI R31, RZ, 0x2, R32 ;  /* 0x00000002ff1f7819 */ /* 0x010fe40000011620 */
[----:B------:R-:W-:Y:S02]  /*1a20*/  LOP3.LUT R36, R4, R35, RZ, 0x3c, !PT ;  /* 0x0000002304247212 */ /* 0x000fe400078e3cff */
[----:B------:R-:W-:Y:S02]  /*1a30*/  LOP3.LUT R31, R31, R32, RZ, 0x3c, !PT ;  /* 0x000000201f1f7212 */ /* 0x000fe400078e3cff */
[----:B------:R-:W-:Y:S01]  /*1a40*/  @P0 IADD3 R5, PT, PT, R5, 0x1, RZ ;  /* 0x0000000105050810 */ /* 0x000fe20007ffe0ff */
[----:B------:R-:W-:Y:S01]  /*1a50*/  IMAD.SHL.U32 R2, R36, 0x10, RZ ;  /* 0x0000001024027824 */ /* 0x000fe200078e00ff */
[----:B------:R-:W-:Y:S02]  /*1a60*/  SHF.L.U32 R3, R31, 0x1, RZ ;  /* 0x000000011f037819 */ /* 0x000fe400000006ff */
[----:B------:R-:W-:-:S02]  /*1a70*/  @!P2 IADD3 R5, PT, PT, -R5, RZ, RZ ;  /* 0x000000ff0505a210 */ /* 0x000fc40007ffe1ff */
[----:B------:R-:W-:Y:S02]  /*1a80*/  @!P1 LOP3.LUT R5, RZ, R21, RZ, 0x33, !PT ;  /* 0x00000015ff059212 */ /* 0x000fe400078e33ff */
[----:B------:R-:W-:Y:S02]  /*1a90*/  LOP3.LUT R3, R31, R3, R2, 0x96, !PT ;  /* 0x000000031f037212 */ /* 0x000fe400078e9602 */
[----:B------:R-:W-:Y:S02]  /*1aa0*/  IADD3 R4, PT, PT, -R5, RZ, RZ ;  /* 0x000000ff05047210 */ /* 0x000fe40007ffe1ff */
[C---:B------:R-:W-:Y:S02]  /*1ab0*/  IADD3 R2, PT, PT, R30.reuse, 0x587c5, R36 ;  /* 0x000587c51e027810 */ /* 0x040fe40007ffe024 */
[----:B------:R-:W-:Y:S02]  /*1ac0*/  IADD3 R32, PT, PT, R30, 0xb0f8a, RZ ;  /* 0x000b0f8a1e207810 */ /* 0x000fe40007ffe0ff */
[----:B------:R-:W-:Y:S01]  /*1ad0*/  LOP3.LUT R37, R3, R36, RZ, 0x3c, !PT ;  /* 0x0000002403257212 */ /* 0x000fe200078e3cff */
[----:B------:R-:W-:Y:S01]  /*1ae0*/  IMAD R21, R21, R4, R22 ;  /* 0x0000000415157224 */ /* 0x000fe200078e0216 */
[----:B------:R-:W-:Y:S01]  /*1af0*/  I2FP.F32.U32 R2, R2 ;  /* 0x0000000200027245 */ /* 0x000fe20000201000 */
[----:B------:R-:W-:Y:S01]  /*1b00*/  IMAD.MOV.U32 R4, RZ, RZ, 0x2f800000 ;  /* 0x2f800000ff047424 */ /* 0x000fe200078e00ff */
[----:B------:R-:W-:-:S02]  /*1b10*/  IADD3 R3, PT, PT, R37, R32, RZ ;  /* 0x0000002025037210 */ /* 0x000fc40007ffe0ff */
[----:B------:R-:W-:Y:S01]  /*1b20*/  I2FP.F32.S32 R21, R21 ;  /* 0x0000001500157245 */ /* 0x000fe20000201400 */
[-C--:B------:R-:W-:Y:S01]  /*1b30*/  FFMA R2, R2, R4.reuse, 1.1641532182693481445e-10 ;  /* 0x2f00000002027423 */ /* 0x080fe20000000004 */
[----:B------:R-:W-:Y:S02]  /*1b40*/  I2FP.F32.U32 R3, R3 ;  /* 0x0000000300037245 */ /* 0x000fe40000201000 */
[----:B------:R-:W-:Y:S01]  /*1b50*/  I2FP.F32.S32 R5, R5 ;  /* 0x0000000500057245 */ /* 0x000fe20000201400 */
[----:B------:R-:W-:Y:S02]  /*1b60*/  FFMA R2, R2, 3, R21 ;  /* 0x4040000002027823 */ /* 0x000fe40000000015 */
[----:B------:R-:W-:Y:S02]  /*1b70*/  FFMA R4, R3, R4, 1.1641532182693481445e-10 ;  /* 0x2f00000003047423 */ /* 0x000fe40000000004 */
[----:B------:R-:W-:Y:S02]  /*1b80*/  FADD R2, R2, -1.5 ;  /* 0xbfc0000002027421 */ /* 0x000fe40000000000 */
[----:B------:R-:W-:-:S02]  /*1b90*/  FFMA R4, R4, 3, R5 ;  /* 0x4040000004047823 */ /* 0x000fc40000000005 */
[-C--:B------:R-:W-:Y:S02]  /*1ba0*/  FFMA R13, R13, R2.reuse, R6 ;  /* 0x000000020d0d7223 */ /* 0x080fe40000000006 */
[----:B------:R-:W-:Y:S01]  /*1bb0*/  FADD R5, R4, -1.5 ;  /* 0xbfc0000004057421 */ /* 0x000fe20000000000 */
[----:B------:R-:W-:-:S03]  /*1bc0*/  FFMA R9, R9, R2, R0 ;  /* 0x0000000209097223 */ /* 0x000fc60000000000 */
[-C--:B------:R-:W-:Y:S01]  /*1bd0*/  FFMA R4, R14, R5.reuse, R13 ;  /* 0x000000050e047223 */ /* 0x080fe2000000000d */
[----:B------:R-:W-:Y:S01]  /*1be0*/  FFMA R15, R15, R2, R8 ;  /* 0x000000020f0f7223 */ /* 0x000fe20000000008 */
[-C--:B------:R-:W-:Y:S02]  /*1bf0*/  FFMA R2, R12, R5.reuse, R9 ;  /* 0x000000050c027223 */ /* 0x080fe40000000009 */
[----:B------:R-:W-:Y:S01]  /*1c00*/  FMUL R3, R4, R4 ;  /* 0x0000000404037220 */ /* 0x000fe20000400000 */
[----:B------:R-:W-:-:S03]  /*1c10*/  FFMA R5, R20, R5, R15 ;  /* 0x0000000514057223 */ /* 0x000fc6000000000f */
[----:B------:R-:W-:-:S04]  /*1c20*/  FFMA R0, R2, R2, R3 ;  /* 0x0000000202007223 */ /* 0x000fc80000000003 */
[----:B------:R-:W-:Y:S01]  /*1c30*/  FFMA R6, R5, R5, R0 ;  /* 0x0000000505067223 */ /* 0x000fe20000000000 */
[----:B------:R1:W-:Y:S04]  /*1c40*/  STG.E.64 desc[UR36][R18.64+0x8], R34 ;  /* 0x0000082212007986 */ /* 0x0003e8000c101b24 */
[----:B------:R1:W-:Y:S01]  /*1c50*/  STG.E.64 desc[UR36][R18.64], R32 ;  /* 0x0000002012007986 */ /* 0x0003e2000c101b24 */
[----:B------:R-:W-:-:S03]  /*1c60*/  IADD3 R0, PT, PT, R6, -0xd000000, RZ ;  /* 0xf300000006007810 */ /* 0x000fc60007ffe0ff */
[----:B------:R1:W-:Y:S01]  /*1c70*/  STG.E.64 desc[UR36][R18.64+0x10], R36 ;  /* 0x0000102412007986 */ /* 0x0003e2000c101b24 */
[----:B------:R-:W-:Y:S01]  /*1c80*/  ISETP.GT.U32.AND P0, PT, R0, 0x727fffff, PT ;  /* 0x727fffff0000780c */ /* 0x000fe20003f04070 */
[----:B------:R1:W2:-:S12]  /*1c90*/  MUFU.RSQ R3, R6 ;  /* 0x0000000600037308 */ /* 0x0002980000001400 */
[----:B-1----:R-:W-:Y:S05]  /*1ca0*/  @!P0 BRA `(.L_x_19) ;  /* 0x0000000000148947 */ /* 0x002fea0003800000 */
[----:B------:R-:W-:Y:S01]  /*1cb0*/  IMAD.MOV.U32 R0, RZ, RZ, R6 ;  /* 0x000000ffff007224 */ /* 0x000fe200078e0006 */
[----:B------:R-:W-:-:S07]  /*1cc0*/  MOV R50, 0x1ce0 ;  /* 0x00001ce000327802 */ /* 0x000fce0000000f00 */
[----:B0-2--5:R-:W-:Y:S05]  /*1cd0*/  CALL.REL.NOINC `($__internal_1_$__cuda_sm20_sqrt_rn_f32_slowpath) ;  /* 0x000000d400807944 */ /* 0x025fea0003c00000 */
[----:B------:R-:W-:Y:S01]  /*1ce0*/  MOV R9, R0 ;  /* 0x0000000000097202 */ /* 0x000fe20000000f00 */
[----:B------:R-:W-:Y:S06]  /*1cf0*/  BRA `(.L_x_20) ;  /* 0x0000000000107947 */ /* 0x000fec0003800000 */
.L_x_19:
[----:B--2---:R-:W-:Y:S01]  /*1d00*/  FMUL.FTZ R9, R6, R3 ;  /* 0x0000000306097220 */ /* 0x004fe20000410000 */
[----:B------:R-:W-:-:S03]  /*1d10*/  FMUL.FTZ R3, R3, 0.5 ;  /* 0x3f00000003037820 */ /* 0x000fc60000410000 */
[----:B------:R-:W-:-:S04]  /*1d20*/  FFMA R0, -R9, R9, R6 ;  /* 0x0000000909007223 */ /* 0x000fc80000000106 */
[----:B------:R-:W-:-:S07]  /*1d30*/  FFMA R9, R0, R3, R9 ;  /* 0x0000000300097223 */ /* 0x000fce0000000009 */
.L_x_20:
[----:B------:R-:W-:Y:S05]  /*1d40*/  BSYNC.RECONVERGENT B0 ;  /* 0x0000000000007941 */ /* 0x000fea0003800200 */
.L_x_18:
[----:B------:R-:W1:Y:S01]  /*1d50*/  MUFU.RCP R0, R9 ;  /* 0x0000000900007308 */ /* 0x000e620000001000 */
[----:B------:R-:W-:Y:S07]  /*1d60*/  BSSY.RECONVERGENT B0, `(.L_x_21) ;  /* 0x000000d000007945 */ /* 0x000fee0003800200 */
[----:B------:R-:W2:Y:S01]  /*1d70*/  FCHK P0, R2, R9 ;  /* 0x0000000902007302 */ /* 0x000ea20000000000 */
[----:B-1----:R-:W-:-:S04]  /*1d80*/  FFMA R3, R0, -R9, 1 ;  /* 0x3f80000000037423 */ /* 0x002fc80000000809 */
[----:B------:R-:W-:-:S04]  /*1d90*/  FFMA R3, R0, R3, R0 ;  /* 0x0000000300037223 */ /* 0x000fc80000000000 */
[----:B------:R-:W-:-:S04]  /*1da0*/  FFMA R0, R2, R3, RZ ;  /* 0x0000000302007223 */ /* 0x000fc800000000ff */
[----:B------:R-:W-:-:S04]  /*1db0*/  FFMA R6, R0, -R9, R2 ;  /* 0x8000000900067223 */ /* 0x000fc80000000002 */
[----:B------:R-:W-:Y:S01]  /*1dc0*/  FFMA R26, R3, R6, R0 ;  /* 0x00000006031a7223 */ /* 0x000fe20000000000 */
[----:B--2---:R-:W-:Y:S06]  /*1dd0*/  @!P0 BRA `(.L_x_22) ;  /* 0x0000000000148947 */ /* 0x004fec0003800000 */
[----:B------:R-:W-:Y:S01]  /*1de0*/  MOV R0, R2 ;  /* 0x0000000200007202 */ /* 0x000fe20000000f00 */
[----:B------:R-:W-:Y:S01]  /*1df0*/  IMAD.MOV.U32 R3, RZ, RZ, R9 ;  /* 0x000000ffff037224 */ /* 0x000fe200078e0009 */
[----:B------:R-:W-:-:S07]  /*1e00*/  MOV R70, 0x1e20 ;  /* 0x00001e2000467802 */ /* 0x000fce0000000f00 */
[----:B0----5:R-:W-:Y:S05]  /*1e10*/  CALL.REL.NOINC `($__internal_2_$__cuda_sm3x_div_rn_noftz_f32_slowpath) ;  /* 0x000000d400887944 */ /* 0x021fea0003c00000 */
[----:B------:R-:W-:-:S07]  /*1e20*/  MOV R26, R0 ;  /* 0x00000000001a7202 */ /* 0x000fce0000000f00 */
.L_x_22:
[----:B------:R-:W-:Y:S05]  /*1e30*/  BSYNC.RECONVERGENT B0 ;  /* 0x0000000000007941 */ /* 0x000fea0003800200 */
.L_x_21:
        /* <DEDUP_REMOVED lines=14> */
.L_x_24:
[----:B------:R-:W-:Y:S05]  /*1f20*/  BSYNC.RECONVERGENT B0 ;  /* 0x0000000000007941 */ /* 0x000fea0003800200 */
.L_x_23:
        /* <DEDUP_REMOVED lines=14> */
.L_x_26:
[----:B------:R-:W-:Y:S05]  /*2010*/  BSYNC.RECONVERGENT B0 ;  /* 0x0000000000007941 */ /* 0x000fea0003800200 */
.L_x_25:
[----:B------:R-:W-:Y:S01]  /*2020*/  HFMA2 R20, -RZ, RZ, 1.875, 0 ;  /* 0x3f800000ff147431 */ /* 0x000fe200000001ff */
[----:B------:R-:W-:Y:S01]  /*2030*/  BSSY.RECONVERGENT B0, `(.L_x_27) ;  /* 0x0000b4e000007945 */ /* 0x000fe20003800200 */
[----:B------:R-:W-:Y:S02]  /*2040*/  HFMA2 R14, -RZ, RZ, 1.875, 0 ;  /* 0x3f800000ff0e7431 */ /* 0x000fe400000001ff */
[----:B------:R-:W-:Y:S01]  /*2050*/  IMAD.MOV.U32 R15, RZ, RZ, RZ ;  /* 0x000000ffff0f7224 */ /* 0x000fe200078e00ff */
[----:B------:R-:W-:Y:S01]  /*2060*/  MOV R13, R23 ;  /* 0x00000017000d7202 */ /* 0x000fe20000000f00 */
[----:B------:R-:W-:-:S07]  /*2070*/  IMAD.MOV.U32 R12, RZ, RZ, 0x3f800000 ;  /* 0x3f800000ff0c7424 */ /* 0x000fce00078e00ff */
.L_x_260:
[----:B------:R-:W1:Y:S01]  /*2080*/  LDCU.64 UR4, c[0x3][0x70] ;  /* 0x00c00e00ff0477ac */ /* 0x000e620008000a00 */
[----:B0-----:R-:W-:Y:S01]  /*2090*/  PRMT R6, R65, 0x7610, R6 ;  /* 0x0000761041067816 */ /* 0x001fe20000000006 */
[----:B------:R-:W0:Y:S01]  /*20a0*/  LDCU UR22, c[0x0][0x3a8] ;  /* 0x00007500ff1677ac */ /* 0x000e220008000800 */
[----:B------:R-:W2:Y:S01]  /*20b0*/  LDCU.64 UR18, c[0x3][0x68] ;  /* 0x00c00d00ff1277ac */ /* 0x000ea20008000a00 */
[----:B------:R-:W3:Y:S01]  /*20c0*/  LDCU.64 UR6, c[0x3][0x78] ;  /* 0x00c00f00ff0677ac */ /* 0x000ee20008000a00 */
[----:B------:R-:W4:Y:S01]  /*20d0*/  LDCU.64 UR8, c[0x3][0x80] ;  /* 0x00c01000ff0877ac */ /* 0x000f220008000a00 */
[----:B-1----:R-:W-:Y:S01]  /*20e0*/  MOV R35, UR4 ;  /* 0x0000000400237c02 */ /* 0x002fe20008000f00 */
[----:B------:R-:W1:Y:S01]  /*20f0*/  LDCU.64 UR16, c[0x3][0xa0] ;  /* 0x00c01400ff1077ac */ /* 0x000e620008000a00 */
[----:B------:R-:W-:Y:S02]  /*2100*/  MOV R37, UR5 ;  /* 0x0000000500257c02 */ /* 0x000fe40008000f00 */
[----:B0-----:R-:W-:Y:S01]  /*2110*/  MOV R0, UR22 ;  /* 0x0000001600007c02 */ /* 0x001fe20008000f00 */
[----:B------:R-:W0:Y:S01]  /*2120*/  LDCU.64 UR14, c[0x3][0x90] ;  /* 0x00c01200ff0e77ac */ /* 0x000e220008000a00 */
[----:B--2---:R-:W-:Y:S01]  /*2130*/  MOV R39, UR19 ;  /* 0x0000001300277c02 */ /* 0x004fe20008000f00 */
[----:B------:R-:W2:Y:S01]  /*2140*/  LDCU.64 UR10, c[0x3][0x88] ;  /* 0x00c01100ff0a77ac */ /* 0x000ea20008000a00 */
[----:B------:R-:W-:Y:S01]  /*2150*/  ISETP.GT.AND P0, PT, R0, RZ, PT ;  /* 0x000000ff0000720c */ /* 0x000fe20003f04270 */
[----:B---3--:R-:W-:Y:S01]  /*2160*/  IMAD.U32 R38, RZ, RZ, UR6 ;  /* 0x00000006ff267e24 */ /* 0x008fe2000f8e00ff */
[----:B------:R-:W-:Y:S01]  /*2170*/  MOV R34, UR7 ;  /* 0x0000000700227c02 */ /* 0x000fe20008000f00 */
[----:B------:R-:W3:Y:S01]  /*2180*/  LDCU.64 UR12, c[0x3][0x98] ;  /* 0x00c01300ff0c77ac */ /* 0x000ee20008000a00 */
[----:B------:R-:W-:Y:S01]  /*2190*/  MOV R21, UR18 ;  /* 0x0000001200157c02 */ /* 0x000fe20008000f00 */
[----:B----4-:R-:W-:Y:S01]  /*21a0*/  IMAD.U32 R40, RZ, RZ, UR9 ;  /* 0x00000009ff287e24 */ /* 0x010fe2000f8e00ff */
[----:B------:R-:W-:Y:S01]  /*21b0*/  MOV R80, UR8 ;  /* 0x0000000800507c02 */ /* 0x000fe20008000f00 */
[----:B------:R-:W4:Y:S01]  /*21c0*/  LDCU.64 UR20, c[0x3][0x60] ;  /* 0x00c00c00ff1477ac */ /* 0x000f220008000a00 */
[----:B-1----:R-:W-:Y:S01]  /*21d0*/  MOV R41, UR17 ;  /* 0x0000001100297c02 */ /* 0x002fe20008000f00 */
[----:B------:R-:W1:Y:S01]  /*21e0*/  LDCU UR4, c[0x3][0x58] ;  /* 0x00c00b00ff0477ac */ /* 0x000e620008000800 */
[----:B------:R-:W-:Y:S01]  /*21f0*/  MOV R36, UR16 ;  /* 0x0000001000247c02 */ /* 0x000fe20008000f00 */
[----:B0-----:R-:W-:Y:S01]  /*2200*/  IMAD.U32 R42, RZ, RZ, UR14 ;  /* 0x0000000eff2a7e24 */ /* 0x001fe2000f8e00ff */
[----:B------:R-:W-:Y:S01]  /*2210*/  MOV R43, UR15 ;  /* 0x0000000f002b7c02 */ /* 0x000fe20008000f00 */
[----:B--2---:R-:W-:Y:S01]  /*2220*/  IMAD.U32 R30, RZ, RZ, UR10 ;  /* 0x0000000aff1e7e24 */ /* 0x004fe2000f8e00ff */
[----:B------:R-:W-:-:S02]  /*2230*/  MOV R44, UR11 ;  /* 0x0000000b002c7c02 */ /* 0x000fc40008000f00 */
[----:B---3--:R-:W-:Y:S01]  /*2240*/  MOV R45, UR12 ;  /* 0x0000000c002d7c02 */ /* 0x008fe20008000f00 */
[----:B------:R-:W-:Y:S01]  /*2250*/  IMAD.U32 R46, RZ, RZ, UR13 ;  /* 0x0000000dff2e7e24 */ /* 0x000fe2000f8e00ff */
[----:B----4-:R-:W-:Y:S02]  /*2260*/  MOV R28, UR21 ;  /* 0x00000015001c7c02 */ /* 0x010fe40008000f00 */
[----:B------:R-:W-:Y:S01]  /*2270*/  MOV R31, UR20 ;  /* 0x00000014001f7c02 */ /* 0x000fe20008000f00 */
[----:B-1----:R-:W-:Y:S01]  /*2280*/  IMAD.U32 R48, RZ, RZ, UR4 ;  /* 0x00000004ff307e24 */ /* 0x002fe2000f8e00ff */
[----:B------:R-:W-:Y:S06]  /*2290*/  @!P0 BRA `(.L_x_28) ;  /* 0x0000002800308947 */ /* 0x000fec0003800000 */
[----:B------:R-:W-:Y:S01]  /*22a0*/  ISETP.NE.AND P0, PT, R0, 0x1, PT ;  /* 0x000000010000780c */ /* 0x000fe20003f05270 */
[----:B------:R-:W-:Y:S01]  /*22b0*/  IMAD.U32 R31, RZ, RZ, UR20 ;  /* 0x00000014ff1f7e24 */ /* 0x000fe2000f8e00ff */
[----:B------:R-:W-:Y:S02]  /*22c0*/  MOV R21, UR18 ;  /* 0x0000001200157c02 */ /* 0x000fe40008000f00 */
[----:B------:R-:W-:Y:S02]  /*22d0*/  CS2R R2, SRZ ;  /* 0x0000000000027805 */ /* 0x000fe4000001ff00 */
[----:B------:R-:W-:-:S07]  /*22e0*/  PRMT R6, R65, 0x7610, R6 ;  /* 0x0000761041067816 */ /* 0x000fce0000000006 */
[----:B------:R-:W-:Y:S05]  /*22f0*/  @!P0 BRA `(.L_x_29) ;  /* 0x0000001800c48947 */ /* 0x000fea0003800000 */
[----:B------:R-:W0:Y:S01]  /*2300*/  LDCU.64 UR4, c[0x0][0x390] ;  /* 0x00007200ff0477ac */ /* 0x000e220008000a00 */
[----:B------:R-:W-:Y:S01]  /*2310*/  LOP3.LUT R47, R0, 0x7ffffffe, RZ, 0xc0, !PT ;  /* 0x7ffffffe002f7812 */ /* 0x000fe200078ec0ff */
[----:B------:R-:W-:Y:S01]  /*2320*/  BSSY.RECONVERGENT B3, `(.L_x_30) ;  /* 0x00001aa000037945 */ /* 0x000fe20003800200 */
[----:B------:R-:W-:Y:S01]  /*2330*/  MOV R31, UR20 ;  /* 0x00000014001f7c02 */ /* 0x000fe20008000f00 */
[----:B------:R-:W-:Y:S01]  /*2340*/  IMAD.U32 R21, RZ, RZ, UR18 ;  /* 0x00000012ff157e24 */ /* 0x000fe2000f8e00ff */
[----:B------:R-:W-:Y:S02]  /*2350*/  PRMT R6, R65, 0x7610, R6 ;  /* 0x0000761041067816 */ /* 0x000fe40000000006 */
[----:B------:R-:W-:Y:S01]  /*2360*/  IADD3 R47, PT, PT, -R47, RZ, RZ ;  /* 0x000000ff2f2f7210 */ /* 0x000fe20007ffe1ff */
[----:B0-----:R-:W-:-:S04]  /*2370*/  UIADD3 UR4, UP0, UPT, UR4, 0x48, URZ ;  /* 0x0000004804047890 */ /* 0x001fc8000ff1e0ff */
[----:B------:R-:W-:Y:S02]  /*2380*/  UIADD3.X UR5, UPT, UPT, URZ, UR5, URZ, UP0, !UPT ;  /* 0x00000005ff057290 */ /* 0x000fe400087fe4ff */
[----:B------:R-:W-:-:S04]  /*2390*/  MOV R8, UR4 ;  /* 0x0000000400087c02 */ /* 0x000fc80008000f00 */
[----:B------:R-:W-:-:S07]  /*23a0*/  IMAD.U32 R9, RZ, RZ, UR5 ;  /* 0x00000005ff097e24 */ /* 0x000fce000f8e00ff */
.L_x_63:
[----:B------:R-:W2:Y:S01]  /*23b0*/  LDG.E R71, desc[UR36][R8.64+-0x44] ;  /* 0xffffbc2408477981 */ /* 0x000ea2000c1e1900 */
[----:B------:R-:W0:Y:S03]  /*23c0*/  LDCU.64 UR4, c[0x3][0x70] ;  /* 0x00c00e00ff0477ac */ /* 0x000e260008000a00 */
[----:B------:R-:W3:Y:S01]  /*23d0*/  LDG.E R64, desc[UR36][R8.64+-0x48] ;  /* 0xffffb82408407981 */ /* 0x000ee2000c1e1900 */
[----:B------:R-:W1:Y:S03]  /*23e0*/  LDCU.64 UR6, c[0x3][0x78] ;  /* 0x00c00f00ff0677ac */ /* 0x000e660008000a00 */
[----:B------:R-:W4:Y:S01]  /*23f0*/  LDG.E R74, desc[UR36][R8.64+-0x40] ;  /* 0xffffc024084a7981 */ /* 0x000f22000c1e1900 */
[----:B------:R-:W0:Y:S03]  /*2400*/  LDCU.64 UR18, c[0x3][0x68] ;  /* 0x00c00d00ff1277ac */ /* 0x000e260008000a00 */
[----:B------:R-:W4:Y:S01]  /*2410*/  LDG.E R0, desc[UR36][R8.64+-0x3c] ;  /* 0xffffc42408007981 */ /* 0x000f22000c1e1900 */
[----:B------:R-:W0:Y:S01]  /*2420*/  LDCU.64 UR8, c[0x3][0x80] ;  /* 0x00c01000ff0877ac */ /* 0x000e220008000a00 */
[----:B------:R-:W-:Y:S01]  /*2430*/  IADD3 R47, PT, PT, R47, 0x2, RZ ;  /* 0x000000022f2f7810 */ /* 0x000fe20007ffe0ff */
[----:B------:R-:W-:Y:S01]  /*2440*/  BSSY.RECONVERGENT B4, `(.L_x_31) ;  /* 0x00000b1000047945 */ /* 0x000fe20003800200 */
[----:B------:R-:W0:Y:S02]  /*2450*/  LDCU.64 UR16, c[0x3][0xa0] ;  /* 0x00c01400ff1077ac */ /* 0x000e240008000a00 */
[----:B------:R-:W-:Y:S01]  /*2460*/  ISETP.NE.AND P2, PT, R47, RZ, PT ;  /* 0x000000ff2f00720c */ /* 0x000fe20003f45270 */
[----:B------:R-:W0:Y:S01]  /*2470*/  LDCU.64 UR14, c[0x3][0x90] ;  /* 0x00c01200ff0e77ac */ /* 0x000e220008000a00 */
[----:B-1----:R-:W-:Y:S01]  /*2480*/  IMAD.U32 R52, RZ, RZ, UR6 ;  /* 0x00000006ff347e24 */ /* 0x002fe2000f8e00ff */
[----:B------:R-:W-:Y:S01]  /*2490*/  MOV R53, UR7 ;  /* 0x0000000700357c02 */ /* 0x000fe20008000f00 */
[----:B------:R-:W1:Y:S01]  /*24a0*/  LDCU.64 UR10, c[0x3][0x88] ;  /* 0x00c01100ff0a77ac */ /* 0x000e620008000a00 */
[----:B0-----:R-:W-:Y:S01]  /*24b0*/  MOV R51, UR18 ;  /* 0x0000001200337c02 */ /* 0x001fe20008000f00 */
[----:B------:R-:W0:Y:S01]  /*24c0*/  LDCU.64 UR12, c[0x3][0x98] ;  /* 0x00c01300ff0c77ac */ /* 0x000e220008000a00 */
[----:B------:R-:W-:Y:S01]  /*24d0*/  MOV R54, UR8 ;  /* 0x0000000800367c02 */ /* 0x000fe20008000f00 */
[----:B------:R-:W-:Y:S01]  /*24e0*/  IMAD.U32 R55, RZ, RZ, UR9 ;  /* 0x00000009ff377e24 */ /* 0x000fe2000f8e00ff */
[----:B------:R-:W0:Y:S01]  /*24f0*/  LDCU.64 UR6, c[0x3][0x60] ;  /* 0x00c00c00ff0677ac */ /* 0x000e220008000a00 */
[----:B------:R-:W-:-:S02]  /*2500*/  MOV R89, UR17 ;  /* 0x0000001100597c02 */ /* 0x000fc40008000f00 */
[----:B------:R-:W-:Y:S01]  /*2510*/  MOV R58, UR16 ;  /* 0x00000010003a7c02 */ /* 0x000fe20008000f00 */
[----:B------:R-:W-:Y:S01]  /*2520*/  IMAD.U32 R57, RZ, RZ, UR14 ;  /* 0x0000000eff397e24 */ /* 0x000fe2000f8e00ff */
[----:B------:R-:W-:Y:S02]  /*2530*/  MOV R59, UR15 ;  /* 0x0000000f003b7c02 */ /* 0x000fe40008000f00 */
[----:B-1----:R-:W-:Y:S01]  /*2540*/  MOV R60, UR11 ;  /* 0x0000000b003c7c02 */ /* 0x002fe20008000f00 */
[----:B0-----:R-:W-:Y:S01]  /*2550*/  IMAD.U32 R61, RZ, RZ, UR13 ;  /* 0x0000000dff3d7e24 */ /* 0x001fe2000f8e00ff */
[----:B------:R-:W-:Y:S02]  /*2560*/  MOV R56, UR7 ;  /* 0x0000000700387c02 */ /* 0x000fe40008000f00 */
[----:B------:R-:W-:Y:S01]  /*2570*/  MOV R50, UR6 ;  /* 0x0000000600327c02 */ /* 0x000fe20008000f00 */
[----:B--2--5:R-:W-:Y:S01]  /*2580*/  FADD R2, -R71, R10 ;  /* 0x0000000a47027221 */ /* 0x024fe20000000100 */
[----:B---3--:R-:W-:-:S03]  /*2590*/  FADD R3, -R64, R7 ;  /* 0x0000000740037221 */ /* 0x008fc60000000100 */
[C---:B------:R-:W-:Y:S01]  /*25a0*/  FMUL R4, R2.reuse, R2 ;  /* 0x0000000202047220 */ /* 0x040fe20000400000 */
[----:B------:R-:W-:Y:S01]  /*25b0*/  FMUL R49, R2, R33 ;  /* 0x0000002102317220 */ /* 0x000fe20000400000 */
[----:B------:R-:W-:Y:S02]  /*25c0*/  IMAD.U32 R2, RZ, RZ, UR19 ;  /* 0x00000013ff027e24 */ /* 0x000fe4000f8e00ff */
[----:B----4-:R-:W-:Y:S01]  /*25d0*/  FADD R5, -R74, R11 ;  /* 0x0000000b4a057221 */ /* 0x010fe20000000100 */
[C---:B------:R-:W-:Y:S01]  /*25e0*/  FFMA R4, R3.reuse, R3, R4 ;  /* 0x0000000303047223 */ /* 0x040fe20000000004 */
[----:B------:R-:W-:-:S03]  /*25f0*/  FFMA R49, R3, R26, R49 ;  /* 0x0000001a03317223 */ /* 0x000fc60000000031 */
[C---:B------:R-:W-:Y:S01]  /*2600*/  FFMA R3, R5.reuse, R5, R4 ;  /* 0x0000000505037223 */ /* 0x040fe20000000004 */
[----:B------:R-:W-:Y:S01]  /*2610*/  FFMA R49, R5, R32, R49 ;  /* 0x0000002005317223 */ /* 0x000fe20000000031 */
[----:B------:R-:W-:Y:S01]  /*2620*/  MOV R4, UR4 ;  /* 0x0000000400047c02 */ /* 0x000fe20008000f00 */
[----:B------:R-:W0:Y:S01]  /*2630*/  LDCU UR4, c[0x3][0x58] ;  /* 0x00c00b00ff0477ac */ /* 0x000e220008000800 */
[----:B------:R-:W-:Y:S01]  /*2640*/  FFMA R3, -R0, R0, R3 ;  /* 0x0000000000037223 */ /* 0x000fe20000000103 */
[----:B------:R-:W-:Y:S01]  /*2650*/  FADD R62, R49, R49 ;  /* 0x00000031313e7221 */ /* 0x000fe20000000000 */
[----:B------:R-:W-:Y:S01]  /*2660*/  MOV R5, UR5 ;  /* 0x0000000500057c02 */ /* 0x000fe20008000f00 */
[----:B------:R-:W-:Y:S02]  /*2670*/  IMAD.U32 R49, RZ, RZ, UR10 ;  /* 0x0000000aff317e24 */ /* 0x000fe4000f8e00ff */
[----:B------:R-:W-:Y:S01]  /*2680*/  FMUL R3, R3, -4 ;  /* 0xc080000003037820 */ /* 0x000fe20000400000 */
[----:B------:R-:W-:-:S03]  /*2690*/  PRMT R0, R65, 0x7610, R0 ;  /* 0x0000761041007816 */ /* 0x000fc60000000000 */
[----:B------:R-:W-:Y:S01]  /*26a0*/  FFMA R67, R62, R62, R3 ;  /* 0x0000003e3e437223 */ /* 0x000fe20000000003 */
[----:B------:R-:W-:-:S04]  /*26b0*/  MOV R3, UR12 ;  /* 0x0000000c00037c02 */ /* 0x000fc80008000f00 */
[----:B------:R-:W-:Y:S02]  /*26c0*/  FSETP.GT.AND P0, PT, R67, RZ, PT ;  /* 0x000000ff4300720b */ /* 0x000fe40003f04000 */
[----:B0-----:R-:W-:-:S11]  /*26d0*/  MOV R63, UR4 ;  /* 0x00000004003f7c02 */ /* 0x001fd60008000f00 */
[----:B------:R-:W-:Y:S05]  /*26e0*/  @!P0 BRA `(.L_x_32) ;  /* 0x0000000800188947 */ /* 0x000fea0003800000 */
[----:B------:R0:W5:Y:S04]  /*26f0*/  LDG.E R73, desc[UR36][R8.64+-0x38] ;  /* 0xffffc82408497981 */ /* 0x000168000c1e1900 */
        /* <DEDUP_REMOVED lines=12> */
[----:B------:R0:W5:Y:S01]  /*27c0*/  LDG.E R88, desc[UR36][R8.64+-0x4] ;  /* 0xfffffc2408587981 */ /* 0x000162000c1e1900 */
[----:B------:R-:W-:Y:S01]  /*27d0*/  VIADD R0, R67, 0xf3000000 ;  /* 0xf300000043007836 */ /* 0x000fe20000000000 */
[----:B------:R0:W1:Y:S01]  /*27e0*/  MUFU.RSQ R50, R67 ;  /* 0x0000004300327308 */ /* 0x0000620000001400 */
[----:B------:R-:W-:Y:S03]  /*27f0*/  BSSY.RECONVERGENT B1, `(.L_x_33) ;  /* 0x000000b000017945 */ /* 0x000fe60003800200 */
[----:B------:R-:W-:-:S13]  /*2800*/  ISETP.GT.U32.AND P0, PT, R0, 0x727fffff, PT ;  /* 0x727fffff0000780c */ /* 0x000fda0003f04070 */
[----:B01----:R-:W-:Y:S05]  /*2810*/  @!P0 BRA `(.L_x_34) ;  /* 0x0000000000108947 */ /* 0x003fea0003800000 */
[----:B------:R-:W-:Y:S02]  /*2820*/  MOV R0, R67 ;  /* 0x0000004300007202 */ /* 0x000fe40000000f00 */
[----:B------:R-:W-:-:S07]  /*2830*/  MOV R50, 0x2850 ;  /* 0x0000285000327802 */ /* 0x000fce0000000f00 */
[----:B-----5:R-:W-:Y:S05]  /*2840*/  CALL.REL.NOINC `($__internal_1_$__cuda_sm20_sqrt_rn_f32_slowpath) ;  /* 0x000000c800a47944 */ /* 0x020fea0003c00000 */
[----:B------:R-:W-:Y:S05]  /*2850*/  BRA `(.L_x_35) ;  /* 0x0000000000107947 */ /* 0x000fea0003800000 */
.L_x_34:
[----:B------:R-:W-:Y:S01]  /*2860*/  FMUL.FTZ R0, R67, R50 ;  /* 0x0000003243007220 */ /* 0x000fe20000410000 */
[----:B------:R-:W-:-:S03]  /*2870*/  FMUL.FTZ R50, R50, 0.5 ;  /* 0x3f00000032327820 */ /* 0x000fc60000410000 */
[----:B------:R-:W-:-:S04]  /*2880*/  FFMA R51, -R0, R0, R67 ;  /* 0x0000000000337223 */ /* 0x000fc80000000143 */
[----:B------:R-:W-:-:S07]  /*2890*/  FFMA R0, R51, R50, R0 ;  /* 0x0000003233007223 */ /* 0x000fce0000000000 */
.L_x_35:
[----:B------:R-:W-:Y:S05]  /*28a0*/  BSYNC.RECONVERGENT B1 ;  /* 0x0000000000017941 */ /* 0x000fea0003800200 */
.L_x_33:
[C-C-:B------:R-:W-:Y:S01]  /*28b0*/  FADD R50, -R62.reuse, -R0.reuse ;  /* 0x800000003e327221 */ /* 0x140fe20000000100 */
[----:B------:R-:W-:Y:S01]  /*28c0*/  BSSY.RELIABLE B1, `(.L_x_36) ;  /* 0x0000010000017945 */ /* 0x000fe20003800100 */
[----:B------:R-:W-:Y:S01]  /*28d0*/  FADD R0, -R62, R0 ;  /* 0x000000003e007221 */ /* 0x000fe20000000100 */
[----:B------:R-:W-:Y:S01]  /*28e0*/  PRMT R62, RZ, 0x7610, R62 ;  /* 0x00007610ff3e7816 */ /* 0x000fe2000000003e */
[----:B------:R-:W-:-:S05]  /*28f0*/  FMUL R67, R50, 0.5 ;  /* 0x3f00000032437820 */ /* 0x000fca0000400000 */
[----:B------:R-:W-:-:S13]  /*2900*/  FSETP.GT.AND P3, PT, R67, 9.9999999747524270788e-07, PT ;  /* 0x358637bd4300780b */ /* 0x000fda0003f64000 */
[----:B------:R-:W-:Y:S05]  /*2910*/  @P3 BRA `(.L_x_37) ;  /* 0x0000000000283947 */ /* 0x000fea0003800000 */
[----:B------:R-:W0:Y:S01]  /*2920*/  LDCU UR4, c[0x3][0x60] ;  /* 0x00c00c00ff0477ac */ /* 0x000e220008000800 */
[----:B------:R-:W-:Y:S01]  /*2930*/  FMUL R67, R0, 0.5 ;  /* 0x3f00000000437820 */ /* 0x000fe20000400000 */
[----:B------:R-:W-:Y:S01]  /*2940*/  PRMT R0, R65, 0x7610, R0 ;  /* 0x0000761041007816 */ /* 0x000fe20000000000 */
[----:B------:R-:W1:Y:S03]  /*2950*/  LDCU UR5, c[0x3][0x68] ;  /* 0x00c00d00ff0577ac */ /* 0x000e660008000800 */
[----:B------:R-:W-:Y:S02]  /*2960*/  FSETP.GT.AND P0, PT, R67, 9.9999999747524270788e-07, PT ;  /* 0x358637bd4300780b */ /* 0x000fe40003f04000 */
[----:B0-----:R-:W-:Y:S01]  /*2970*/  MOV R50, UR4 ;  /* 0x0000000400327c02 */ /* 0x001fe20008000f00 */
[----:B-1----:R-:W-:-:S10]  /*2980*/  IMAD.U32 R51, RZ, RZ, UR5 ;  /* 0x00000005ff337e24 */ /* 0x002fd4000f8e00ff */
[----:B------:R-:W-:Y:S05]  /*2990*/  @!P0 BREAK.RELIABLE B1 ;  /* 0x0000000000018942 */ /* 0x000fea0003800100 */
[----:B------:R-:W-:Y:S05]  /*29a0*/  @!P0 BRA `(.L_x_32) ;  /* 0x0000000400688947 */ /* 0x000fea0003800000 */
[----:B------:R-:W-:-:S07]  /*29b0*/  HFMA2 R62, -RZ, RZ, 0, 5.9604644775390625e-08 ;  /* 0x00000001ff3e7431 */ /* 0x000fce00000001ff */
.L_x_37:
[----:B------:R-:W-:Y:S05]  /*29c0*/  BSYNC.RELIABLE B1 ;  /* 0x0000000000017941 */ /* 0x000fea0003800100 */
.L_x_36:
[C---:B------:R-:W-:Y:S01]  /*29d0*/  FFMA R4, R67.reuse, R33, R10 ;  /* 0x0000002143047223 */ /* 0x040fe2000000000a */
[C---:B------:R-:W-:Y:S01]  /*29e0*/  FFMA R2, R67.reuse, R26, R7 ;  /* 0x0000001a43027223 */ /* 0x040fe20000000007 */
[----:B------:R-:W-:Y:S01]  /*29f0*/  FFMA R5, R67, R32, R11 ;  /* 0x0000002043057223 */ /* 0x000fe2000000000b */
[----:B------:R-:W-:Y:S01]  /*2a00*/  BSSY.RECONVERGENT B1, `(.L_x_38) ;  /* 0x0000013000017945 */ /* 0x000fe20003800200 */
[----:B------:R-:W-:Y:S01]  /*2a10*/  FADD R4, -R71, R4 ;  /* 0x0000000447047221 */ /* 0x000fe20000000100 */
[----:B------:R-:W-:Y:S01]  /*2a20*/  FADD R2, -R64, R2 ;  /* 0x0000000240027221 */ /* 0x000fe20000000100 */
[----:B------:R-:W-:Y:S02]  /*2a30*/  FADD R5, -R74, R5 ;  /* 0x000000054a057221 */ /* 0x000fe40000000100 */
[----:B------:R-:W-:-:S04]  /*2a40*/  FMUL R3, R4, R4 ;  /* 0x0000000404037220 */ /* 0x000fc80000400000 */
[----:B------:R-:W-:-:S04]  /*2a50*/  FFMA R0, R2, R2, R3 ;  /* 0x0000000202007223 */ /* 0x000fc80000000003 */
[----:B------:R-:W-:-:S04]  /*2a60*/  FFMA R0, R5, R5, R0 ;  /* 0x0000000505007223 */ /* 0x000fc80000000000 */
[----:B------:R0:W1:Y:S01]  /*2a70*/  MUFU.RSQ R3, R0 ;  /* 0x0000000000037308 */ /* 0x0000620000001400 */
[----:B------:R-:W-:-:S04]  /*2a80*/  IADD3 R49, PT, PT, R0, -0xd000000, RZ ;  /* 0xf300000000317810 */ /* 0x000fc80007ffe0ff */
[----:B------:R-:W-:-:S13]  /*2a90*/  ISETP.GT.U32.AND P0, PT, R49, 0x727fffff, PT ;  /* 0x727fffff3100780c */ /* 0x000fda0003f04070 */
[----:B01----:R-:W-:Y:S05]  /*2aa0*/  @!P0 BRA `(.L_x_39) ;  /* 0x0000000000108947 */ /* 0x003fea0003800000 */
[----:B------:R-:W-:-:S07]  /*2ab0*/  MOV R50, 0x2ad0 ;  /* 0x00002ad000327802 */ /* 0x000fce0000000f00 */
[----:B-----5:R-:W-:Y:S05]  /*2ac0*/  CALL.REL.NOINC `($__internal_1_$__cuda_sm20_sqrt_rn_f32_slowpath) ;  /* 0x000000c800047944 */ /* 0x020fea0003c00000 */
[----:B------:R-:W-:Y:S01]  /*2ad0*/  IMAD.MOV.U32 R49, RZ, RZ, R0 ;  /* 0x000000ffff317224 */ /* 0x000fe200078e0000 */
[----:B------:R-:W-:Y:S06]  /*2ae0*/  BRA `(.L_x_40) ;  /* 0x0000000000107947 */ /* 0x000fec0003800000 */
.L_x_39:
[----:B------:R-:W-:Y:S01]  /*2af0*/  FMUL.FTZ R49, R0, R3 ;  /* 0x0000000300317220 */ /* 0x000fe20000410000 */
[----:B------:R-:W-:-:S03]  /*2b00*/  FMUL.FTZ R3, R3, 0.5 ;  /* 0x3f00000003037820 */ /* 0x000fc60000410000 */
[----:B------:R-:W-:-:S04]  /*2b10*/  FFMA R0, -R49, R49, R0 ;  /* 0x0000003131007223 */ /* 0x000fc80000000100 */
[----:B------:R-:W-:-:S07]  /*2b20*/  FFMA R49, R0, R3, R49 ;  /* 0x0000000300317223 */ /* 0x000fce0000000031 */
.L_x_40:
[----:B------:R-:W-:Y:S05]  /*2b30*/  BSYNC.RECONVERGENT B1 ;  /* 0x0000000000017941 */ /* 0x000fea0003800200 */
.L_x_38:
[----:B------:R-:W0:Y:S01]  /*2b40*/  MUFU.RCP R0, R49 ;  /* 0x0000003100007308 */ /* 0x000e220000001000 */
[----:B------:R-:W-:Y:S07]  /*2b50*/  BSSY.RECONVERGENT B5, `(.L_x_41) ;  /* 0x000000d000057945 */ /* 0x000fee0003800200 */
[----:B------:R-:W1:Y:S01]  /*2b60*/  FCHK P0, R2, R49 ;  /* 0x0000003102007302 */ /* 0x000e620000000000 */
[----:B0-----:R-:W-:-:S04]  /*2b70*/  FFMA R3, R0, -R49, 1 ;  /* 0x3f80000000037423 */ /* 0x001fc80000000831 */
[----:B------:R-:W-:-:S04]  /*2b80*/  FFMA R3, R0, R3, R0 ;  /* 0x0000000300037223 */ /* 0x000fc80000000000 */
[----:B------:R-:W-:-:S04]  /*2b90*/  FFMA R0, R2, R3, RZ ;  /* 0x0000000302007223 */ /* 0x000fc800000000ff */
[----:B------:R-:W-:-:S04]  /*2ba0*/  FFMA R50, R0, -R49, R2 ;  /* 0x8000003100327223 */ /* 0x000fc80000000002 */
[----:B------:R-:W-:Y:S01]  /*2bb0*/  FFMA R50, R3, R50, R0 ;  /* 0x0000003203327223 */ /* 0x000fe20000000000 */
[----:B-1----:R-:W-:Y:S06]  /*2bc0*/  @!P0 BRA `(.L_x_42) ;  /* 0x0000000000148947 */ /* 0x002fec0003800000 */
[----:B------:R-:W-:Y:S02]  /*2bd0*/  MOV R0, R2 ;  /* 0x0000000200007202 */ /* 0x000fe40000000f00 */
[----:B------:R-:W-:Y:S02]  /*2be0*/  MOV R3, R49 ;  /* 0x0000003100037202 */ /* 0x000fe40000000f00 */
[----:B------:R-:W-:-:S07]  /*2bf0*/  MOV R70, 0x2c10 ;  /* 0x00002c1000467802 */ /* 0x000fce0000000f00 */
[----:B-----5:R-:W-:Y:S05]  /*2c00*/  CALL.REL.NOINC `($__internal_2_$__cuda_sm3x_div_rn_noftz_f32_slowpath) ;  /* 0x000000c8000c7944 */ /* 0x020fea0003c00000 */
[----:B------:R-:W-:-:S07]  /*2c10*/  IMAD.MOV.U32 R50, RZ, RZ, R0 ;  /* 0x000000ffff327224 */ /* 0x000fce00078e0000 */
.L_x_42:
[----:B------:R-:W-:Y:S05]  /*2c20*/  BSYNC.RECONVERGENT B5 ;  /* 0x0000000000057941 */ /* 0x000fea0003800200 */
.L_x_41:
        /* <DEDUP_REMOVED lines=14> */
.L_x_44:
[----:B------:R-:W-:Y:S05]  /*2d10*/  BSYNC.RECONVERGENT B5 ;  /* 0x0000000000057941 */ /* 0x000fea0003800200 */
.L_x_43:
        /* <DEDUP_REMOVED lines=14> */
.L_x_46:
[----:B------:R-:W-:Y:S05]  /*2e00*/  BSYNC.RECONVERGENT B5 ;  /* 0x0000000000057941 */ /* 0x000fea0003800200 */
.L_x_45:
[----:B------:R-:W-:Y:S01]  /*2e10*/  MOV R63, R67 ;  /* 0x00000043003f7202 */ /* 0x000fe20000000f00 */
[----:B-----5:R-:W-:Y:S01]  /*2e20*/  IMAD.MOV.U32 R4, RZ, RZ, R75 ;  /* 0x000000ffff047224 */ /* 0x020fe200078e004b */
[----:B------:R-:W-:Y:S01]  /*2e30*/  PRMT R0, R62, 0x7610, R0 ;  /* 0x000076103e007816 */ /* 0x000fe20000000000 */
[----:B------:R-:W-:Y:S01]  /*2e40*/  IMAD.MOV.U32 R54, RZ, RZ, R79 ;  /* 0x000000ffff367224 */ /* 0x000fe200078e004f */
[----:B------:R-:W-:Y:S01]  /*2e50*/  MOV R2, R73 ;  /* 0x0000004900027202 */ /* 0x000fe20000000f00 */
[----:B------:R-:W-:Y:S01]  /*2e60*/  IMAD.MOV.U32 R57, RZ, RZ, R84 ;  /* 0x000000ffff397224 */ /* 0x000fe200078e0054 */
[----:B------:R-:W-:Y:S01]  /*2e70*/  MOV R5, R76 ;  /* 0x0000004c00057202 */ /* 0x000fe20000000f00 */
[----:B------:R-:W-:Y:S01]  /*2e80*/  IMAD.MOV.U32 R58, RZ, RZ, R88 ;  /* 0x000000ffff3a7224 */ /* 0x000fe200078e0058 */
[----:B------:R-:W-:Y:S01]  /*2e90*/  MOV R52, R77 ;  /* 0x0000004d00347202 */ /* 0x000fe20000000f00 */
[----:B------:R-:W-:Y:S01]  /*2ea0*/  @!P3 FADD R50, -R50, -RZ ;  /* 0x800000ff3232b221 */ /* 0x000fe20000000100 */
[----:B------:R-:W-:Y:S01]  /*2eb0*/  MOV R53, R78 ;  /* 0x0000004e00357202 */ /* 0x000fe20000000f00 */
[----:B------:R-:W-:Y:S01]  /*2ec0*/  @!P3 FADD R56, -R56, -RZ ;  /* 0x800000ff3838b221 */ /* 0x000fe20000000100 */
[----:B------:R-:W-:Y:S01]  /*2ed0*/  MOV R55, R81 ;  /* 0x0000005100377202 */ /* 0x000fe20000000f00 */
[----:B------:R-:W-:Y:S01]  /*2ee0*/  @!P3 FADD R51, -R51, -RZ ;  /* 0x800000ff3333b221 */ /* 0x000fe20000000100 */
[----:B------:R-:W-:-:S02]  /*2ef0*/  MOV R49, R82 ;  /* 0x0000005200317202 */ /* 0x000fc40000000f00 */
[----:B------:R-:W-:Y:S02]  /*2f00*/  MOV R60, R83 ;  /* 0x00000053003c7202 */ /* 0x000fe40000000f00 */
[----:B------:R-:W-:Y:S02]  /*2f10*/  MOV R59, R85 ;  /* 0x00000055003b7202 */ /* 0x000fe40000000f00 */
[----:B------:R-:W-:Y:S02]  /*2f20*/  MOV R3, R86 ;  /* 0x0000005600037202 */ /* 0x000fe40000000f00 */
[----:B------:R-:W-:Y:S02]  /*2f30*/  MOV R61, R87 ;  /* 0x00000057003d7202 */ /* 0x000fe40000000f00 */
[----:B------:R-:W-:-:S07]  /*2f40*/  MOV R89, 0xffffffff ;  /* 0xffffffff00597802 */ /* 0x000fce0000000f00 */
.L_x_32:
[----:B------:R-:W-:Y:S05]  /*2f50*/  BSYNC.RECONVERGENT B4 ;  /* 0x0000000000047941 */ /* 0x000fea0003800200 */
.L_x_31:
[----:B------:R-:W2:Y:S04]  /*2f60*/  LDG.E R71, desc[UR36][R8.64+0x4] ;  /* 0x0000042408477981 */ /* 0x000ea8000c1e1900 */
[----:B------:R-:W3:Y:S04]  /*2f70*/  LDG.E R64, desc[UR36][R8.64] ;  /* 0x0000002408407981 */ /* 0x000ee8000c1e1900 */
[----:B------:R-:W4:Y:S04]  /*2f80*/  LDG.E R74, desc[UR36][R8.64+0x8] ;  /* 0x00000824084a7981 */ /* 0x000f28000c1e1900 */
[----:B------:R-:W4:Y:S01]  /*2f90*/  LDG.E R62, desc[UR36][R8.64+0xc] ;  /* 0x00000c24083e7981 */ /* 0x000f22000c1e1900 */
[----:B------:R-:W-:Y:S01]  /*2fa0*/  FSETP.GEU.AND P0, PT, R63, R48, PT ;  /* 0x000000303f00720b */ /* 0x000fe20003f0e000 */
[----:B------:R-:W0:Y:S01]  /*2fb0*/  LDCU.64 UR4, c[0x3][0x70] ;  /* 0x00c00e00ff0477ac */ /* 0x000e220008000a00 */
[----:B------:R-:W-:Y:S01]  /*2fc0*/  BSSY.RECONVERGENT B4, `(.L_x_47) ;  /* 0x00000c7000047945 */ /* 0x000fe20003800200 */
[----:B------:R-:W1:Y:S01]  /*2fd0*/  LDCU.64 UR20, c[0x3][0x68] ;  /* 0x00c00d00ff1477ac */ /* 0x000e620008000a00 */
[----:B------:R-:W0:Y:S09]  /*2fe0*/  LDCU.64 UR6, c[0x3][0x78] ;  /* 0x00c00f00ff0677ac */ /* 0x000e320008000a00 */
[----:B------:R-:W-:Y:S01]  /*2ff0*/  @!P0 IMAD.MOV.U32 R39, RZ, RZ, R2 ;  /* 0x000000ffff278224 */ /* 0x000fe200078e0002 */
[----:B------:R-:W-:Y:S01]  /*3000*/  @!P0 MOV R45, R3 ;  /* 0x00000003002d8202 */ /* 0x000fe20000000f00 */
[----:B------:R-:W1:Y:S01]  /*3010*/  LDCU.64 UR8, c[0x3][0x80] ;  /* 0x00c01000ff0877ac */ /* 0x000e620008000a00 */
[----:B------:R-:W-:Y:S01]  /*3020*/  @!P0 MOV R35, R4 ;  /* 0x0000000400238202 */ /* 0x000fe20000000f00 */
        /* <DEDUP_REMOVED lines=16> */
[----:B0-----:R-:W-:Y:S01]  /*3130*/  IMAD.U32 R53, RZ, RZ, UR7 ;  /* 0x00000007ff357e24 */ /* 0x001fe2000f8e00ff */
[----:B------:R-:W-:Y:S01]  /*3140*/  @!P0 MOV R38, R52 ;  /* 0x0000003400268202 */ /* 0x000fe20000000f00 */
[----:B------:R-:W0:Y:S01]  /*3150*/  LDCU.64 UR18, c[0x3][0x60] ;  /* 0x00c00c00ff1277ac */ /* 0x000e220008000a00 */
[----:B------:R-:W-:Y:S01]  /*3160*/  @!P0 MOV R21, R51 ;  /* 0x0000003300158202 */ /* 0x000fe20000000f00 */
[----:B-1----:R-:W-:Y:S01]  /*3170*/  IMAD.U32 R60, RZ, RZ, UR11 ;  /* 0x0000000bff3c7e24 */ /* 0x002fe2000f8e00ff */
[----:B------:R-:W-:-:S02]  /*3180*/  @!P0 MOV R28, R56 ;  /* 0x00000038001c8202 */ /* 0x000fc40000000f00 */
[----:B------:R-:W-:Y:S01]  /*3190*/  @!P0 MOV R31, R50 ;  /* 0x00000032001f8202 */ /* 0x000fe20000000f00 */
[----:B------:R-:W-:Y:S01]  /*31a0*/  IMAD.U32 R58, RZ, RZ, UR16 ;  /* 0x00000010ff3a7e24 */ /* 0x000fe2000f8e00ff */
[----:B------:R-:W-:Y:S02]  /*31b0*/  @!P0 PRMT R6, R0, 0x7610, R6 ;  /* 0x0000761000068816 */ /* 0x000fe40000000006 */
[----:B------:R-:W-:Y:S02]  /*31c0*/  MOV R52, UR6 ;  /* 0x0000000600347c02 */ /* 0x000fe40008000f00 */
[----:B------:R-:W-:Y:S02]  /*31d0*/  MOV R54, UR8 ;  /* 0x0000000800367c02 */ /* 0x000fe40008000f00 */
[----:B------:R-:W-:Y:S02]  /*31e0*/  MOV R55, UR9 ;  /* 0x0000000900377c02 */ /* 0x000fe40008000f00 */
[----:B------:R-:W-:-:S02]  /*31f0*/  MOV R89, UR17 ;  /* 0x0000001100597c02 */ /* 0x000fc40008000f00 */
[----:B------:R-:W-:Y:S01]  /*3200*/  MOV R57, UR14 ;  /* 0x0000000e00397c02 */ /* 0x000fe20008000f00 */
[----:B0-----:R-:W-:Y:S01]  /*3210*/  IMAD.U32 R50, RZ, RZ, UR18 ;  /* 0x00000012ff327e24 */ /* 0x001fe2000f8e00ff */
[----:B------:R-:W-:Y:S02]  /*3220*/  MOV R59, UR15 ;  /* 0x0000000f003b7c02 */ /* 0x000fe40008000f00 */
[----:B------:R-:W-:Y:S02]  /*3230*/  MOV R61, UR13 ;  /* 0x0000000d003d7c02 */ /* 0x000fe40008000f00 */
[----:B------:R-:W-:Y:S02]  /*3240*/  MOV R56, UR19 ;  /* 0x0000001300387c02 */ /* 0x000fe40008000f00 */
[----:B------:R-:W-:Y:S02]  /*3250*/  MOV R51, UR20 ;  /* 0x0000001400337c02 */ /* 0x000fe40008000f00 */
[----:B------:R-:W-:Y:S01]  /*3260*/  PRMT R0, R65, 0x7610, R0 ;  /* 0x0000761041007816 */ /* 0x000fe20000000000 */
[----:B--2---:R-:W-:Y:S01]  /*3270*/  FADD R2, -R71, R10 ;  /* 0x0000000a47027221 */ /* 0x004fe20000000100 */
[----:B---3--:R-:W-:-:S03]  /*3280*/  FADD R3, -R64, R7 ;  /* 0x0000000740037221 */ /* 0x008fc60000000100 */
[C---:B------:R-:W-:Y:S01]  /*3290*/  FMUL R4, R2.reuse, R2 ;  /* 0x0000000202047220 */ /* 0x040fe20000400000 */
[----:B------:R-:W-:Y:S01]  /*32a0*/  FMUL R49, R2, R33 ;  /* 0x0000002102317220 */ /* 0x000fe20000400000 */
[----:B------:R-:W-:Y:S01]  /*32b0*/  MOV R2, UR21 ;  /* 0x0000001500027c02 */ /* 0x000fe20008000f00 */
        /* <DEDUP_REMOVED lines=9> */
[----:B------:R-:W-:Y:S02]  /*3350*/  MOV R5, UR5 ;  /* 0x0000000500057c02 */ /* 0x000fe40008000f00 */
[----:B------:R-:W-:Y:S01]  /*3360*/  FMUL R3, R3, -4 ;  /* 0xc080000003037820 */ /* 0x000fe20000400000 */
[----:B------:R-:W-:-:S03]  /*3370*/  MOV R49, UR12 ;  /* 0x0000000c00317c02 */ /* 0x000fc60008000f00 */
[----:B------:R-:W-:Y:S01]  /*3380*/  FFMA R67, R62, R62, R3 ;  /* 0x0000003e3e437223 */ /* 0x000fe20000000003 */
[----:B------:R-:W-:-:S04]  /*3390*/  MOV R3, UR10 ;  /* 0x0000000a00037c02 */ /* 0x000fc80008000f00 */
[----:B------:R-:W-:Y:S02]  /*33a0*/  FSETP.GT.AND P0, PT, R67, RZ, PT ;  /* 0x000000ff4300720b */ /* 0x000fe40003f04000 */
[----:B0-----:R-:W-:-:S11]  /*33b0*/  MOV R63, UR4 ;  /* 0x00000004003f7c02 */ /* 0x001fd60008000f00 */
[----:B------:R-:W-:Y:S05]  /*33c0*/  @!P0 BRA `(.L_x_48) ;  /* 0x0000000800188947 */ /* 0x000fea0003800000 */
[----:B-----5:R0:W5:Y:S04]  /*33d0*/  LDG.E R73, desc[UR36][R8.64+0x10] ;  /* 0x0000102408497981 */ /* 0x020168000c1e1900 */
        /* <DEDUP_REMOVED lines=22> */
.L_x_50:
[----:B------:R-:W-:Y:S01]  /*3540*/  FMUL.FTZ R0, R67, R50 ;  /* 0x0000003243007220 */ /* 0x000fe20000410000 */
[----:B------:R-:W-:-:S03]  /*3550*/  FMUL.FTZ R50, R50, 0.5 ;  /* 0x3f00000032327820 */ /* 0x000fc60000410000 */
[----:B------:R-:W-:-:S04]  /*3560*/  FFMA R51, -R0, R0, R67 ;  /* 0x0000000000337223 */ /* 0x000fc80000000143 */
[----:B------:R-:W-:-:S07]  /*3570*/  FFMA R0, R51, R50, R0 ;  /* 0x0000003233007223 */ /* 0x000fce0000000000 */
.L_x_51:
[----:B------:R-:W-:Y:S05]  /*3580*/  BSYNC.RECONVERGENT B1 ;  /* 0x0000000000017941 */ /* 0x000fea0003800200 */
.L_x_49:
        /* <DEDUP_REMOVED lines=12> */
[----:B0-----:R-:W-:Y:S02]  /*3650*/  MOV R50, UR4 ;  /* 0x0000000400327c02 */ /* 0x001fe40008000f00 */
[----:B-1----:R-:W-:-:S09]  /*3660*/  MOV R51, UR5 ;  /* 0x0000000500337c02 */ /* 0x002fd20008000f00 */
[----:B------:R-:W-:Y:S05]  /*3670*/  @!P0 BREAK.RELIABLE B1 ;  /* 0x0000000000018942 */ /* 0x000fea0003800100 */
[----:B------:R-:W-:Y:S05]  /*3680*/  @!P0 BRA `(.L_x_48) ;  /* 0x0000000400688947 */ /* 0x000fea0003800000 */
[----:B------:R-:W-:-:S07]  /*3690*/  IMAD.MOV.U32 R62, RZ, RZ, 0x1 ;  /* 0x00000001ff3e7424 */ /* 0x000fce00078e00ff */
.L_x_53:
[----:B------:R-:W-:Y:S05]  /*36a0*/  BSYNC.RELIABLE B1 ;  /* 0x0000000000017941 */ /* 0x000fea0003800100 */
.L_x_52:
        /* <DEDUP_REMOVED lines=16> */
[----:B------:R-:W-:Y:S01]  /*37b0*/  MOV R49, R0 ;  /* 0x0000000000317202 */ /* 0x000fe20000000f00 */
[----:B------:R-:W-:Y:S06]  /*37c0*/  BRA `(.L_x_56) ;  /* 0x0000000000107947 */ /* 0x000fec0003800000 */
.L_x_55:
[----:B------:R-:W-:Y:S01]  /*37d0*/  FMUL.FTZ R49, R0, R3 ;  /* 0x0000000300317220 */ /* 0x000fe20000410000 */
[----:B------:R-:W-:-:S03]  /*37e0*/  FMUL.FTZ R3, R3, 0.5 ;  /* 0x3f00000003037820 */ /* 0x000fc60000410000 */
[----:B------:R-:W-:-:S04]  /*37f0*/  FFMA R0, -R49, R49, R0 ;  /* 0x0000003131007223 */ /* 0x000fc80000000100 */
[----:B------:R-:W-:-:S07]  /*3800*/  FFMA R49, R0, R3, R49 ;  /* 0x0000000300317223 */ /* 0x000fce0000000031 */
.L_x_56:
[----:B------:R-:W-:Y:S05]  /*3810*/  BSYNC.RECONVERGENT B1 ;  /* 0x0000000000017941 */ /* 0x000fea0003800200 */
.L_x_54:
        /* <DEDUP_REMOVED lines=9> */
[----:B------:R-:W-:Y:S01]  /*38b0*/  MOV R0, R2 ;  /* 0x0000000200007202 */ /* 0x000fe20000000f00 */
[----:B------:R-:W-:Y:S01]  /*38c0*/  IMAD.MOV.U32 R3, RZ, RZ, R49 ;  /* 0x000000ffff037224 */ /* 0x000fe200078e0031 */
[----:B------:R-:W-:-:S07]  /*38d0*/  MOV R70, 0x38f0 ;  /* 0x000038f000467802 */ /* 0x000fce0000000f00 */
[----:B-----5:R-:W-:Y:S05]  /*38e0*/  CALL.REL.NOINC `($__internal_2_$__cuda_sm3x_div_rn_noftz_f32_slowpath) ;  /* 0x000000b800d47944 */ /* 0x020fea0003c00000 */
[----:B------:R-:W-:-:S07]  /*38f0*/  MOV R50, R0 ;  /* 0x0000000000327202 */ /* 0x000fce0000000f00 */
.L_x_58:
[----:B------:R-:W-:Y:S05]  /*3900*/  BSYNC.RECONVERGENT B5 ;  /* 0x0000000000057941 */ /* 0x000fea0003800200 */
.L_x_57:
        /* <DEDUP_REMOVED lines=14> */
.L_x_60:
[----:B------:R-:W-:Y:S05]  /*39f0*/  BSYNC.RECONVERGENT B5 ;  /* 0x0000000000057941 */ /* 0x000fea0003800200 */
.L_x_59:
        /* <DEDUP_REMOVED lines=13> */
[----:B------:R-:W-:-:S07]  /*3ad0*/  MOV R51, R0 ;  /* 0x0000000000337202 */ /* 0x000fce0000000f00 */
.L_x_62:
[----:B------:R-:W-:Y:S05]  /*3ae0*/  BSYNC.RECONVERGENT B5 ;  /* 0x0000000000057941 */ /* 0x000fea0003800200 */
.L_x_61:
[----:B------:R-:W-:Y:S01]  /*3af0*/  IMAD.MOV.U32 R63, RZ, RZ, R67 ;  /* 0x000000ffff3f7224 */ /* 0x000fe200078e0043 */
[----:B------:R-:W-:Y:S01]  /*3b00*/  PRMT R0, R62, 0x7610, R0 ;  /* 0x000076103e007816 */ /* 0x000fe20000000000 */
[----:B-----5:R-:W-:Y:S01]  /*3b10*/  IMAD.MOV.U32 R52, RZ, RZ, R77 ;  /* 0x000000ffff347224 */ /* 0x020fe200078e004d */
        /* <DEDUP_REMOVED lines=15> */
[----:B------:R-:W-:Y:S02]  /*3c10*/  MOV R58, R88 ;  /* 0x00000058003a7202 */ /* 0x000fe40000000f00 */
[----:B------:R-:W-:-:S07]  /*3c20*/  MOV R89, 0xffffffff ;  /* 0xffffffff00597802 */ /* 0x000fce0000000f00 */
.L_x_48:
[----:B------:R-:W-:Y:S05]  /*3c30*/  BSYNC.RECONVERGENT B4 ;  /* 0x0000000000047941 */ /* 0x000fea0003800200 */
.L_x_47:
[----:B------:R-:W-:Y:S02]  /*3c40*/  FSETP.GEU.AND P0, PT, R63, R48, PT ;  /* 0x000000303f00720b */ /* 0x000fe40003f0e000 */
[----:B------:R-:W-:-:S04]  /*3c50*/  IADD3 R8, P1, PT, R8, 0x90, RZ ;  /* 0x0000009008087810 */ /* 0x000fc80007f3e0ff */
[----:B------:R-:W-:-:S07]  /*3c60*/  IADD3.X R9, PT, PT, RZ, R9, RZ, P1, !PT ;  /* 0x00000009ff097210 */ /* 0x000fce0000ffe4ff */
[----:B------:R-:W-:Y:S01]  /*3c70*/  @!P0 IMAD.MOV.U32 R41, RZ, RZ, R89 ;  /* 0x000000ffff298224 */ /* 0x000fe200078e0059 */
[----:B------:R-:W-:Y:S01]  /*3c80*/  @!P0 MOV R36, R58 ;  /* 0x0000003a00248202 */ /* 0x000fe20000000f00 */
[----:B------:R-:W-:Y:S01]  /*3c90*/  @!P0 IMAD.MOV.U32 R43, RZ, RZ, R59 ;  /* 0x000000ffff2b8224 */ /* 0x000fe200078e003b */
[----:B------:R-:W-:Y:S01]  /*3ca0*/  @!P0 MOV R46, R61 ;  /* 0x0000003d002e8202 */ /* 0x000fe20000000f00 */
[----:B------:R-:W-:Y:S01]  /*3cb0*/  @!P0 IMAD.MOV.U32 R40, RZ, RZ, R55 ;  /* 0x000000ffff288224 */ /* 0x000fe200078e0037 */
[----:B------:R-:W-:Y:S01]  /*3cc0*/  @!P0 MOV R45, R49 ;  /* 0x00000031002d8202 */ /* 0x000fe20000000f00 */
[----:B------:R-:W-:Y:S01]  /*3cd0*/  @!P0 IMAD.MOV.U32 R37, RZ, RZ, R5 ;  /* 0x000000ffff258224 */ /* 0x000fe200078e0005 */
[----:B------:R-:W-:Y:S01]  /*3ce0*/  @!P0 MOV R42, R57 ;  /* 0x00000039002a8202 */ /* 0x000fe20000000f00 */
[----:B------:R-:W-:Y:S01]  /*3cf0*/  @!P0 IMAD.MOV.U32 R28, RZ, RZ, R56 ;  /* 0x000000ffff1c8224 */ /* 0x000fe200078e0038 */
[----:B------:R-:W-:Y:S02]  /*3d00*/  @!P0 MOV R44, R60 ;  /* 0x0000003c002c8202 */ /* 0x000fe40000000f00 */
[----:B------:R-:W-:-:S02]  /*3d10*/  @!P0 MOV R30, R3 ;  /* 0x00000003001e8202 */ /* 0x000fc40000000f00 */
[----:B------:R-:W-:Y:S02]  /*3d20*/  @!P0 MOV R80, R54 ;  /* 0x0000003600508202 */ /* 0x000fe40000000f00 */
[----:B------:R-:W-:Y:S02]  /*3d30*/  @!P0 MOV R34, R53 ;  /* 0x0000003500228202 */ /* 0x000fe40000000f00 */
[----:B------:R-:W-:Y:S02]  /*3d40*/  @!P0 MOV R38, R52 ;  /* 0x0000003400268202 */ /* 0x000fe40000000f00 */
[----:B------:R-:W-:Y:S02]  /*3d50*/  @!P0 MOV R35, R4 ;  /* 0x0000000400238202 */ /* 0x000fe40000000f00 */
[----:B------:R-:W-:Y:S02]  /*3d60*/  @!P0 MOV R39, R2 ;  /* 0x0000000200278202 */ /* 0x000fe40000000f00 */
[----:B------:R-:W-:-:S02]  /*3d70*/  @!P0 MOV R21, R51 ;  /* 0x0000003300158202 */ /* 0x000fc40000000f00 */
[----:B------:R-:W-:Y:S02]  /*3d80*/  @!P0 MOV R31, R50 ;  /* 0x00000032001f8202 */ /* 0x000fe40000000f00 */
[----:B------:R-:W-:Y:S02]  /*3d90*/  @!P0 MOV R48, R63 ;  /* 0x0000003f00308202 */ /* 0x000fe40000000f00 */
[----:B------:R-:W-:Y:S01]  /*3da0*/  @!P0 PRMT R6, R0, 0x7610, R6 ;  /* 0x0000761000068816 */ /* 0x000fe20000000006 */
[----:B------:R-:W-:Y:S06]  /*3db0*/  @P2 BRA `(.L_x_63) ;  /* 0xffffffe4007c2947 */ /* 0x000fec000383ffff */
[----:B------:R-:W-:Y:S05]  /*3dc0*/  BSYNC.RECONVERGENT B3 ;  /* 0x0000000000037941 */ /* 0x000fea0003800200 */
.L_x_30:
[----:B------:R-:W0:Y:S01]  /*3dd0*/  LDCU UR4, c[0x0][0x3a8] ;  /* 0x00007500ff0477ac */ /* 0x000e220008000800 */
[----:B------:R-:W-:Y:S02]  /*3de0*/  HFMA2 R3, -RZ, RZ, 0, 0 ;  /* 0x00000000ff037431 */ /* 0x000fe400000001ff */
[----:B0-----:R-:W-:-:S05]  /*3df0*/  IMAD.U32 R0, RZ, RZ, UR4 ;  /* 0x00000004ff007e24 */ /* 0x001fca000f8e00ff */
[----:B------:R-:W-:-:S07]  /*3e00*/  LOP3.LUT R2, R0, 0x7ffffffe, RZ, 0xc0, !PT ;  /* 0x7ffffffe00027812 */ /* 0x000fce00078ec0ff */
.L_x_29:
[----:B------:R-:W-:-:S04]  /*3e10*/  LOP3.LUT R0, R0, 0x1, RZ, 0xc0, !PT ;  /* 0x0000000100007812 */ /* 0x000fc800078ec0ff */
[----:B------:R-:W-:-:S13]  /*3e20*/  ISETP.NE.U32.AND P0, PT, R0, 0x1, PT ;  /* 0x000000010000780c */ /* 0x000fda0003f05070 */
[----:B------:R-:W-:Y:S05]  /*3e30*/  @P0 BRA `(.L_x_28) ;  /* 0x0000000c00480947 */ /* 0x000fea0003800000 */
[----:B------:R-:W0:Y:S01]  /*3e40*/  LDC.64 R4, c[0x0][0x390] ;  /* 0x0000e400ff047b82 */ /* 0x000e220000000a00 */
[----:B------:R-:W-:Y:S01]  /*3e50*/  IMAD R9, R3, 0x48, RZ ;  /* 0x0000004803097824 */ /* 0x000fe200078e02ff */
[----:B------:R-:W1:Y:S01]  /*3e60*/  LDCU.64 UR4, c[0x3][0x70] ;  /* 0x00c00e00ff0477ac */ /* 0x000e620008000a00 */
[----:B------:R-:W2:Y:S01]  /*3e70*/  LDCU.64 UR20, c[0x3][0x68] ;  /* 0x00c00d00ff1477ac */ /* 0x000ea20008000a00 */
[----:B------:R-:W3:Y:S01]  /*3e80*/  LDCU.64 UR6, c[0x3][0x78] ;  /* 0x00c00f00ff0677ac */ /* 0x000ee20008000a00 */
[----:B------:R-:W4:Y:S01]  /*3e90*/  LDCU.64 UR8, c[0x3][0x80] ;  /* 0x00c01000ff0877ac */ /* 0x000f220008000a00 */
[----:B------:R-:W1:Y:S01]  /*3ea0*/  LDCU.64 UR10, c[0x3][0x88] ;  /* 0x00c01100ff0a77ac */ /* 0x000e620008000a00 */
[----:B------:R-:W2:Y:S01]  /*3eb0*/  LDCU.64 UR16, c[0x3][0xa0] ;  /* 0x00c01400ff1077ac */ /* 0x000ea20008000a00 */
[----:B0-----:R-:W-:Y:S01]  /*3ec0*/  IMAD.WIDE.U32 R2, R2, 0x48, R4 ;  /* 0x0000004802027825 */ /* 0x001fe200078e0004 */
[----:B------:R-:W0:Y:S04]  /*3ed0*/  LDCU.64 UR14, c[0x3][0x90] ;  /* 0x00c01200ff0e77ac */ /* 0x000e280008000a00 */
[----:B------:R-:W-:Y:S01]  /*3ee0*/  IADD3 R3, PT, PT, R3, R9, RZ ;  /* 0x0000000903037210 */ /* 0x000fe20007ffe0ff */
[----:B------:R-:W1:Y:S04]  /*3ef0*/  LDCU.64 UR12, c[0x3][0x98] ;  /* 0x00c01300ff0c77ac */ /* 0x000e680008000a00 */
[----:B------:R-:W2:Y:S01]  /*3f00*/  LDG.E R67, desc[UR36][R2.64+0x4] ;  /* 0x0000042402437981 */ /* 0x000ea2000c1e1900 */
[----:B------:R-:W2:Y:S03]  /*3f10*/  LDCU.64 UR18, c[0x3][0x60] ;  /* 0x00c00c00ff1277ac */ /* 0x000ea60008000a00 */
[----:B------:R-:W2:Y:S04]  /*3f20*/  LDG.E R64, desc[UR36][R2.64] ;  /* 0x0000002402407981 */ /* 0x000ea8000c1e1900 */
[----:B------:R-:W2:Y:S04]  /*3f30*/  LDG.E R74, desc[UR36][R2.64+0x8] ;  /* 0x00000824024a7981 */ /* 0x000ea8000c1e1900 */
[----:B------:R-:W2:Y:S01]  /*3f40*/  LDG.E R0, desc[UR36][R2.64+0xc] ;  /* 0x00000c2402007981 */ /* 0x000ea2000c1e1900 */
[----:B---3--:R-:W-:Y:S01]  /*3f50*/  MOV R49, UR6 ;  /* 0x0000000600317c02 */ /* 0x008fe20008000f00 */
[----:B----4-:R-:W-:Y:S01]  /*3f60*/  IMAD.U32 R54, RZ, RZ, UR9 ;  /* 0x00000009ff367e24 */ /* 0x010fe2000f8e00ff */
[----:B------:R-:W-:Y:S01]  /*3f70*/  MOV R52, UR7 ;  /* 0x0000000700347c02 */ /* 0x000fe20008000f00 */
[----:B0-----:R-:W-:Y:S01]  /*3f80*/  IMAD.U32 R58, RZ, RZ, UR15 ;  /* 0x0000000fff3a7e24 */ /* 0x001fe2000f8e00ff */
[----:B------:R-:W-:Y:S01]  /*3f90*/  MOV R53, UR8 ;  /* 0x0000000800357c02 */ /* 0x000fe20008000f00 */
[----:B-1----:R-:W-:Y:S01]  /*3fa0*/  IMAD.U32 R60, RZ, RZ, UR13 ;  /* 0x0000000dff3c7e24 */ /* 0x002fe2000f8e00ff */
[----:B--2---:R-:W-:Y:S01]  /*3fb0*/  MOV R71, UR17 ;  /* 0x0000001100477c02 */ /* 0x004fe20008000f00 */
[----:B------:R-:W-:Y:S01]  /*3fc0*/  IMAD.U32 R51, RZ, RZ, UR20 ;  /* 0x00000014ff337e24 */ /* 0x000fe2000f8e00ff */
[----:B------:R-:W-:Y:S01]  /*3fd0*/  MOV R57, UR16 ;  /* 0x0000001000397c02 */ /* 0x000fe20008000f00 */
[----:B------:R-:W-:Y:S01]  /*3fe0*/  BSSY.RECONVERGENT B3, `(.L_x_64) ;  /* 0x00000a2000037945 */ /* 0x000fe20003800200 */
[----:B------:R-:W-:-:S02]  /*3ff0*/  MOV R56, UR14 ;  /* 0x0000000e00387c02 */ /* 0x000fc40008000f00 */
[----:B------:R-:W-:Y:S02]  /*4000*/  MOV R59, UR11 ;  /* 0x0000000b003b7c02 */ /* 0x000fe40008000f00 */
[----:B------:R-:W-:Y:S02]  /*4010*/  MOV R55, UR19 ;  /* 0x0000001300377c02 */ /* 0x000fe40008000f00 */
[----:B------:R-:W-:Y:S01]  /*4020*/  MOV R50, UR18 ;  /* 0x0000001200327c02 */ /* 0x000fe20008000f00 */
[----:B-----5:R-:W-:Y:S01]  /*4030*/  FADD R4, -R67, R10 ;  /* 0x0000000a43047221 */ /* 0x020fe20000000100 */
[----:B------:R-:W-:-:S03]  /*4040*/  FADD R5, -R64, R7 ;  /* 0x0000000740057221 */ /* 0x000fc60000000100 */
[C---:B------:R-:W-:Y:S01]  /*4050*/  FMUL R8, R4.reuse, R4 ;  /* 0x0000000404087220 */ /* 0x040fe20000400000 */
[----:B------:R-:W-:Y:S01]  /*4060*/  FMUL R47, R4, R33 ;  /* 0x00000021042f7220 */ /* 0x000fe20000400000 */
[----:B------:R-:W-:Y:S01]  /*4070*/  MOV R4, UR21 ;  /* 0x0000001500047c02 */ /* 0x000fe20008000f00 */
[----:B------:R-:W-:Y:S01]  /*4080*/  FADD R9, -R74, R11 ;  /* 0x0000000b4a097221 */ /* 0x000fe20000000100 */
        /* <DEDUP_REMOVED lines=8> */
[----:B------:R-:W-:Y:S01]  /*4110*/  IMAD.U32 R9, RZ, RZ, UR5 ;  /* 0x00000005ff097e24 */ /* 0x000fe2000f8e00ff */
[----:B------:R-:W-:Y:S01]  /*4120*/  MOV R47, UR12 ;  /* 0x0000000c002f7c02 */ /* 0x000fe20008000f00 */
        /* <DEDUP_REMOVED lines=21> */
[----:B------:R-:W-:Y:S01]  /*4280*/  IADD3 R0, PT, PT, R63, -0xd000000, RZ ;  /* 0xf30000003f007810 */ /* 0x000fe20007ffe0ff */
[----:B------:R0:W1:Y:S01]  /*4290*/  MUFU.RSQ R50, R63 ;  /* 0x0000003f00327308 */ /* 0x0000620000001400 */
[----:B------:R-:W-:Y:S02]  /*42a0*/  BSSY.RECONVERGENT B1, `(.L_x_66) ;  /* 0x000000b000017945 */ /* 0x000fe40003800200 */
[----:B------:R-:W-:-:S13]  /*42b0*/  ISETP.GT.U32.AND P0, PT, R0, 0x727fffff, PT ;  /* 0x727fffff0000780c */ /* 0x000fda0003f04070 */
[----:B0-----:R-:W-:Y:S05]  /*42c0*/  @!P0 BRA `(.L_x_67) ;  /* 0x0000000000108947 */ /* 0x001fea0003800000 */
[----:B------:R-:W-:Y:S02]  /*42d0*/  MOV R0, R63 ;  /* 0x0000003f00007202 */ /* 0x000fe40000000f00 */
[----:B-1----:R-:W-:-:S07]  /*42e0*/  MOV R50, 0x4300 ;  /* 0x0000430000327802 */ /* 0x002fce0000000f00 */
[----:B-----5:R-:W-:Y:S05]  /*42f0*/  CALL.REL.NOINC `($__internal_1_$__cuda_sm20_sqrt_rn_f32_slowpath) ;  /* 0x000000ac00f87944 */ /* 0x020fea0003c00000 */
[----:B------:R-:W-:Y:S05]  /*4300*/  BRA `(.L_x_68) ;  /* 0x0000000000107947 */ /* 0x000fea0003800000 */
.L_x_67:
[----:B-1----:R-:W-:Y:S01]  /*4310*/  FMUL.FTZ R0, R63, R50 ;  /* 0x000000323f007220 */ /* 0x002fe20000410000 */
[----:B------:R-:W-:-:S03]  /*4320*/  FMUL.FTZ R2, R50, 0.5 ;  /* 0x3f00000032027820 */ /* 0x000fc60000410000 */
[----:B------:R-:W-:-:S04]  /*4330*/  FFMA R3, -R0, R0, R63 ;  /* 0x0000000000037223 */ /* 0x000fc8000000013f */
[----:B------:R-:W-:-:S07]  /*4340*/  FFMA R0, R3, R2, R0 ;  /* 0x0000000203007223 */ /* 0x000fce0000000000 */
.L_x_68:
[----:B------:R-:W-:Y:S05]  /*4350*/  BSYNC.RECONVERGENT B1 ;  /* 0x0000000000017941 */ /* 0x000fea0003800200 */
.L_x_66:
        /* <DEDUP_REMOVED lines=11> */
[----:B------:R-:W-:Y:S01]  /*4410*/  FSETP.GT.AND P0, PT, R63, 9.9999999747524270788e-07, PT ;  /* 0x358637bd3f00780b */ /* 0x000fe20003f04000 */
[----:B0-----:R-:W-:Y:S01]  /*4420*/  IMAD.U32 R50, RZ, RZ, UR4 ;  /* 0x00000004ff327e24 */ /* 0x001fe2000f8e00ff */
[----:B-1----:R-:W-:-:S11]  /*4430*/  MOV R51, UR5 ;  /* 0x0000000500337c02 */ /* 0x002fd60008000f00 */
[----:B------:R-:W-:Y:S05]  /*4440*/  @!P0 BREAK.RELIABLE B1 ;  /* 0x0000000000018942 */ /* 0x000fea0003800100 */
[----:B------:R-:W-:Y:S05]  /*4450*/  @!P0 BRA `(.L_x_65) ;  /* 0x0000000400688947 */ /* 0x000fea0003800000 */
[----:B------:R-:W-:-:S07]  /*4460*/  HFMA2 R62, -RZ, RZ, 0, 5.9604644775390625e-08 ;  /* 0x00000001ff3e7431 */ /* 0x000fce00000001ff */
.L_x_70:
[----:B------:R-:W-:Y:S05]  /*4470*/  BSYNC.RELIABLE B1 ;  /* 0x0000000000017941 */ /* 0x000fea0003800100 */
.L_x_69:
        /* <DEDUP_REMOVED lines=18> */
.L_x_72:
[----:B------:R-:W-:Y:S01]  /*45a0*/  FMUL.FTZ R9, R0, R3 ;  /* 0x0000000300097220 */ /* 0x000fe20000410000 */
[----:B------:R-:W-:-:S03]  /*45b0*/  FMUL.FTZ R3, R3, 0.5 ;  /* 0x3f00000003037820 */ /* 0x000fc60000410000 */
[----:B------:R-:W-:-:S04]  /*45c0*/  FFMA R0, -R9, R9, R0 ;  /* 0x0000000909007223 */ /* 0x000fc80000000100 */
[----:B------:R-:W-:-:S07]  /*45d0*/  FFMA R9, R0, R3, R9 ;  /* 0x0000000300097223 */ /* 0x000fce0000000009 */
.L_x_73:
[----:B------:R-:W-:Y:S05]  /*45e0*/  BSYNC.RECONVERGENT B1 ;  /* 0x0000000000017941 */ /* 0x000fea0003800200 */
.L_x_71:
        /* <DEDUP_REMOVED lines=14> */
.L_x_75:
[----:B------:R-:W-:Y:S05]  /*46d0*/  BSYNC.RECONVERGENT B4 ;  /* 0x0000000000047941 */ /* 0x000fea0003800200 */
.L_x_74:
        /* <DEDUP_REMOVED lines=9> */
[----:B------:R-:W-:Y:S01]  /*4770*/  IMAD.MOV.U32 R0, RZ, RZ, R4 ;  /* 0x000000ffff007224 */ /* 0x000fe200078e0004 */
[----:B------:R-:W-:Y:S02]  /*4780*/  MOV R3, R9 ;  /* 0x0000000900037202 */ /* 0x000fe40000000f00 */
[----:B------:R-:W-:-:S07]  /*4790*/  MOV R70, 0x47b0 ;  /* 0x000047b000467802 */ /* 0x000fce0000000f00 */
[----:B-----5:R-:W-:Y:S05]  /*47a0*/  CALL.REL.NOINC `($__internal_2_$__cuda_sm3x_div_rn_noftz_f32_slowpath) ;  /* 0x000000ac00247944 */ /* 0x020fea0003c00000 */
[----:B------:R-:W-:-:S07]  /*47b0*/  MOV R55, R0 ;  /* 0x0000000000377202 */ /* 0x000fce0000000f00 */
.L_x_77:
[----:B------:R-:W-:Y:S05]  /*47c0*/  BSYNC.RECONVERGENT B4 ;  /* 0x0000000000047941 */ /* 0x000fea0003800200 */
.L_x_76:
        /* <DEDUP_REMOVED lines=14> */
.L_x_79:
[----:B------:R-:W-:Y:S05]  /*48b0*/  BSYNC.RECONVERGENT B4 ;  /* 0x0000000000047941 */ /* 0x000fea0003800200 */
.L_x_78:
        /* <DEDUP_REMOVED lines=20> */
.L_x_65:
[----:B------:R-:W-:Y:S05]  /*4a00*/  BSYNC.RECONVERGENT B3 ;  /* 0x0000000000037941 */ /* 0x000fea0003800200 */
.L_x_64:
[----:B------:R-:W-:-:S13]  /*4a10*/  FSETP.GEU.AND P0, PT, R61, R48, PT ;  /* 0x000000303d00720b */ /* 0x000fda0003f0e000 */
        /* <DEDUP_REMOVED lines=19> */
[----:B------:R-:W-:-:S07]  /*4b50*/  @!P0 PRMT R6, R0, 0x7610, R6 ;  /* 0x0000761000068816 */ /* 0x000fce0000000006 */
.L_x_28:
[----:B------:R-:W0:Y:S02]  /*4b60*/  LDCU UR4, c[0x0][0x3ac] ;  /* 0x00007580ff0477ac */ /* 0x000e240008000800 */
[----:B0-----:R-:W-:-:S09]  /*4b70*/  UISETP.GE.AND UP0, UPT, UR4, 0x1, UPT ;  /* 0x000000010400788c */ /* 0x001fd2000bf06270 */
[----:B------:R-:W-:Y:S05]  /*4b80*/  BRA.U !UP0, `(.L_x_80) ;  /* 0x0000000d08d07547 */ /* 0x000fea000b800000 */
[----:B------:R-:W-:Y:S01]  /*4b90*/  HFMA2 R8, -RZ, RZ, 0, 0 ;  /* 0x00000000ff087431 */ /* 0x000fe200000001ff */
[----:B------:R-:W-:Y:S06]  /*4ba0*/  BSSY.RECONVERGENT B3, `(.L_x_80) ;  /* 0x00000f2000037945 */ /* 0x000fec0003800200 */
.L_x_95:
[----:B------:R-:W0:Y:S01]  /*4bb0*/  LDC.64 R2, c[0x0][0x398] ;  /* 0x0000e600ff027b82 */ /* 0x000e220000000a00 */
[----:B------:R-:W1:Y:S01]  /*4bc0*/  LDCU.64 UR4, c[0x3][0x70] ;  /* 0x00c00e00ff0477ac */ /* 0x000e620008000a00 */
[----:B------:R-:W2:Y:S01]  /*4bd0*/  LDCU.64 UR6, c[0x3][0x78] ;  /* 0x00c00f00ff0677ac */ /* 0x000ea20008000a00 */
[----:B------:R-:W3:Y:S01]  /*4be0*/  LDCU.64 UR8, c[0x3][0x80] ;  /* 0x00c01000ff0877ac */ /* 0x000ee20008000a00 */
[----:B------:R-:W4:Y:S01]  /*4bf0*/  LDCU UR14, c[0x3][0x58] ;  /* 0x00c00b00ff0e77ac */ /* 0x000f220008000800 */
[----:B------:R-:W4:Y:S01]  /*4c00*/  LDCU.64 UR16, c[0x3][0x68] ;  /* 0x00c00d00ff1077ac */ /* 0x000f220008000a00 */
[----:B------:R-:W4:Y:S01]  /*4c10*/  LDCU.64 UR10, c[0x3][0x88] ;  /* 0x00c01100ff0a77ac */ /* 0x000f220008000a00 */
[----:B0-----:R-:W-:Y:S01]  /*4c20*/  IMAD.WIDE.U32 R2, R8, 0x60, R2 ;  /* 0x0000006008027825 */ /* 0x001fe200078e0002 */
[----:B------:R-:W0:Y:S04]  /*4c30*/  LDCU.64 UR12, c[0x3][0xa0] ;  /* 0x00c01400ff0c77ac */ /* 0x000e280008000a00 */
[----:B-----5:R-:W4:Y:S04]  /*4c40*/  LDG.E R86, desc[UR36][R2.64+0x8] ;  /* 0x0000082402567981 */ /* 0x020f28000c1e1900 */
[----:B------:R-:W4:Y:S04]  /*4c50*/  LDG.E R49, desc[UR36][R2.64+0x20] ;  /* 0x0000202402317981 */ /* 0x000f28000c1e1900 */
[----:B------:R-:W4:Y:S04]  /*4c60*/  LDG.E R84, desc[UR36][R2.64] ;  /* 0x0000002402547981 */ /* 0x000f28000c1e1900 */
[----:B------:R-:W4:Y:S04]  /*4c70*/  LDG.E R9, desc[UR36][R2.64+0x18] ;  /* 0x0000182402097981 */ /* 0x000f28000c1e1900 */
[----:B------:R-:W4:Y:S04]  /*4c80*/  LDG.E R85, desc[UR36][R2.64+0x4] ;  /* 0x0000042402557981 */ /* 0x000f28000c1e1900 */
[----:B------:R-:W4:Y:S04]  /*4c90*/  LDG.E R47, desc[UR36][R2.64+0x1c] ;  /* 0x00001c24022f7981 */ /* 0x000f28000c1e1900 */
[----:B------:R-:W4:Y:S04]  /*4ca0*/  LDG.E R4, desc[UR36][R2.64+0x10] ;  /* 0x0000102402047981 */ /* 0x000f28000c1e1900 */
[----:B------:R-:W4:Y:S04]  /*4cb0*/  LDG.E R0, desc[UR36][R2.64+0xc] ;  /* 0x00000c2402007981 */ /* 0x000f28000c1e1900 */
[----:B------:R-:W4:Y:S01]  /*4cc0*/  LDG.E R5, desc[UR36][R2.64+0x14] ;  /* 0x0000142402057981 */ /* 0x000f22000c1e1900 */
[----:B-1----:R-:W-:Y:S01]  /*4cd0*/  MOV R50, UR4 ;  /* 0x0000000400327c02 */ /* 0x002fe20008000f00 */
[----:B--2---:R-:W-:Y:S01]  /*4ce0*/  IMAD.U32 R66, RZ, RZ, UR6 ;  /* 0x00000006ff427e24 */ /* 0x004fe2000f8e00ff */
[----:B------:R-:W-:Y:S01]  /*4cf0*/  MOV R51, UR5 ;  /* 0x0000000500337c02 */ /* 0x000fe20008000f00 */
[----:B------:R-:W1:Y:S01]  /*4d00*/  LDCU.64 UR4, c[0x3][0x98] ;  /* 0x00c01300ff0477ac */ /* 0x000e620008000a00 */
[----:B------:R-:W-:-:S02]  /*4d10*/  MOV R67, UR7 ;  /* 0x0000000700437c02 */ /* 0x000fc40008000f00 */
[----:B---3--:R-:W-:Y:S01]  /*4d20*/  MOV R68, UR8 ;  /* 0x0000000800447c02 */ /* 0x008fe20008000f00 */
[----:B------:R-:W2:Y:S01]  /*4d30*/  LDCU.64 UR6, c[0x3][0x90] ;  /* 0x00c01200ff0677ac */ /* 0x000ea20008000a00 */
[----:B------:R-:W-:Y:S01]  /*4d40*/  MOV R69, UR9 ;  /* 0x0000000900457c02 */ /* 0x000fe20008000f00 */
[----:B------:R-:W3:Y:S01]  /*4d50*/  LDCU.64 UR8, c[0x3][0x60] ;  /* 0x00c00c00ff0877ac */ /* 0x000ee20008000a00 */
[----:B0-----:R-:W-:Y:S01]  /*4d60*/  IMAD.U32 R70, RZ, RZ, UR13 ;  /* 0x0000000dff467e24 */ /* 0x001fe2000f8e00ff */
[----:B------:R-:W-:Y:S01]  /*4d70*/  MOV R74, UR12 ;  /* 0x0000000c004a7c02 */ /* 0x000fe20008000f00 */
[----:B----4-:R-:W-:Y:S01]  /*4d80*/  IMAD.U32 R79, RZ, RZ, UR14 ;  /* 0x0000000eff4f7e24 */ /* 0x010fe2000f8e00ff */
[----:B------:R-:W-:Y:S01]  /*4d90*/  MOV R76, UR11 ;  /* 0x0000000b004c7c02 */ /* 0x000fe20008000f00 */
[----:B------:R-:W-:Y:S01]  /*4da0*/  BSSY.RECONVERGENT B4, `(.L_x_81) ;  /* 0x00000b8000047945 */ /* 0x000fe20003800200 */
[----:B------:R-:W-:Y:S02]  /*4db0*/  PRMT R96, R65, 0x7610, R96 ;  /* 0x0000761041607816 */ /* 0x000fe40000000060 */
[----:B-1----:R-:W-:-:S02]  /*4dc0*/  MOV R71, UR4 ;  /* 0x0000000400477c02 */ /* 0x002fc40008000f00 */
[----:B------:R-:W-:Y:S02]  /*4dd0*/  MOV R77, UR5 ;  /* 0x00000005004d7c02 */ /* 0x000fe40008000f00 */
[----:B--2---:R-:W-:Y:S02]  /*4de0*/  MOV R73, UR6 ;  /* 0x0000000600497c02 */ /* 0x004fe40008000f00 */
[----:B------:R-:W-:Y:S01]  /*4df0*/  MOV R75, UR7 ;  /* 0x00000007004b7c02 */ /* 0x000fe20008000f00 */
[----:B---3--:R-:W-:Y:S01]  /*4e00*/  IMAD.U32 R72, RZ, RZ, UR9 ;  /* 0x00000009ff487e24 */ /* 0x008fe2000f8e00ff */
[----:B------:R-:W-:Y:S01]  /*4e10*/  MOV R78, UR8 ;  /* 0x00000008004e7c02 */ /* 0x000fe20008000f00 */
[----:B------:R-:W-:Y:S01]  /*4e20*/  FADD R91, -R86, R49 ;  /* 0x00000031565b7221 */ /* 0x000fe20000000100 */
[----:B------:R-:W-:-:S03]  /*4e30*/  FADD R90, -R84, R9 ;  /* 0x00000009545a7221 */ /* 0x000fc60000000100 */
[----:B------:R-:W-:Y:S01]  /*4e40*/  FMUL R9, R91, R26 ;  /* 0x0000001a5b097220 */ /* 0x000fe20000400000 */
[----:B------:R-:W-:-:S03]  /*4e50*/  FADD R92, -R85, R47 ;  /* 0x0000002f555c7221 */ /* 0x000fc60000000100 */
[-C--:B------:R-:W-:Y:S01]  /*4e60*/  FFMA R94, R90, R32.reuse, -R9 ;  /* 0x000000205a5e7223 */ /* 0x080fe20000000809 */
[----:B------:R-:W-:Y:S01]  /*4e70*/  FADD R87, -R85, R4 ;  /* 0x0000000455577221 */ /* 0x000fe20000000100 */
[----:B------:R-:W-:Y:S01]  /*4e80*/  FMUL R4, R92, R32 ;  /* 0x000000205c047220 */ /* 0x000fe20000400000 */
[-C--:B------:R-:W-:Y:S01]  /*4e90*/  FMUL R9, R90, R33.reuse ;  /* 0x000000215a097220 */ /* 0x080fe20000400000 */
[----:B------:R-:W-:Y:S02]  /*4ea0*/  FADD R88, -R84, R0 ;  /* 0x0000000054587221 */ /* 0x000fe40000000100 */
[----:B------:R-:W-:Y:S01]  /*4eb0*/  FFMA R93, R91, R33, -R4 ;  /* 0x000000215b5d7223 */ /* 0x000fe20000000804 */
[----:B------:R-:W-:Y:S01]  /*4ec0*/  FMUL R0, R87, R94 ;  /* 0x0000005e57007220 */ /* 0x000fe20000400000 */
[----:B------:R-:W-:Y:S01]  /*4ed0*/  FFMA R95, R92, R26, -R9 ;  /* 0x0000001a5c5f7223 */ /* 0x000fe20000000809 */
[----:B------:R-:W-:Y:S02]  /*4ee0*/  FADD R89, -R86, R5 ;  /* 0x0000000556597221 */ /* 0x000fe40000000100 */
[----:B------:R-:W-:-:S04]  /*4ef0*/  FFMA R0, R88, R93, R0 ;  /* 0x0000005d58007223 */ /* 0x000fc80000000000 */
[----:B------:R-:W-:-:S05]  /*4f00*/  FFMA R9, R89, R95, R0 ;  /* 0x0000005f59097223 */ /* 0x000fca0000000000 */
[----:B------:R-:W-:Y:S01]  /*4f10*/  FSETP.GEU.AND P0, PT, |R9|, 9.9999999747524270788e-07, PT ;  /* 0x358637bd0900780b */ /* 0x000fe20003f0e200 */
[----:B------:R-:W-:Y:S01]  /*4f20*/  IMAD.U32 R5, RZ, RZ, UR10 ;  /* 0x0000000aff057e24 */ /* 0x000fe2000f8e00ff */
[----:B------:R-:W-:Y:S02]  /*4f30*/  MOV R4, UR17 ;  /* 0x0000001100047c02 */ /* 0x000fe40008000f00 */
[----:B------:R-:W-:-:S09]  /*4f40*/  MOV R0, UR16 ;  /* 0x0000001000007c02 */ /* 0x000fd20008000f00 */
        /* <DEDUP_REMOVED lines=16> */
[----:B------:R-:W-:Y:S01]  /*5050*/  FADD R81, R9, 9.9999999747524270788e-07 ;  /* 0x358637bd09517421 */ /* 0x000fe20000000000 */
[----:B------:R-:W-:Y:S04]  /*5060*/  BSSY.RECONVERGENT B1, `(.L_x_83) ;  /* 0x000000d000017945 */ /* 0x000fe80003800200 */
[----:B------:R-:W-:-:S04]  /*5070*/  IADD3 R0, PT, PT, R81, 0x1800000, RZ ;  /* 0x0180000051007810 */ /* 0x000fc80007ffe0ff */
[----:B------:R-:W-:-:S04]  /*5080*/  LOP3.LUT R0, R0, 0x7f800000, RZ, 0xc0, !PT ;  /* 0x7f80000000007812 */ /* 0x000fc800078ec0ff */
[----:B------:R-:W-:-:S13]  /*5090*/  ISETP.GT.U32.AND P0, PT, R0, 0x1ffffff, PT ;  /* 0x01ffffff0000780c */ /* 0x000fda0003f04070 */
[----:B0-----:R-:W-:Y:S05]  /*50a0*/  @P0 BRA `(.L_x_84) ;  /* 0x0000000000100947 */ /* 0x001fea0003800000 */
[----:B------:R-:W-:-:S07]  /*50b0*/  MOV R83, 0x50d0 ;  /* 0x000050d000537802 */ /* 0x000fce0000000f00 */
[----:B-----5:R-:W-:Y:S05]  /*50c0*/  CALL.REL.NOINC `($__internal_0_$__cuda_sm20_rcp_rn_f32_slowpath) ;  /* 0x0000009c00a87944 */ /* 0x020fea0003c00000 */
[----:B------:R-:W-:Y:S01]  /*50d0*/  MOV R2, R0 ;  /* 0x0000000000027202 */ /* 0x000fe20000000f00 */
[----:B------:R-:W-:Y:S06]  /*50e0*/  BRA `(.L_x_85) ;  /* 0x0000000000107947 */ /* 0x000fec0003800000 */
.L_x_84:
[----:B------:R-:W0:Y:S02]  /*50f0*/  MUFU.RCP R2, R81 ;  /* 0x0000005100027308 */ /* 0x000e240000001000 */
[----:B0-----:R-:W-:-:S04]  /*5100*/  FFMA R0, R81, R2, -1 ;  /* 0xbf80000051007423 */ /* 0x001fc80000000002 */
[----:B------:R-:W-:-:S04]  /*5110*/  FADD.FTZ R3, -R0, -RZ ;  /* 0x800000ff00037221 */ /* 0x000fc80000010100 */
[----:B------:R-:W-:-:S07]  /*5120*/  FFMA R2, R2, R3, R2 ;  /* 0x0000000302027223 */ /* 0x000fce0000000002 */
.L_x_85:
[----:B------:R-:W-:Y:S05]  /*5130*/  BSYNC.RECONVERGENT B1 ;  /* 0x0000000000017941 */ /* 0x000fea0003800200 */
.L_x_83:
[----:B------:R-:W-:Y:S01]  /*5140*/  FADD R85, -R85, R10 ;  /* 0x0000000a55557221 */ /* 0x000fe20000000100 */
[----:B------:R-:W-:Y:S01]  /*5150*/  FADD R84, -R84, R7 ;  /* 0x0000000754547221 */ /* 0x000fe20000000100 */
[----:B------:R-:W-:Y:S01]  /*5160*/  FADD R86, -R86, R11 ;  /* 0x0000000b56567221 */ /* 0x000fe20000000100 */
[----:B------:R-:W0:Y:S01]  /*5170*/  LDC R83, c[0x3][0x68] ;  /* 0x00c01a00ff537b82 */ /* 0x000e220000000800 */
[----:B------:R-:W-:Y:S01]  /*5180*/  FMUL R0, R94, R85 ;  /* 0x000000555e007220 */ /* 0x000fe20000400000 */
[----:B------:R-:W-:-:S03]  /*5190*/  PRMT R96, R65, 0x7610, R96 ;  /* 0x0000761041607816 */ /* 0x000fc60000000060 */
[----:B------:R-:W-:-:S03]  /*51a0*/  FFMA R0, R93, R84, R0 ;  /* 0x000000545d007223 */ /* 0x000fc60000000000 */
[----:B------:R-:W1:Y:S01]  /*51b0*/  LDC R78, c[0x3][0x60] ;  /* 0x00c01800ff4e7b82 */ /* 0x000e620000000800 */
[----:B------:R-:W-:-:S04]  /*51c0*/  FFMA R3, R95, R86, R0 ;  /* 0x000000565f037223 */ /* 0x000fc80000000000 */
[----:B------:R-:W-:-:S05]  /*51d0*/  FMUL R82, R3, R2 ;  /* 0x0000000203527220 */ /* 0x000fca0000400000 */
[----:B------:R-:W-:-:S04]  /*51e0*/  FSETP.GT.AND P0, PT, R82, 1, PT ;  /* 0x3f8000005200780b */ /* 0x000fc80003f04000 */
[----:B------:R-:W-:Y:S02]  /*51f0*/  FSETP.LT.OR P0, PT, R82, RZ, P0 ;  /* 0x000000ff5200720b */ /* 0x000fe40000701400 */
[----:B0-----:R-:W-:-:S11]  /*5200*/  MOV R0, R83 ;  /* 0x0000005300007202 */ /* 0x001fd60000000f00 */
[----:B------:R-:W-:Y:S05]  /*5210*/  @P0 BRA `(.L_x_82) ;  /* 0x0000000400c00947 */ /* 0x000fea0003800000 */
[----:B------:R-:W-:Y:S01]  /*5220*/  FMUL R3, R89, R84 ;  /* 0x0000005459037220 */ /* 0x000fe20000400000 */
[-C--:B------:R-:W-:Y:S01]  /*5230*/  FMUL R0, R87, R86.reuse ;  /* 0x0000005657007220 */ /* 0x080fe20000400000 */
[----:B------:R-:W-:Y:S02]  /*5240*/  PRMT R96, R65, 0x7610, R96 ;  /* 0x0000761041607816 */ /* 0x000fe40000000060 */
[C---:B------:R-:W-:Y:S01]  /*5250*/  FFMA R86, R88.reuse, R86, -R3 ;  /* 0x0000005658567223 */ /* 0x040fe20000000803 */
[-C--:B------:R-:W-:Y:S01]  /*5260*/  FMUL R3, R88, R85.reuse ;  /* 0x0000005558037220 */ /* 0x080fe20000400000 */
[----:B------:R-:W-:Y:S02]  /*5270*/  FFMA R85, R89, R85, -R0 ;  /* 0x0000005559557223 */ /* 0x000fe40000000800 */
[----:B------:R-:W-:Y:S01]  /*5280*/  FMUL R81, R86, R33 ;  /* 0x0000002156517220 */ /* 0x000fe20000400000 */
[----:B------:R-:W-:-:S03]  /*5290*/  FFMA R84, R87, R84, -R3 ;  /* 0x0000005457547223 */ /* 0x000fc60000000803 */
[----:B------:R-:W-:-:S04]  /*52a0*/  FFMA R81, R85, R26, R81 ;  /* 0x0000001a55517223 */ /* 0x000fc80000000051 */
[----:B------:R-:W-:-:S04]  /*52b0*/  FFMA R81, R84, R32, R81 ;  /* 0x0000002054517223 */ /* 0x000fc80000000051 */
[----:B------:R-:W-:-:S04]  /*52c0*/  FMUL R81, R81, R2 ;  /* 0x0000000251517220 */ /* 0x000fc80000400000 */
[----:B------:R-:W-:-:S05]  /*52d0*/  FADD R0, R82, R81 ;  /* 0x0000005152007221 */ /* 0x000fca0000000000 */
[----:B------:R-:W-:Y:S01]  /*52e0*/  FSETP.GT.AND P0, PT, R0, 1, PT ;  /* 0x3f8000000000780b */ /* 0x000fe20003f04000 */
[----:B------:R-:W-:-:S03]  /*52f0*/  IMAD.MOV.U32 R0, RZ, RZ, R83 ;  /* 0x000000ffff007224 */ /* 0x000fc600078e0053 */
[----:B------:R-:W-:-:S13]  /*5300*/  FSETP.LT.OR P0, PT, R81, RZ, P0 ;  /* 0x000000ff5100720b */ /* 0x000fda0000701400 */
[----:B------:R-:W-:Y:S05]  /*5310*/  @P0 BRA `(.L_x_82) ;  /* 0x0000000400800947 */ /* 0x000fea0003800000 */
[----:B------:R-:W-:Y:S01]  /*5320*/  FMUL R0, R92, R86 ;  /* 0x000000565c007220 */ /* 0x000fe20000400000 */
[----:B------:R-:W-:-:S03]  /*5330*/  PRMT R96, R65, 0x7610, R96 ;  /* 0x0000761041607816 */ /* 0x000fc60000000060 */
[----:B------:R-:W-:-:S04]  /*5340*/  FFMA R0, R90, R85, R0 ;  /* 0x000000555a007223 */ /* 0x000fc80000000000 */
[----:B------:R-:W-:Y:S01]  /*5350*/  FFMA R3, R91, R84, R0 ;  /* 0x000000545b037223 */ /* 0x000fe20000000000 */
[----:B------:R-:W-:-:S03]  /*5360*/  MOV R0, R83 ;  /* 0x0000005300007202 */ /* 0x000fc60000000f00 */
[----:B------:R-:W-:-:S05]  /*5370*/  FMUL R81, R3, R2 ;  /* 0x0000000203517220 */ /* 0x000fca0000400000 */
[----:B------:R-:W-:-:S13]  /*5380*/  FSETP.GEU.AND P0, PT, R81, 9.9999997473787516356e-06, PT ;  /* 0x3727c5ac5100780b */ /* 0x000fda0003f0e000 */
[----:B------:R-:W-:Y:S05]  /*5390*/  @!P0 BRA `(.L_x_82) ;  /* 0x0000000400608947 */ /* 0x000fea0003800000 */
[CC--:B------:R-:W-:Y:S01]  /*53a0*/  FMUL R4, R88.reuse, R91.reuse ;  /* 0x0000005b58047220 */ /* 0x0c0fe20000400000 */
[----:B------:R-:W-:Y:S01]  /*53b0*/  FMUL R2, R89, R92 ;  /* 0x0000005c59027220 */ /* 0x000fe20000400000 */
[-C--:B------:R-:W-:Y:S01]  /*53c0*/  FMUL R5, R87, R90.reuse ;  /* 0x0000005a57057220 */ /* 0x080fe20000400000 */
[----:B------:R-:W-:Y:S01]  /*53d0*/  BSSY.RECONVERGENT B1, `(.L_x_86) ;  /* 0x0000013000017945 */ /* 0x000fe20003800200 */
[----:B------:R-:W-:Y:S01]  /*53e0*/  FFMA R4, R89, R90, -R4 ;  /* 0x0000005a59047223 */ /* 0x000fe20000000804 */
[----:B------:R-:W-:Y:S01]  /*53f0*/  FFMA R2, R87, R91, -R2 ;  /* 0x0000005b57027223 */ /* 0x000fe20000000802 */
[----:B------:R-:W-:Y:S02]  /*5400*/  FFMA R5, R88, R92, -R5 ;  /* 0x0000005c58057223 */ /* 0x000fe40000000805 */
[----:B------:R-:W-:-:S04]  /*5410*/  FMUL R3, R4, R4 ;  /* 0x0000000404037220 */ /* 0x000fc80000400000 */
[----:B------:R-:W-:-:S04]  /*5420*/  FFMA R0, R2, R2, R3 ;  /* 0x0000000202007223 */ /* 0x000fc80000000003 */
[----:B------:R-:W-:-:S04]  /*5430*/  FFMA R0, R5, R5, R0 ;  /* 0x0000000505007223 */ /* 0x000fc80000000000 */
[----:B------:R0:W2:Y:S01]  /*5440*/  MUFU.RSQ R3, R0 ;  /* 0x0000000000037308 */ /* 0x0000a20000001400 */
[----:B------:R-:W-:-:S04]  /*5450*/  IADD3 R50, PT, PT, R0, -0xd000000, RZ ;  /* 0xf300000000327810 */ /* 0x000fc80007ffe0ff */
[----:B------:R-:W-:-:S13]  /*5460*/  ISETP.GT.U32.AND P0, PT, R50, 0x727fffff, PT ;  /* 0x727fffff3200780c */ /* 0x000fda0003f04070 */
[----:B0-2---:R-:W-:Y:S05]  /*5470*/  @!P0 BRA `(.L_x_87) ;  /* 0x0000000000108947 */ /* 0x005fea0003800000 */
[----:B------:R-:W-:-:S07]  /*5480*/  MOV R50, 0x54a0 ;  /* 0x000054a000327802 */ /* 0x000fce0000000f00 */
[----:B-1---5:R-:W-:Y:S05]  /*5490*/  CALL.REL.NOINC `($__internal_1_$__cuda_sm20_sqrt_rn_f32_slowpath) ;  /* 0x0000009c00907944 */ /* 0x022fea0003c00000 */
[----:B------:R-:W-:Y:S01]  /*54a0*/  MOV R51, R0 ;  /* 0x0000000000337202 */ /* 0x000fe20000000f00 */
[----:B------:R-:W-:Y:S06]  /*54b0*/  BRA `(.L_x_88) ;  /* 0x0000000000107947 */ /* 0x000fec0003800000 */
.L_x_87:
[----:B------:R-:W-:Y:S01]  /*54c0*/  FMUL.FTZ R51, R0, R3 ;  /* 0x0000000300337220 */ /* 0x000fe20000410000 */
[----:B------:R-:W-:-:S03]  /*54d0*/  FMUL.FTZ R3, R3, 0.5 ;  /* 0x3f00000003037820 */ /* 0x000fc60000410000 */
[----:B------:R-:W-:-:S04]  /*54e0*/  FFMA R0, -R51, R51, R0 ;  /* 0x0000003333007223 */ /* 0x000fc80000000100 */
[----:B------:R-:W-:-:S07]  /*54f0*/  FFMA R51, R0, R3, R51 ;  /* 0x0000000300337223 */ /* 0x000fce0000000033 */
.L_x_88:
[----:B------:R-:W-:Y:S05]  /*5500*/  BSYNC.RECONVERGENT B1 ;  /* 0x0000000000017941 */ /* 0x000fea0003800200 */
.L_x_86:
[----:B------:R-:W0:Y:S01]  /*5510*/  MUFU.RCP R0, R51 ;  /* 0x0000003300007308 */ /* 0x000e220000001000 */
[----:B------:R-:W-:Y:S07]  /*5520*/  BSSY.RECONVERGENT B5, `(.L_x_89) ;  /* 0x000000d000057945 */ /* 0x000fee0003800200 */
[----:B------:R-:W2:Y:S01]  /*5530*/  FCHK P0, R2, R51 ;  /* 0x0000003302007302 */ /* 0x000ea20000000000 */
[----:B0-----:R-:W-:-:S04]  /*5540*/  FFMA R3, R0, -R51, 1 ;  /* 0x3f80000000037423 */ /* 0x001fc80000000833 */
[----:B------:R-:W-:-:S04]  /*5550*/  FFMA R3, R0, R3, R0 ;  /* 0x0000000300037223 */ /* 0x000fc80000000000 */
[----:B------:R-:W-:-:S04]  /*5560*/  FFMA R0, R2, R3, RZ ;  /* 0x0000000302007223 */ /* 0x000fc800000000ff */
[----:B------:R-:W-:-:S04]  /*5570*/  FFMA R50, R0, -R51, R2 ;  /* 0x8000003300327223 */ /* 0x000fc80000000002 */
[----:B-1----:R-:W-:Y:S01]  /*5580*/  FFMA R78, R3, R50, R0 ;  /* 0x00000032034e7223 */ /* 0x002fe20000000000 */
[----:B--2---:R-:W-:Y:S06]  /*5590*/  @!P0 BRA `(.L_x_90) ;  /* 0x0000000000148947 */ /* 0x004fec0003800000 */
[----:B------:R-:W-:Y:S01]  /*55a0*/  IMAD.MOV.U32 R0, RZ, RZ, R2 ;  /* 0x000000ffff007224 */ /* 0x000fe200078e0002 */
[----:B------:R-:W-:Y:S02]  /*55b0*/  MOV R3, R51 ;  /* 0x0000003300037202 */ /* 0x000fe40000000f00 */
[----:B------:R-:W-:-:S07]  /*55c0*/  MOV R70, 0x55e0 ;  /* 0x000055e000467802 */ /* 0x000fce0000000f00 */
[----:B-----5:R-:W-:Y:S05]  /*55d0*/  CALL.REL.NOINC `($__internal_2_$__cuda_sm3x_div_rn_noftz_f32_slowpath) ;  /* 0x0000009c00987944 */ /* 0x020fea0003c00000 */
[----:B------:R-:W-:-:S07]  /*55e0*/  MOV R78, R0 ;  /* 0x00000000004e7202 */ /* 0x000fce0000000f00 */
.L_x_90:
[----:B------:R-:W-:Y:S05]  /*55f0*/  BSYNC.RECONVERGENT B5 ;  /* 0x0000000000057941 */ /* 0x000fea0003800200 */
.L_x_89:
        /* <DEDUP_REMOVED lines=14> */
.L_x_92:
[----:B------:R-:W-:Y:S05]  /*56e0*/  BSYNC.RECONVERGENT B5 ;  /* 0x0000000000057941 */ /* 0x000fea0003800200 */
.L_x_91:
        /* <DEDUP_REMOVED lines=13> */
.L_x_94:
[----:B------:R-:W-:Y:S05]  /*57c0*/  BSYNC.RECONVERGENT B5 ;  /* 0x0000000000057941 */ /* 0x000fea0003800200 */
.L_x_93:
[----:B------:R-:W-:Y:S01]  /*57d0*/  FSETP.GEU.AND P0, PT, R9, RZ, PT ;  /* 0x000000ff0900720b */ /* 0x000fe20003f0e000 */
[----:B------:R-:W-:Y:S01]  /*57e0*/  IMAD.MOV.U32 R79, RZ, RZ, R81 ;  /* 0x000000ffff4f7224 */ /* 0x000fe200078e0051 */
[----:B-----5:R-:W-:Y:S01]  /*57f0*/  MOV R4, R47 ;  /* 0x0000002f00047202 */ /* 0x020fe20000000f00 */
[----:B------:R-:W-:Y:S01]  /*5800*/  IMAD.MOV.U32 R66, RZ, RZ, R53 ;  /* 0x000000ffff427224 */ /* 0x000fe200078e0035 */
[----:B------:R-:W-:Y:S01]  /*5810*/  MOV R50, R49 ;  /* 0x0000003100327202 */ /* 0x000fe20000000f00 */
[----:B------:R-:W-:Y:S01]  /*5820*/  IMAD.MOV.U32 R5, RZ, RZ, R57 ;  /* 0x000000ffff057224 */ /* 0x000fe200078e0039 */
[----:B------:R-:W-:Y:S01]  /*5830*/  MOV R51, R52 ;  /* 0x0000003400337202 */ /* 0x000fe20000000f00 */
[----:B------:R-:W-:Y:S01]  /*5840*/  IMAD.MOV.U32 R71, RZ, RZ, R61 ;  /* 0x000000ffff477224 */ /* 0x000fe200078e003d */
[----:B------:R-:W-:Y:S02]  /*5850*/  MOV R67, R54 ;  /* 0x0000003600437202 */ /* 0x000fe40000000f00 */
[----:B------:R-:W-:-:S02]  /*5860*/  MOV R68, R55 ;  /* 0x0000003700447202 */ /* 0x000fc40000000f00 */
[----:B------:R-:W-:Y:S01]  /*5870*/  MOV R69, R56 ;  /* 0x0000003800457202 */ /* 0x000fe20000000f00 */
[----:B------:R-:W-:Y:S01]  /*5880*/  @!P0 FADD R78, -R78, -RZ ;  /* 0x800000ff4e4e8221 */ /* 0x000fe20000000100 */
[----:B------:R-:W-:Y:S01]  /*5890*/  MOV R76, R58 ;  /* 0x0000003a004c7202 */ /* 0x000fe20000000f00 */
[----:B------:R-:W-:Y:S01]  /*58a0*/  @!P0 FADD R72, -R72, -RZ ;  /* 0x800000ff48488221 */ /* 0x000fe20000000100 */
[----:B------:R-:W-:Y:S01]  /*58b0*/  MOV R73, R59 ;  /* 0x0000003b00497202 */ /* 0x000fe20000000f00 */
[----:B------:R-:W-:Y:S01]  /*58c0*/  @!P0 FADD R0, -R0, -RZ ;  /* 0x800000ff00008221 */ /* 0x000fe20000000100 */
[----:B------:R-:W-:Y:S02]  /*58d0*/  MOV R75, R60 ;  /* 0x0000003c004b7202 */ /* 0x000fe40000000f00 */
[----:B------:R-:W-:Y:S02]  /*58e0*/  MOV R77, R62 ;  /* 0x0000003e004d7202 */ /* 0x000fe40000000f00 */
[----:B------:R-:W-:-:S02]  /*58f0*/  MOV R74, R63 ;  /* 0x0000003f004a7202 */ /* 0x000fc40000000f00 */
[----:B------:R-:W-:Y:S02]  /*5900*/  MOV R70, R64 ;  /* 0x0000004000467202 */ /* 0x000fe40000000f00 */
[----:B------:R-:W-:-:S07]  /*5910*/  PRMT R96, RZ, 0x7610, R96 ;  /* 0x00007610ff607816 */ /* 0x000fce0000000060 */
.L_x_82:
[----:B------:R-:W-:Y:S05]  /*5920*/  BSYNC.RECONVERGENT B4 ;  /* 0x0000000000047941 */ /* 0x000fea0003800200 */
.L_x_81:
[----:B------:R-:W0:Y:S01]  /*5930*/  LDCU UR4, c[0x0][0x3ac] ;  /* 0x00007580ff0477ac */ /* 0x000e220008000800 */
[----:B------:R-:W-:Y:S02]  /*5940*/  IADD3 R8, PT, PT, R8, 0x1, RZ ;  /* 0x0000000108087810 */ /* 0x000fe40007ffe0ff */
[----:B------:R-:W-:-:S13]  /*5950*/  FSETP.GEU.AND P0, PT, R79, R48, PT ;  /* 0x000000304f00720b */ /* 0x000fda0003f0e000 */
[----:B------:R-:W-:Y:S01]  /*5960*/  @!P0 IMAD.MOV.U32 R41, RZ, RZ, R70 ;  /* 0x000000ffff298224 */ /* 0x000fe200078e0046 */
[----:B------:R-:W-:Y:S01]  /*5970*/  @!P0 MOV R36, R74 ;  /* 0x0000004a00248202 */ /* 0x000fe20000000f00 */
[----:B------:R-:W-:Y:S01]  /*5980*/  @!P0 IMAD.MOV.U32 R43, RZ, RZ, R75 ;  /* 0x000000ffff2b8224 */ /* 0x000fe200078e004b */
[----:B0-----:R-:W-:Y:S01]  /*5990*/  ISETP.NE.AND P1, PT, R8, UR4, PT ;  /* 0x0000000408007c0c */ /* 0x001fe2000bf25270 */
        /* <DEDUP_REMOVED lines=14> */
[----:B-1----:R-:W-:Y:S02]  /*5a80*/  @!P0 MOV R31, R78 ;  /* 0x0000004e001f8202 */ /* 0x002fe40000000f00 */
[----:B------:R-:W-:Y:S02]  /*5a90*/  @!P0 MOV R48, R79 ;  /* 0x0000004f00308202 */ /* 0x000fe40000000f00 */
[----:B------:R-:W-:Y:S01]  /*5aa0*/  @!P0 PRMT R6, R96, 0x7610, R6 ;  /* 0x0000761060068816 */ /* 0x000fe20000000006 */
[----:B------:R-:W-:Y:S06]  /*5ab0*/  @P1 BRA `(.L_x_95) ;  /* 0xfffffff0003c1947 */ /* 0x000fec000383ffff */
[----:B------:R-:W-:Y:S05]  /*5ac0*/  BSYNC.RECONVERGENT B3 ;  /* 0x0000000000037941 */ /* 0x000fea0003800200 */
.L_x_80:
[----:B------:R-:W-:-:S13]  /*5ad0*/  FSETP.NE.AND P0, PT, R48, +INF , PT ;  /* 0x7f8000003000780b */ /* 0x000fda0003f05000 */
[----:B------:R-:W-:Y:S05]  /*5ae0*/  @!P0 BRA `(.L_x_96) ;  /* 0x0000007800708947 */ /* 0x000fea0003800000 */
[----:B------:R-:W-:Y:S01]  /*5af0*/  LOP3.LUT P0, R5, R6, 0xff, RZ, 0xc0, !PT ;  /* 0x000000ff06057812 */ /* 0x000fe2000780c0ff */
[----:B-----5:R-:W-:Y:S01]  /*5b00*/  IMAD.MOV.U32 R52, RZ, RZ, RZ ;  /* 0x000000ffff347224 */ /* 0x020fe200078e00ff */
[----:B------:R-:W-:-:S13]  /*5b10*/  ISETP.EQ.AND P1, PT, R80, RZ, PT ;  /* 0x000000ff5000720c */ /* 0x000fda0003f22270 */
[----:B------:R-:W-:Y:S05]  /*5b20*/  @P0 BRA P1, `(.L_x_97) ;  /* 0x0000007800780947 */ /* 0x000fea0000800000 */
[----:B------:R-:W-:Y:S01]  /*5b30*/  ISETP.NE.AND P0, PT, R13, RZ, PT ;  /* 0x000000ff0d00720c */ /* 0x000fe20003f05270 */
[----:B------:R-:W-:-:S12]  /*5b40*/  BSSY.RECONVERGENT B1, `(.L_x_98) ;  /* 0x000011b000017945 */ /* 0x000fd80003800200 */
[----:B------:R-:W-:Y:S05]  /*5b50*/  @!P0 BRA `(.L_x_99) ;  /* 0x0000001000648947 */ /* 0x000fea0003800000 */
[----:B------:R-:W-:Y:S01]  /*5b60*/  ISETP.GE.AND P0, PT, R13, 0x1, PT ;  /* 0x000000010d00780c */ /* 0x000fe20003f06270 */
[----:B------:R-:W-:Y:S01]  /*5b70*/  BSSY.RECONVERGENT B2, `(.L_x_100) ;  /* 0x000000f000027945 */ /* 0x000fe20003800200 */
[----:B------:R-:W-:Y:S02]  /*5b80*/  MOV R47, 0x7fc00000 ;  /* 0x7fc00000002f7802 */ /* 0x000fe40000000f00 */
[----:B------:R-:W-:Y:S02]  /*5b90*/  MOV R49, 0x7fc00000 ;  /* 0x7fc0000000317802 */ /* 0x000fe40000000f00 */
[----:B------:R-:W-:-:S07]  /*5ba0*/  MOV R53, 0x7fc00000 ;  /* 0x7fc0000000357802 */ /* 0x000fce0000000f00 */
[----:B------:R-:W-:Y:S05]  /*5bb0*/  @!P0 BRA `(.L_x_101) ;  /* 0x0000000000288947 */ /* 0x000fea0003800000 */
[----:B------:R-:W-:Y:S01]  /*5bc0*/  MOV R2, R16 ;  /* 0x0000001000027202 */ /* 0x000fe20000000f00 */
[----:B------:R-:W-:Y:S01]  /*5bd0*/  VIADD R9, R13, 0xffffffff ;  /* 0xffffffff0d097836 */ /* 0x000fe20000000000 */
[----:B------:R-:W-:-:S03]  /*5be0*/  MOV R3, R17 ;  /* 0x0000001100037202 */ /* 0x000fc60000000f00 */
[----:B------:R-:W-:-:S05]  /*5bf0*/  IMAD.WIDE.U32 R2, R9, 0x3c, R2 ;  /* 0x0000003c09027825 */ /* 0x000fca00078e0002 */
[----:B------:R-:W2:Y:S04]  /*5c00*/  LD.E R47, desc[UR36][R2.64+0x20] ;  /* 0x00002024022f7980 */ /* 0x000ea8000c101900 */
[----:B------:R-:W3:Y:S04]  /*5c10*/  LD.E R49, desc[UR36][R2.64+0x24] ;  /* 0x0000242402317980 */ /* 0x000ee8000c101900 */
[----:B------:R-:W4:Y:S01]  /*5c20*/  LD.E R53, desc[UR36][R2.64+0x28] ;  /* 0x0000282402357980 */ /* 0x000f22000c101900 */
[----:B--2---:R-:W-:Y:S01]  /*5c30*/  FMUL R47, R47, 1.5707963705062866211 ;  /* 0x3fc90fdb2f2f7820 */ /* 0x004fe20000400000 */
[----:B---3--:R-:W-:Y:S01]  /*5c40*/  FMUL R49, R49, 1.5707963705062866211 ;  /* 0x3fc90fdb31317820 */ /* 0x008fe20000400000 */
[----:B----4-:R-:W-:-:S07]  /*5c50*/  FMUL R53, R53, 1.5707963705062866211 ;  /* 0x3fc90fdb35357820 */ /* 0x010fce0000400000 */
.L_x_101:
[----:B------:R-:W-:Y:S05]  /*5c60*/  BSYNC.RECONVERGENT B2 ;  /* 0x0000000000027941 */ /* 0x000fea0003800200 */
.L_x_100:
[C---:B------:R-:W-:Y:S01]  /*5c70*/  FMUL R0, R47.reuse, 0.63661974668502807617 ;  /* 0x3f22f9832f007820 */ /* 0x040fe20000400000 */
[----:B------:R-:W-:Y:S01]  /*5c80*/  FSETP.GE.AND P0, PT, |R47|, 105615, PT ;  /* 0x47ce47802f00780b */ /* 0x000fe20003f06200 */
[----:B------:R-:W-:Y:S04]  /*5c90*/  BSSY.RECONVERGENT B2, `(.L_x_102) ;  /* 0x000003d000027945 */ /* 0x000fe80003800200 */
[----:B------:R-:W0:Y:S02]  /*5ca0*/  F2I.NTZ R0, R0 ;  /* 0x0000000000007305 */ /* 0x000e240000203100 */
[----:B0-----:R-:W-:-:S05]  /*5cb0*/  I2FP.F32.S32 R2, R0 ;  /* 0x0000000000027245 */ /* 0x001fca0000201400 */
[----:B------:R-:W-:-:S04]  /*5cc0*/  FFMA R3, R2, -1.5707962512969970703, R47 ;  /* 0xbfc90fda02037823 */ /* 0x000fc8000000002f */
[----:B------:R-:W-:-:S04]  /*5cd0*/  FFMA R3, R2, -7.5497894158615963534e-08, R3 ;  /* 0xb3a2216802037823 */ /* 0x000fc80000000003 */
[----:B------:R-:W-:Y:S01]  /*5ce0*/  FFMA R2, R2, -5.3903029534742383927e-15, R3 ;  /* 0xa7c234c502027823 */ /* 0x000fe20000000003 */
[----:B------:R-:W-:Y:S06]  /*5cf0*/  @!P0 BRA `(.L_x_103) ;  /* 0x0000000000d88947 */ /* 0x000fec0003800000 */
[----:B------:R-:W-:-:S13]  /*5d00*/  FSETP.NEU.AND P0, PT, |R47|, +INF , PT ;  /* 0x7f8000002f00780b */ /* 0x000fda0003f0d200 */
[----:B------:R-:W-:Y:S05]  /*5d10*/  @!P0 BRA `(.L_x_104) ;  /* 0x0000000000c88947 */ /* 0x000fea0003800000 */
[----:B------:R-:W-:Y:S01]  /*5d20*/  SHF.L.U32 R2, R47, 0x8, RZ ;  /* 0x000000082f027819 */ /* 0x000fe200000006ff */
[----:B------:R-:W-:Y:S01]  /*5d30*/  HFMA2 R55, -RZ, RZ, 0, 0 ;  /* 0x00000000ff377431 */ /* 0x000fe200000001ff */
[----:B------:R-:W-:Y:S01]  /*5d40*/  BSSY.RECONVERGENT B3, `(.L_x_105) ;  /* 0x000000f000037945 */ /* 0x000fe20003800200 */
[----:B------:R-:W-:Y:S01]  /*5d50*/  IMAD.MOV.U32 R6, RZ, RZ, RZ ;  /* 0x000000ffff067224 */ /* 0x000fe200078e00ff */
[----:B------:R-:W-:Y:S02]  /*5d60*/  MOV R0, RZ ;  /* 0x000000ff00007202 */ /* 0x000fe40000000f00 */
[----:B------:R-:W-:-:S07]  /*5d70*/  LOP3.LUT R57, R2, 0x80000000, RZ, 0xfc, !PT ;  /* 0x8000000002397812 */ /* 0x000fce00078efcff */
.L_x_106:
[----:B0-----:R-:W0:Y:S02]  /*5d80*/  LDC.64 R2, c[0x4][0x50] ;  /* 0x01001400ff027b82 */ /* 0x001e240000000a00 */
[----:B0-----:R-:W-:-:S06]  /*5d90*/  IMAD.WIDE.U32 R2, R0, 0x4, R2 ;  /* 0x0000000400027825 */ /* 0x001fcc00078e0002 */
[----:B------:R-:W2:Y:S01]  /*5da0*/  LDG.E.CONSTANT R2, desc[UR36][R2.64] ;  /* 0x0000002402027981 */ /* 0x000ea2000c1e9900 */
[C---:B------:R-:W-:Y:S01]  /*5db0*/  LEA R4, R0.reuse, R1, 0x2 ;  /* 0x0000000100047211 */ /* 0x040fe200078e10ff */
[----:B------:R-:W-:-:S05]  /*5dc0*/  VIADD R0, R0, 0x1 ;  /* 0x0000000100007836 */ /* 0x000fca0000000000 */
[----:B------:R-:W-:Y:S01]  /*5dd0*/  ISETP.NE.AND P0, PT, R0, 0x6, PT ;  /* 0x000000060000780c */ /* 0x000fe20003f05270 */
[----:B--2---:R-:W-:-:S03]  /*5de0*/  IMAD.WIDE.U32 R8, R2, R57, RZ ;  /* 0x0000003902087225 */ /* 0x004fc600078e00ff */
[----:B------:R-:W-:-:S04]  /*5df0*/  IADD3 R51, P1, PT, R8, R6, RZ ;  /* 0x0000000608337210 */ /* 0x000fc80007f3e0ff */
[----:B------:R-:W-:Y:S01]  /*5e00*/  IADD3.X R6, PT, PT, R9, R55, RZ, P1, !PT ;  /* 0x0000003709067210 */ /* 0x000fe20000ffe4ff */
[----:B------:R0:W-:Y:S04]  /*5e10*/  STL [R4], R51 ;  /* 0x0000003304007387 */ /* 0x0001e80000100800 */
[----:B------:R-:W-:Y:S05]  /*5e20*/  @P0 BRA `(.L_x_106) ;  /* 0xfffffffc00d40947 */ /* 0x000fea000383ffff */
[----:B------:R-:W-:Y:S05]  /*5e30*/  BSYNC.RECONVERGENT B3 ;  /* 0x0000000000037941 */ /* 0x000fea0003800200 */
.L_x_105:
[----:B0-----:R-:W-:Y:S01]  /*5e40*/  SHF.R.U32.HI R4, RZ, 0x17, R47 ;  /* 0x00000017ff047819 */ /* 0x001fe2000001162f */
[----:B------:R0:W-:Y:S03]  /*5e50*/  STL [R1+0x18], R6 ;  /* 0x0000180601007387 */ /* 0x0001e60000100800 */
[C---:B------:R-:W-:Y:S02]  /*5e60*/  LOP3.LUT R0, R4.reuse, 0xe0, RZ, 0xc0, !PT ;  /* 0x000000e004007812 */ /* 0x040fe400078ec0ff */
[----:B------:R-:W-:Y:S02]  /*5e70*/  LOP3.LUT P0, RZ, R4, 0x1f, RZ, 0xc0, !PT ;  /* 0x0000001f04ff7812 */ /* 0x000fe4000780c0ff */
[----:B------:R-:W-:-:S04]  /*5e80*/  IADD3 R0, PT, PT, R0, -0x80, RZ ;  /* 0xffffff8000007810 */ /* 0x000fc80007ffe0ff */
[----:B------:R-:W-:-:S05]  /*5e90*/  SHF.R.U32.HI R0, RZ, 0x5, R0 ;  /* 0x00000005ff007819 */ /* 0x000fca0000011600 */
[----:B------:R-:W-:-:S05]  /*5ea0*/  IMAD R50, R0, -0x4, R1 ;  /* 0xfffffffc00327824 */ /* 0x000fca00078e0201 */
[----:B------:R-:W2:Y:S04]  /*5eb0*/  LDL R0, [R50+0x18] ;  /* 0x0000180032007983 */ /* 0x000ea80000100800 */
[----:B------:R-:W2:Y:S04]  /*5ec0*/  LDL R3, [R50+0x14] ;  /* 0x0000140032037983 */ /* 0x000ea80000100800 */
[----:B------:R-:W3:Y:S01]  /*5ed0*/  @P0 LDL R2, [R50+0x10] ;  /* 0x0000100032020983 */ /* 0x000ee20000100800 */
[----:B------:R-:W-:Y:S01]  /*5ee0*/  LOP3.LUT R4, R4, 0x1f, RZ, 0xc0, !PT ;  /* 0x0000001f04047812 */ /* 0x000fe200078ec0ff */
[----:B------:R-:W-:Y:S01]  /*5ef0*/  UMOV UR4, 0x54442d19 ;  /* 0x54442d1900047882 */ /* 0x000fe20000000000 */
[----:B------:R-:W-:-:S02]  /*5f00*/  UMOV UR5, 0x3bf921fb ;  /* 0x3bf921fb00057882 */ /* 0x000fc40000000000 */
[-C--:B--2---:R-:W-:Y:S02]  /*5f10*/  @P0 SHF.L.W.U32.HI R0, R3, R4.reuse, R0 ;  /* 0x0000000403000219 */ /* 0x084fe40000010e00 */
[----:B---3--:R-:W-:Y:S02]  /*5f20*/  @P0 SHF.L.W.U32.HI R3, R2, R4, R3 ;  /* 0x0000000402030219 */ /* 0x008fe40000010e03 */
[----:B------:R-:W-:Y:S02]  /*5f30*/  ISETP.GE.AND P0, PT, R47, RZ, PT ;  /* 0x000000ff2f00720c */ /* 0x000fe40003f06270 */
[C---:B------:R-:W-:Y:S02]  /*5f40*/  SHF.L.W.U32.HI R2, R3.reuse, 0x2, R0 ;  /* 0x0000000203027819 */ /* 0x040fe40000010e00 */
[----:B------:R-:W-:Y:S02]  /*5f50*/  SHF.L.U32 R3, R3, 0x2, RZ ;  /* 0x0000000203037819 */ /* 0x000fe400000006ff */
[----:B------:R-:W-:-:S02]  /*5f60*/  SHF.R.S32.HI R4, RZ, 0x1f, R2 ;  /* 0x0000001fff047819 */ /* 0x000fc40000011402 */
[----:B------:R-:W-:Y:S02]  /*5f70*/  LOP3.LUT R47, R2, R47, RZ, 0x3c, !PT ;  /* 0x0000002f022f7212 */ /* 0x000fe400078e3cff */
[C---:B------:R-:W-:Y:S02]  /*5f80*/  LOP3.LUT R8, R4.reuse, R3, RZ, 0x3c, !PT ;  /* 0x0000000304087212 */ /* 0x040fe400078e3cff */
[----:B------:R-:W-:Y:S02]  /*5f90*/  LOP3.LUT R9, R4, R2, RZ, 0x3c, !PT ;  /* 0x0000000204097212 */ /* 0x000fe400078e3cff */
[----:B------:R-:W-:Y:S02]  /*5fa0*/  SHF.R.U32.HI R3, RZ, 0x1e, R0 ;  /* 0x0000001eff037819 */ /* 0x000fe40000011600 */
[----:B------:R-:W-:Y:S02]  /*5fb0*/  ISETP.GE.AND P1, PT, R47, RZ, PT ;  /* 0x000000ff2f00720c */ /* 0x000fe40003f26270 */
[----:B------:R-:W1:Y:S01]  /*5fc0*/  I2F.F64.S64 R8, R8 ;  /* 0x0000000800087312 */ /* 0x000e620000301c00 */
[----:B------:R-:W-:-:S05]  /*5fd0*/  LEA.HI R0, R2, R3, RZ, 0x1 ;  /* 0x0000000302007211 */ /* 0x000fca00078f08ff */
[----:B------:R-:W-:-:S05]  /*5fe0*/  IMAD.MOV R2, RZ, RZ, -R0 ;  /* 0x000000ffff027224 */ /* 0x000fca00078e0a00 */
[----:B------:R-:W-:Y:S01]  /*5ff0*/  @!P0 MOV R0, R2 ;  /* 0x0000000200008202 */ /* 0x000fe20000000f00 */
[----:B-1----:R-:W-:-:S10]  /*6000*/  DMUL R50, R8, UR4 ;  /* 0x0000000408327c28 */ /* 0x002fd40008000000 */
[----:B------:R-:W1:Y:S02]  /*6010*/  F2F.F32.F64 R50, R50 ;  /* 0x0000003200327310 */ /* 0x000e640000301000 */
[----:B-1----:R-:W-:Y:S01]  /*6020*/  FSEL R2, -R50, R50, !P1 ;  /* 0x0000003232027208 */ /* 0x002fe20004800100 */
[----:B0-----:R-:W-:Y:S06]  /*6030*/  BRA `(.L_x_103) ;  /* 0x0000000000087947 */ /* 0x001fec0003800000 */
.L_x_104:
[----:B------:R-:W-:Y:S02]  /*6040*/  HFMA2 R0, -RZ, RZ, 0, 0 ;  /* 0x00000000ff007431 */ /* 0x000fe400000001ff */
[----:B------:R-:W-:-:S07]  /*6050*/  FMUL R2, RZ, R47 ;  /* 0x0000002fff027220 */ /* 0x000fce0000400000 */
.L_x_103:
[----:B------:R-:W-:Y:S05]  /*6060*/  BSYNC.RECONVERGENT B2 ;  /* 0x0000000000027941 */ /* 0x000fea0003800200 */
.L_x_102:
[----:B------:R-:W-:Y:S01]  /*6070*/  MOV R54, R2 ;  /* 0x0000000200367202 */ /* 0x000fe20000000f00 */
[----:B------:R-:W-:Y:S02]  /*6080*/  IMAD.MOV.U32 R55, RZ, RZ, 0x3c190000 ;  /* 0x3c190000ff377424 */ /* 0x000fe400078e00ff */
[----:B------:R-:W-:Y:S01]  /*6090*/  FMUL R4, R49, 0.63661974668502807617 ;  /* 0x3f22f98331047820 */ /* 0x000fe20000400000 */
[----:B------:R-:W-:Y:S01]  /*60a0*/  LOP3.LUT R0, R0, 0x1, RZ, 0xc0, !PT ;  /* 0x0000000100007812 */ /* 0x000fe200078ec0ff */
[----:B------:R-:W-:Y:S01]  /*60b0*/  BSSY.RECONVERGENT B2, `(.L_x_107) ;  /* 0x0000049000027945 */ /* 0x000fe20003800200 */
[C---:B------:R-:W-:Y:S01]  /*60c0*/  FMUL R2, R54.reuse, R54 ;  /* 0x0000003636027220 */ /* 0x040fe20000400000 */
[----:B------:R-:W-:Y:S02]  /*60d0*/  FSETP.NEU.AND P0, PT, |R54|, 0.00049096695147454738617, PT ;  /* 0x3a00b43c3600780b */ /* 0x000fe40003f0d200 */
[----:B------:R-:W0:Y:S01]  /*60e0*/  F2I.NTZ R4, R4 ;  /* 0x0000000400047305 */ /* 0x000e220000203100 */
[----:B------:R-:W-:Y:S01]  /*60f0*/  FFMA R3, R2, R55, 0.003265380859375 ;  /* 0x3b56000002037423 */ /* 0x000fe20000000037 */
[----:B------:R-:W-:-:S03]  /*6100*/  ISETP.NE.U32.AND P1, PT, R0, 0x1, PT ;  /* 0x000000010000780c */ /* 0x000fc60003f25070 */
[----:B------:R-:W-:-:S04]  /*6110*/  FFMA R3, R2, R3, 0.0242919921875 ;  /* 0x3cc7000002037423 */ /* 0x000fc80000000003 */
[----:B------:R-:W-:-:S04]  /*6120*/  FFMA R3, R2, R3, 0.053466796875 ;  /* 0x3d5b000002037423 */ /* 0x000fc80000000003 */
[----:B------:R-:W-:Y:S01]  /*6130*/  FFMA R3, R2, R3, 0.13337790966033935547 ;  /* 0x3e08943802037423 */ /* 0x000fe20000000003 */
[----:B0-----:R-:W-:-:S03]  /*6140*/  I2FP.F32.S32 R0, R4 ;  /* 0x0000000400007245 */ /* 0x001fc60000201400 */
[C---:B------:R-:W-:Y:S01]  /*6150*/  FFMA R3, R2.reuse, R3, 0.33333230018615722656 ;  /* 0x3eaaaa8802037423 */ /* 0x040fe20000000003 */
[----:B------:R-:W-:-:S04]  /*6160*/  FMUL R2, R2, R54 ;  /* 0x0000003602027220 */ /* 0x000fc80000400000 */
[----:B------:R-:W-:Y:S01]  /*6170*/  @P0 FFMA R54, R3, R2, R54 ;  /* 0x0000000203360223 */ /* 0x000fe20000000036 */
[----:B------:R-:W-:Y:S01]  /*6180*/  FSETP.GE.AND P0, PT, |R49|, 105615, PT ;  /* 0x47ce47803100780b */ /* 0x000fe20003f06200 */
[----:B------:R-:W-:-:S04]  /*6190*/  FFMA R3, R0, -1.5707962512969970703, R49 ;  /* 0xbfc90fda00037823 */ /* 0x000fc80000000031 */
[----:B------:R-:W0:Y:S01]  /*61a0*/  @!P1 MUFU.RCP R54, -R54 ;  /* 0x8000003600369308 */ /* 0x000e220000001000 */
[----:B------:R-:W-:-:S04]  /*61b0*/  FFMA R3, R0, -7.5497894158615963534e-08, R3 ;  /* 0xb3a2216800037823 */ /* 0x000fc80000000003 */
[----:B------:R-:W-:-:S03]  /*61c0*/  FFMA R0, R0, -5.3903029534742383927e-15, R3 ;  /* 0xa7c234c500007823 */ /* 0x000fc60000000003 */
[----:B------:R-:W-:Y:S05]  /*61d0*/  @!P0 BRA `(.L_x_108) ;  /* 0x0000000000d88947 */ /* 0x000fea0003800000 */
[----:B------:R-:W-:-:S13]  /*61e0*/  FSETP.NEU.AND P0, PT, |R49|, +INF , PT ;  /* 0x7f8000003100780b */ /* 0x000fda0003f0d200 */
[----:B------:R-:W-:Y:S05]  /*61f0*/  @!P0 BRA `(.L_x_109) ;  /* 0x0000000000c88947 */ /* 0x000fea0003800000 */
[----:B------:R-:W-:Y:S01]  /*6200*/  SHF.L.U32 R2, R49, 0x8, RZ ;  /* 0x0000000831027819 */ /* 0x000fe200000006ff */
[----:B------:R-:W-:Y:S01]  /*6210*/  HFMA2 R6, -RZ, RZ, 0, 0 ;  /* 0x00000000ff067431 */ /* 0x000fe200000001ff */
[----:B------:R-:W-:Y:S01]  /*6220*/  BSSY.RECONVERGENT B3, `(.L_x_110) ;  /* 0x000000f000037945 */ /* 0x000fe20003800200 */
[----:B------:R-:W-:Y:S01]  /*6230*/  MOV R51, RZ ;  /* 0x000000ff00337202 */ /* 0x000fe20000000f00 */
[----:B------:R-:W-:Y:S01]  /*6240*/  IMAD.MOV.U32 R0, RZ, RZ, RZ ;  /* 0x000000ffff007224 */ /* 0x000fe200078e00ff */
[----:B------:R-:W-:-:S07]  /*6250*/  LOP3.LUT R57, R2, 0x80000000, RZ, 0xfc, !PT ;  /* 0x8000000002397812 */ /* 0x000fce00078efcff */
.L_x_111:
[----:B-1----:R-:W1:Y:S02]  /*6260*/  LDC.64 R2, c[0x4][0x50] ;  /* 0x01001400ff027b82 */ /* 0x002e640000000a00 */
[----:B-1----:R-:W-:-:S06]  /*6270*/  IMAD.WIDE.U32 R2, R0, 0x4, R2 ;  /* 0x0000000400027825 */ /* 0x002fcc00078e0002 */
[----:B------:R-:W2:Y:S01]  /*6280*/  LDG.E.CONSTANT R2, desc[UR36][R2.64] ;  /* 0x0000002402027981 */ /* 0x000ea2000c1e9900 */
[C---:B------:R-:W-:Y:S02]  /*6290*/  LEA R4, R0.reuse, R1, 0x2 ;  /* 0x0000000100047211 */ /* 0x040fe400078e10ff */
[----:B------:R-:W-:-:S04]  /*62a0*/  IADD3 R0, PT, PT, R0, 0x1, RZ ;  /* 0x0000000100007810 */ /* 0x000fc80007ffe0ff */
[----:B------:R-:W-:Y:S01]  /*62b0*/  ISETP.NE.AND P0, PT, R0, 0x6, PT ;  /* 0x000000060000780c */ /* 0x000fe20003f05270 */
[----:B--2---:R-:W-:-:S03]  /*62c0*/  IMAD.WIDE.U32 R8, R2, R57, RZ ;  /* 0x0000003902087225 */ /* 0x004fc600078e00ff */
[----:B------:R-:W-:-:S04]  /*62d0*/  IADD3 R47, P1, PT, R8, R6, RZ ;  /* 0x00000006082f7210 */ /* 0x000fc80007f3e0ff */
[----:B------:R-:W-:Y:S01]  /*62e0*/  IADD3.X R6, PT, PT, R9, R51, RZ, P1, !PT ;  /* 0x0000003309067210 */ /* 0x000fe20000ffe4ff */
[----:B------:R1:W-:Y:S04]  /*62f0*/  STL [R4], R47 ;  /* 0x0000002f04007387 */ /* 0x0003e80000100800 */
[----:B------:R-:W-:Y:S05]  /*6300*/  @P0 BRA `(.L_x_111) ;  /* 0xfffffffc00d40947 */ /* 0x000fea000383ffff */
[----:B------:R-:W-:Y:S05]  /*6310*/  BSYNC.RECONVERGENT B3 ;  /* 0x0000000000037941 */ /* 0x000fea0003800200 */
.L_x_110:
[----:B-1----:R-:W-:Y:S01]  /*6320*/  SHF.R.U32.HI R4, RZ, 0x17, R49 ;  /* 0x00000017ff047819 */ /* 0x002fe20000011631 */
[----:B------:R1:W-:Y:S03]  /*6330*/  STL [R1+0x18], R6 ;  /* 0x0000180601007387 */ /* 0x0003e60000100800 */
[C---:B------:R-:W-:Y:S02]  /*6340*/  LOP3.LUT R0, R4.reuse, 0xe0, RZ, 0xc0, !PT ;  /* 0x000000e004007812 */ /* 0x040fe400078ec0ff */
[----:B------:R-:W-:-:S03]  /*6350*/  LOP3.LUT P0, RZ, R4, 0x1f, RZ, 0xc0, !PT ;  /* 0x0000001f04ff7812 */ /* 0x000fc6000780c0ff */
[----:B------:R-:W-:-:S05]  /*6360*/  VIADD R0, R0, 0xffffff80 ;  /* 0xffffff8000007836 */ /* 0x000fca0000000000 */
        /* <DEDUP_REMOVED lines=19> */
[----:B------:R-:W2:Y:S01]  /*64a0*/  I2F.F64.S64 R8, R8 ;  /* 0x0000000800087312 */ /* 0x000ea20000301c00 */
[----:B------:R-:W-:-:S04]  /*64b0*/  LEA.HI R4, R2, R3, RZ, 0x1 ;  /* 0x0000000302047211 */ /* 0x000fc800078f08ff */
[----:B------:R-:W-:-:S04]  /*64c0*/  IADD3 R0, PT, PT, -R4, RZ, RZ ;  /* 0x000000ff04007210 */ /* 0x000fc80007ffe1ff */
[----:B------:R-:W-:Y:S01]  /*64d0*/  @!P0 MOV R4, R0 ;  /* 0x0000000000048202 */ /* 0x000fe20000000f00 */
[----:B--2---:R-:W-:-:S10]  /*64e0*/  DMUL R50, R8, UR4 ;  /* 0x0000000408327c28 */ /* 0x004fd40008000000 */
[----:B------:R-:W2:Y:S02]  /*64f0*/  F2F.F32.F64 R50, R50 ;  /* 0x0000003200327310 */ /* 0x000ea40000301000 */
[----:B--2---:R-:W-:Y:S01]  /*6500*/  FSEL R0, -R50, R50, !P1 ;  /* 0x0000003232007208 */ /* 0x004fe20004800100 */
[----:B-1----:R-:W-:Y:S06]  /*6510*/  BRA `(.L_x_108) ;  /* 0x0000000000087947 */ /* 0x002fec0003800000 */
.L_x_109:
[----:B------:R-:W-:Y:S01]  /*6520*/  FMUL R0, RZ, R49 ;  /* 0x00000031ff007220 */ /* 0x000fe20000400000 */
[----:B------:R-:W-:-:S07]  /*6530*/  IMAD.MOV.U32 R4, RZ, RZ, RZ ;  /* 0x000000ffff047224 */ /* 0x000fce00078e00ff */
.L_x_108:
[----:B------:R-:W-:Y:S05]  /*6540*/  BSYNC.RECONVERGENT B2 ;  /* 0x0000000000027941 */ /* 0x000fea0003800200 */
.L_x_107:
[----:B------:R-:W-:Y:S01]  /*6550*/  MOV R47, R0 ;  /* 0x00000000002f7202 */ /* 0x000fe20000000f00 */
[----:B------:R-:W-:Y:S01]  /*6560*/  FMUL R2, R53, 0.63661974668502807617 ;  /* 0x3f22f98335027820 */ /* 0x000fe20000400000 */
[----:B------:R-:W-:Y:S01]  /*6570*/  LOP3.LUT R4, R4, 0x1, RZ, 0xc0, !PT ;  /* 0x0000000104047812 */ /* 0x000fe200078ec0ff */
[----:B------:R-:W-:Y:S01]  /*6580*/  BSSY.RECONVERGENT B2, `(.L_x_112) ;  /* 0x0000049000027945 */ /* 0x000fe20003800200 */
[C---:B------:R-:W-:Y:S01]  /*6590*/  FSETP.NEU.AND P0, PT, |R47|.reuse, 0.00049096695147454738617, PT ;  /* 0x3a00b43c2f00780b */ /* 0x040fe20003f0d200 */
[----:B------:R-:W-:Y:S01]  /*65a0*/  FMUL R0, R47, R47 ;  /* 0x0000002f2f007220 */ /* 0x000fe20000400000 */
[----:B------:R-:W-:Y:S01]  /*65b0*/  ISETP.NE.U32.AND P1, PT, R4, 0x1, PT ;  /* 0x000000010400780c */ /* 0x000fe20003f25070 */
[----:B------:R-:W1:Y:S02]  /*65c0*/  F2I.NTZ R2, R2 ;  /* 0x0000000200027305 */ /* 0x000e640000203100 */
[----:B------:R-:W-:-:S04]  /*65d0*/  FFMA R3, R0, R55, 0.003265380859375 ;  /* 0x3b56000000037423 */ /* 0x000fc80000000037 */
[----:B------:R-:W-:-:S04]  /*65e0*/  FFMA R3, R0, R3, 0.0242919921875 ;  /* 0x3cc7000000037423 */ /* 0x000fc80000000003 */
[----:B------:R-:W-:-:S04]  /*65f0*/  FFMA R3, R0, R3, 0.053466796875 ;  /* 0x3d5b000000037423 */ /* 0x000fc80000000003 */
[----:B------:R-:W-:-:S04]  /*6600*/  FFMA R3, R0, R3, 0.13337790966033935547 ;  /* 0x3e08943800037423 */ /* 0x000fc80000000003 */
[C---:B------:R-:W-:Y:S01]  /*6610*/  FFMA R3, R0.reuse, R3, 0.33333230018615722656 ;  /* 0x3eaaaa8800037423 */ /* 0x040fe20000000003 */
[----:B------:R-:W-:-:S04]  /*6620*/  FMUL R0, R0, R47 ;  /* 0x0000002f00007220 */ /* 0x000fc80000400000 */
[----:B------:R-:W-:Y:S01]  /*6630*/  @P0 FFMA R47, R3, R0, R47 ;  /* 0x00000000032f0223 */ /* 0x000fe2000000002f */
[----:B------:R-:W-:Y:S02]  /*6640*/  FSETP.GE.AND P0, PT, |R53|, 105615, PT ;  /* 0x47ce47803500780b */ /* 0x000fe40003f06200 */
[----:B-1----:R-:W-:-:S03]  /*6650*/  I2FP.F32.S32 R0, R2 ;  /* 0x0000000200007245 */ /* 0x002fc60000201400 */
[----:B------:R-:W1:Y:S02]  /*6660*/  @!P1 MUFU.RCP R47, -R47 ;  /* 0x8000002f002f9308 */ /* 0x000e640000001000 */
        /* <DEDUP_REMOVED lines=12> */
.L_x_116:
[----:B--2---:R-:W2:Y:S02]  /*6730*/  LDC.64 R2, c[0x4][0x50] ;  /* 0x01001400ff027b82 */ /* 0x004ea40000000a00 */
[----:B--2---:R-:W-:-:S06]  /*6740*/  IMAD.WIDE.U32 R2, R0, 0x4, R2 ;  /* 0x0000000400027825 */ /* 0x004fcc00078e0002 */
[----:B------:R-:W2:Y:S01]  /*6750*/  LDG.E.CONSTANT R2, desc[UR36][R2.64] ;  /* 0x0000002402027981 */ /* 0x000ea2000c1e9900 */
[C---:B------:R-:W-:Y:S02]  /*6760*/  LEA R4, R0.reuse, R1, 0x2 ;  /* 0x0000000100047211 */ /* 0x040fe400078e10ff */
[----:B------:R-:W-:-:S04]  /*6770*/  IADD3 R0, PT, PT, R0, 0x1, RZ ;  /* 0x0000000100007810 */ /* 0x000fc80007ffe0ff */
[----:B------:R-:W-:Y:S01]  /*6780*/  ISETP.NE.AND P0, PT, R0, 0x6, PT ;  /* 0x000000060000780c */ /* 0x000fe20003f05270 */
[----:B--2---:R-:W-:-:S03]  /*6790*/  IMAD.WIDE.U32 R8, R2, R57, RZ ;  /* 0x0000003902087225 */ /* 0x004fc600078e00ff */
[----:B------:R-:W-:-:S05]  /*67a0*/  IADD3 R49, P1, PT, R8, R6, RZ ;  /* 0x0000000608317210 */ /* 0x000fca0007f3e0ff */
[----:B------:R2:W-:Y:S01]  /*67b0*/  STL [R4], R49 ;  /* 0x0000003104007387 */ /* 0x0005e20000100800 */
[----:B------:R-:W-:-:S03]  /*67c0*/  IMAD.X R6, R9, 0x1, R51, P1 ;  /* 0x0000000109067824 */ /* 0x000fc600008e0633 */
[----:B------:R-:W-:Y:S05]  /*67d0*/  @P0 BRA `(.L_x_116) ;  /* 0xfffffffc00d40947 */ /* 0x000fea000383ffff */
[----:B------:R-:W-:Y:S05]  /*67e0*/  BSYNC.RECONVERGENT B3 ;  /* 0x0000000000037941 */ /* 0x000fea0003800200 */
.L_x_115:
[----:B--2---:R-:W-:Y:S01]  /*67f0*/  SHF.R.U32.HI R4, RZ, 0x17, R53 ;  /* 0x00000017ff047819 */ /* 0x004fe20000011635 */
[----:B------:R2:W-:Y:S03]  /*6800*/  STL [R1+0x18], R6 ;  /* 0x0000180601007387 */ /* 0x0005e60000100800 */
[C---:B------:R-:W-:Y:S02]  /*6810*/  LOP3.LUT R0, R4.reuse, 0xe0, RZ, 0xc0, !PT ;  /* 0x000000e004007812 */ /* 0x040fe400078ec0ff */
[----:B------:R-:W-:Y:S02]  /*6820*/  LOP3.LUT P0, RZ, R4, 0x1f, RZ, 0xc0, !PT ;  /* 0x0000001f04ff7812 */ /* 0x000fe4000780c0ff */
[----:B------:R-:W-:-:S04]  /*6830*/  IADD3 R0, PT, PT, R0, -0x80, RZ ;  /* 0xffffff8000007810 */ /* 0x000fc80007ffe0ff */
[----:B------:R-:W-:-:S05]  /*6840*/  SHF.R.U32.HI R0, RZ, 0x5, R0 ;  /* 0x00000005ff007819 */ /* 0x000fca0000011600 */
[----:B------:R-:W-:-:S05]  /*6850*/  IMAD R49, R0, -0x4, R1 ;  /* 0xfffffffc00317824 */ /* 0x000fca00078e0201 */
[----:B------:R-:W3:Y:S04]  /*6860*/  LDL R0, [R49+0x18] ;  /* 0x0000180031007983 */ /* 0x000ee80000100800 */
[----:B------:R-:W3:Y:S04]  /*6870*/  LDL R3, [R49+0x14] ;  /* 0x0000140031037983 */ /* 0x000ee80000100800 */
[----:B------:R-:W4:Y:S01]  /*6880*/  @P0 LDL R2, [R49+0x10] ;  /* 0x0000100031020983 */ /* 0x000f220000100800 */
[----:B------:R-:W-:Y:S01]  /*6890*/  LOP3.LUT R4, R4, 0x1f, RZ, 0xc0, !PT ;  /* 0x0000001f04047812 */ /* 0x000fe200078ec0ff */
[----:B------:R-:W-:Y:S01]  /*68a0*/  UMOV UR4, 0x54442d19 ;  /* 0x54442d1900047882 */ /* 0x000fe20000000000 */
[----:B------:R-:W-:-:S02]  /*68b0*/  UMOV UR5, 0x3bf921fb ;  /* 0x3bf921fb00057882 */ /* 0x000fc40000000000 */
[-C--:B---3--:R-:W-:Y:S02]  /*68c0*/  @P0 SHF.L.W.U32.HI R0, R3, R4.reuse, R0 ;  /* 0x0000000403000219 */ /* 0x088fe40000010e00 */
[----:B----4-:R-:W-:Y:S02]  /*68d0*/  @P0 SHF.L.W.U32.HI R3, R2, R4, R3 ;  /* 0x0000000402030219 */ /* 0x010fe40000010e03 */
        /* <DEDUP_REMOVED lines=9> */
[----:B------:R-:W3:Y:S01]  /*6970*/  I2F.F64.S64 R8, R8 ;  /* 0x0000000800087312 */ /* 0x000ee20000301c00 */
[----:B------:R-:W-:-:S04]  /*6980*/  LEA.HI R2, R2, R3, RZ, 0x1 ;  /* 0x0000000302027211 */ /* 0x000fc800078f08ff */
[----:B------:R-:W-:-:S05]  /*6990*/  IADD3 R0, PT, PT, -R2, RZ, RZ ;  /* 0x000000ff02007210 */ /* 0x000fca0007ffe1ff */
[----:B------:R-:W-:Y:S01]  /*69a0*/  @!P0 IMAD.MOV.U32 R2, RZ, RZ, R0 ;  /* 0x000000ffff028224 */ /* 0x000fe200078e0000 */
[----:B---3--:R-:W-:-:S10]  /*69b0*/  DMUL R50, R8, UR4 ;  /* 0x0000000408327c28 */ /* 0x008fd40008000000 */
[----:B------:R-:W3:Y:S02]  /*69c0*/  F2F.F32.F64 R50, R50 ;  /* 0x0000003200327310 */ /* 0x000ee40000301000 */
[----:B---3--:R-:W-:Y:S01]  /*69d0*/  FSEL R0, -R50, R50, !P1 ;  /* 0x0000003232007208 */ /* 0x008fe20004800100 */
[----:B--2---:R-:W-:Y:S06]  /*69e0*/  BRA `(.L_x_113) ;  /* 0x0000000000087947 */ /* 0x004fec0003800000 */
.L_x_114:
[----:B------:R-:W-:Y:S01]  /*69f0*/  FMUL R0, RZ, R53 ;  /* 0x00000035ff007220 */ /* 0x000fe20000400000 */
[----:B------:R-:W-:-:S07]  /*6a00*/  MOV R2, RZ ;  /* 0x000000ff00027202 */ /* 0x000fce0000000f00 */
.L_x_113:
[----:B------:R-:W-:Y:S05]  /*6a10*/  BSYNC.RECONVERGENT B2 ;  /* 0x0000000000027941 */ /* 0x000fea0003800200 */
.L_x_112:
[----:B------:R-:W-:Y:S01]  /*6a20*/  MOV R8, R0 ;  /* 0x0000000000087202 */ /* 0x000fe20000000f00 */
[----:B------:R-:W-:Y:S01]  /*6a30*/  HFMA2 R49, -RZ, RZ, 0.96630859375, -0.0022525787353515625 ;  /* 0x3bbb989dff317431 */ /* 0x000fe200000001ff */
[----:B------:R-:W-:Y:S01]  /*6a40*/  LOP3.LUT R2, R2, 0x1, RZ, 0xc0, !PT ;  /* 0x0000000102027812 */ /* 0x000fe200078ec0ff */
[----:B------:R-:W-:Y:S01]  /*6a50*/  IMAD.MOV.U32 R51, RZ, RZ, 0x437c0000 ;  /* 0x437c0000ff337424 */ /* 0x000fe200078e00ff */
[C---:B------:R-:W-:Y:S01]  /*6a60*/  FSETP.NEU.AND P0, PT, |R8|.reuse, 0.00049096695147454738617, PT ;  /* 0x3a00b43c0800780b */ /* 0x040fe20003f0d200 */
[----:B------:R-:W-:Y:S01]  /*6a70*/  FMUL R0, R8, R8 ;  /* 0x0000000808007220 */ /* 0x000fe20000400000 */
[----:B------:R-:W-:Y:S01]  /*6a80*/  ISETP.NE.U32.AND P1, PT, R2, 0x1, PT ;  /* 0x000000010200780c */ /* 0x000fe20003f25070 */
[----:B-1----:R-:W-:Y:S02]  /*6a90*/  FMUL R2, R47, -R48 ;  /* 0x800000302f027220 */ /* 0x002fe40000400000 */
[----:B------:R-:W-:Y:S02]  /*6aa0*/  FFMA R3, R0, R55, 0.003265380859375 ;  /* 0x3b56000000037423 */ /* 0x000fe40000000037 */
[----:B------:R-:W-:-:S02]  /*6ab0*/  FFMA.SAT R6, R2, R49, 0.5 ;  /* 0x3f00000002067423 */ /* 0x000fc40000002031 */
[----:B------:R-:W-:Y:S02]  /*6ac0*/  FFMA R3, R0, R3, 0.0242919921875 ;  /* 0x3cc7000000037423 */ /* 0x000fe40000000003 */
[----:B------:R-:W-:Y:S02]  /*6ad0*/  FFMA.RM R6, R6, R51, 12582913 ;  /* 0x4b40000106067423 */ /* 0x000fe40000004033 */
[----:B------:R-:W-:Y:S02]  /*6ae0*/  FFMA R3, R0, R3, 0.053466796875 ;  /* 0x3d5b000000037423 */ /* 0x000fe40000000003 */
[C---:B------:R-:W-:Y:S01]  /*6af0*/  FADD R47, R6.reuse, -12583039 ;  /* 0xcb40007f062f7421 */ /* 0x040fe20000000000 */
[----:B------:R-:W-:Y:S01]  /*6b00*/  SHF.L.U32 R6, R6, 0x17, RZ ;  /* 0x0000001706067819 */ /* 0x000fe200000006ff */
[----:B------:R-:W-:Y:S02]  /*6b10*/  FFMA R3, R0, R3, 0.13337790966033935547 ;  /* 0x3e08943800037423 */ /* 0x000fe40000000003 */
[----:B------:R-:W-:-:S02]  /*6b20*/  FFMA R47, R2, 1.4426950216293334961, -R47 ;  /* 0x3fb8aa3b022f7823 */ /* 0x000fc4000000082f */
[C---:B------:R-:W-:Y:S01]  /*6b30*/  FFMA R3, R0.reuse, R3, 0.33333230018615722656 ;  /* 0x3eaaaa8800037423 */ /* 0x040fe20000000003 */
[----:B------:R-:W-:Y:S01]  /*6b40*/  FMUL R0, R0, R8 ;  /* 0x0000000800007220 */ /* 0x000fe20000400000 */
[----:B------:R-:W-:-:S03]  /*6b50*/  FFMA R47, R2, 1.925963033500011079e-08, R47 ;  /* 0x32a57060022f7823 */ /* 0x000fc6000000002f */
[----:B------:R-:W-:Y:S01]  /*6b60*/  @P0 FFMA R8, R3, R0, R8 ;  /* 0x0000000003080223 */ /* 0x000fe20000000008 */
[----:B0-----:R-:W-:Y:S02]  /*6b70*/  FMUL R0, R54, -R48 ;  /* 0x8000003036007220 */ /* 0x001fe40000400000 */
[----:B------:R-:W-:Y:S02]  /*6b80*/  MUFU.EX2 R47, R47 ;  /* 0x0000002f002f7308 */ /* 0x000fe40000000800 */
[----:B------:R-:W-:-:S04]  /*6b90*/  FFMA.SAT R3, R0, R49, 0.5 ;  /* 0x3f00000000037423 */ /* 0x000fc80000002031 */
[----:B------:R-:W-:Y:S02]  /*6ba0*/  FFMA.RM R4, R3, R51, 12582913 ;  /* 0x4b40000103047423 */ /* 0x000fe40000004033 */
[----:B------:R-:W0:Y:S02]  /*6bb0*/  @!P1 MUFU.RCP R8, -R8 ;  /* 0x8000000800089308 */ /* 0x000e240000001000 */
[C---:B------:R-:W-:Y:S01]  /*6bc0*/  FADD R3, R4.reuse, -12583039 ;  /* 0xcb40007f04037421 */ /* 0x040fe20000000000 */
[----:B------:R-:W-:-:S03]  /*6bd0*/  SHF.L.U32 R4, R4, 0x17, RZ ;  /* 0x0000001704047819 */ /* 0x000fc600000006ff */
[----:B------:R-:W-:-:S04]  /*6be0*/  FFMA R9, R0, 1.4426950216293334961, -R3 ;  /* 0x3fb8aa3b00097823 */ /* 0x000fc80000000803 */
[----:B------:R-:W-:-:S06]  /*6bf0*/  FFMA R9, R0, 1.925963033500011079e-08, R9 ;  /* 0x32a5706000097823 */ /* 0x000fcc0000000009 */
[----:B------:R-:W1:Y:S01]  /*6c00*/  MUFU.EX2 R9, R9 ;  /* 0x0000000900097308 */ /* 0x000e620000000800 */
[----:B0-----:R-:W-:-:S04]  /*6c10*/  FMUL R3, R8, -R48 ;  /* 0x8000003008037220 */ /* 0x001fc80000400000 */
[----:B------:R-:W-:-:S04]  /*6c20*/  FFMA.SAT R0, R3, R49, 0.5 ;  /* 0x3f00000003007423 */ /* 0x000fc80000002031 */
[----:B------:R-:W-:-:S04]  /*6c30*/  FFMA.RM R0, R0, R51, 12582913 ;  /* 0x4b40000100007423 */ /* 0x000fc80000004033 */
[C---:B------:R-:W-:Y:S01]  /*6c40*/  FADD R2, R0.reuse, -12583039 ;  /* 0xcb40007f00027421 */ /* 0x040fe20000000000 */
[----:B------:R-:W-:-:S03]  /*6c50*/  SHF.L.U32 R0, R0, 0x17, RZ ;  /* 0x0000001700007819 */ /* 0x000fc600000006ff */
[----:B------:R-:W-:Y:S01]  /*6c60*/  FFMA R2, R3, 1.4426950216293334961, -R2 ;  /* 0x3fb8aa3b03027823 */ /* 0x000fe20000000802 */
[----:B-1----:R-:W-:-:S03]  /*6c70*/  FMUL R9, R4, R9 ;  /* 0x0000000904097220 */ /* 0x002fc60000400000 */
[----:B------:R-:W-:Y:S01]  /*6c80*/  FFMA R2, R3, 1.925963033500011079e-08, R2 ;  /* 0x32a5706003027823 */ /* 0x000fe20000000002 */
[----:B------:R-:W-:Y:S01]  /*6c90*/  FMUL R3, R6, R47 ;  /* 0x0000002f06037220 */ /* 0x000fe20000400000 */
[----:B------:R-:W-:Y:S02]  /*6ca0*/  FMUL R12, R12, R9 ;  /* 0x000000090c0c7220 */ /* 0x000fe40000400000 */
[----:B------:R-:W0:Y:S01]  /*6cb0*/  MUFU.EX2 R49, R2 ;  /* 0x0000000200317308 */ /* 0x000e220000000800 */
[----:B------:R-:W-:Y:S01]  /*6cc0*/  FMUL R14, R14, R3 ;  /* 0x000000030e0e7220 */ /* 0x000fe20000400000 */
[----:B0-----:R-:W-:-:S04]  /*6cd0*/  FMUL R49, R0, R49 ;  /* 0x0000003100317220 */ /* 0x001fc80000400000 */
[----:B------:R-:W-:-:S07]  /*6ce0*/  FMUL R20, R20, R49 ;  /* 0x0000003114147220 */ /* 0x000fce0000400000 */
.L_x_99:
[----:B------:R-:W-:Y:S05]  /*6cf0*/  BSYNC.RECONVERGENT B1 ;  /* 0x0000000000017941 */ /* 0x000fea0003800200 */
.L_x_98:
[----:B------:R-:W-:-:S13]  /*6d00*/  FSETP.GT.AND P0, PT, R38, RZ, PT ;  /* 0x000000ff2600720b */ /* 0x000fda0003f04000 */
[----:B------:R-:W-:Y:S05]  /*6d10*/  @P0 BRA `(.L_x_117) ;  /* 0x0000006400d00947 */ /* 0x000fea0003800000 */
[----:B------:R-:W-:Y:S01]  /*6d20*/  ISETP.NE.AND P0, PT, R80, 0x1, PT ;  /* 0x000000015000780c */ /* 0x000fe20003f05270 */
[----:B------:R-:W-:-:S12]  /*6d30*/  BSSY.RECONVERGENT B3, `(.L_x_118) ;  /* 0x000066d000037945 */ /* 0x000fd80003800200 */
[----:B------:R-:W-:Y:S05]  /*6d40*/  @!P0 BRA `(.L_x_119) ;  /* 0x0000002000588947 */ /* 0x000fea0003800000 */
[----:B------:R-:W-:Y:S01]  /*6d50*/  ISETP.NE.AND P0, PT, R45, 0x1, PT ;  /* 0x000000012d00780c */ /* 0x000fe20003f05270 */
[----:B------:R-:W-:-:S12]  /*6d60*/  BSSY.RECONVERGENT B4, `(.L_x_120) ;  /* 0x0000083000047945 */ /* 0x000fd80003800200 */
[----:B------:R-:W-:Y:S01]  /*6d70*/  @P0 FMUL R12, R12, R39 ;  /* 0x000000270c0c0220 */ /* 0x000fe20000400000 */
[----:B------:R-:W-:Y:S01]  /*6d80*/  @P0 FMUL R14, R14, R35 ;  /* 0x000000230e0e0220 */ /* 0x000fe20000400000 */
[----:B------:R-:W-:Y:S01]  /*6d90*/  @P0 FMUL R20, R20, R37 ;  /* 0x0000002514140220 */ /* 0x000fe20000400000 */
[----:B------:R-:W-:Y:S06]  /*6da0*/  @P0 BRA `(.L_x_121) ;  /* 0x0000000400f80947 */ /* 0x000fec0003800000 */
[----:B------:R-:W0:Y:S01]  /*6db0*/  LDCU UR4, c[0x3][0x54] ;  /* 0x00c00a80ff0477ac */ /* 0x000e220008000800 */
[----:B------:R-:W-:Y:S01]  /*6dc0*/  BSSY.RECONVERGENT B5, `(.L_x_122) ;  /* 0x0000012000057945 */ /* 0x000fe20003800200 */
[C---:B0-----:R-:W-:Y:S01]  /*6dd0*/  FADD R9, R46.reuse, UR4 ;  /* 0x000000042e097e21 */ /* 0x041fe20008000000 */
[----:B------:R-:W-:-:S03]  /*6de0*/  FADD R0, -R46, UR4 ;  /* 0x000000042e007e21 */ /* 0x000fc60008000100 */
[----:B------:R-:W0:Y:S08]  /*6df0*/  MUFU.RCP R2, R9 ;  /* 0x0000000900027308 */ /* 0x000e300000001000 */
[----:B------:R-:W1:Y:S01]  /*6e00*/  FCHK P0, R0, R9 ;  /* 0x0000000900007302 */ /* 0x000e620000000000 */
[----:B0-----:R-:W-:-:S04]  /*6e10*/  FFMA R3, -R9, R2, 1 ;  /* 0x3f80000009037423 */ /* 0x001fc80000000102 */
[----:B------:R-:W-:Y:S01]  /*6e20*/  FFMA R5, R2, R3, R2 ;  /* 0x0000000302057223 */ /* 0x000fe20000000002 */
[----:B------:R-:W-:-:S03]  /*6e30*/  FMUL R3, R31, R26 ;  /* 0x0000001a1f037220 */ /* 0x000fc60000400000 */
[----:B------:R-:W-:Y:S01]  /*6e40*/  FFMA R4, R0, R5, RZ ;  /* 0x0000000500047223 */ /* 0x000fe200000000ff */
[----:B------:R-:W-:-:S03]  /*6e50*/  FFMA R2, R28, R33, R3 ;  /* 0x000000211c027223 */ /* 0x000fc60000000003 */
[----:B------:R-:W-:Y:S01]  /*6e60*/  FFMA R3, -R9, R4, R0 ;  /* 0x0000000409037223 */ /* 0x000fe20000000100 */
[----:B------:R-:W-:-:S03]  /*6e70*/  FFMA R30, R21, R32, R2 ;  /* 0x00000020151e7223 */ /* 0x000fc60000000002 */
[----:B------:R-:W-:Y:S01]  /*6e80*/  FFMA R3, R5, R3, R4 ;  /* 0x0000000305037223 */ /* 0x000fe20000000004 */
[----:B-1----:R-:W-:Y:S06]  /*6e90*/  @!P0 BRA `(.L_x_123) ;  /* 0x0000000000108947 */ /* 0x002fec0003800000 */
[----:B------:R-:W-:Y:S01]  /*6ea0*/  IMAD.MOV.U32 R3, RZ, RZ, R9 ;  /* 0x000000ffff037224 */ /* 0x000fe200078e0009 */
[----:B------:R-:W-:-:S07]  /*6eb0*/  MOV R70, 0x6ed0 ;  /* 0x00006ed000467802 */ /* 0x000fce0000000f00 */
[----:B------:R-:W-:Y:S05]  /*6ec0*/  CALL.REL.NOINC `($__internal_2_$__cuda_sm3x_div_rn_noftz_f32_slowpath) ;  /* 0x00000084005c7944 */ /* 0x000fea0003c00000 */
[----:B------:R-:W-:-:S07]  /*6ed0*/  MOV R3, R0 ;  /* 0x0000000000037202 */ /* 0x000fce0000000f00 */
.L_x_123:
[----:B------:R-:W-:Y:S05]  /*6ee0*/  BSYNC.RECONVERGENT B5 ;  /* 0x0000000000057941 */ /* 0x000fea0003800200 */
.L_x_122:
[----:B------:R-:W-:Y:S01]  /*6ef0*/  FADD R45, -|R30|, 1 ;  /* 0x3f8000001e2d7421 */ /* 0x000fe20000000300 */
[----:B------:R-:W-:Y:S01]  /*6f00*/  IMAD.MOV.U32 R8, RZ, RZ, 0x3a2c32e4 ;  /* 0x3a2c32e4ff087424 */ /* 0x000fe200078e00ff */
[----:B------:R-:W-:Y:S02]  /*6f10*/  BSSY.RECONVERGENT B1, `(.L_x_124) ;  /* 0x000004a000017945 */ /* 0x000fe40003800200 */
[C---:B------:R-:W-:Y:S01]  /*6f20*/  FMUL R0, |R45|.reuse, 16777216 ;  /* 0x4b8000002d007820 */ /* 0x040fe20000400200 */
[C---:B------:R-:W-:Y:S02]  /*6f30*/  FSETP.GEU.AND P0, PT, |R45|.reuse, 1.175494350822287508e-38, PT ;  /* 0x008000002d00780b */ /* 0x040fe40003f0e200 */
[----:B------:R-:W-:Y:S02]  /*6f40*/  FSETP.NEU.AND P2, PT, R45, 1, PT ;  /* 0x3f8000002d00780b */ /* 0x000fe40003f4d000 */
[----:B------:R-:W-:-:S04]  /*6f50*/  FSEL R0, R0, |R45|, !P0 ;  /* 0x4000002d00007208 */ /* 0x000fc80004000000 */
[----:B------:R-:W-:-:S04]  /*6f60*/  IADD3 R2, PT, PT, R0, -0x3f3504f3, RZ ;  /* 0xc0cafb0d00027810 */ /* 0x000fc80007ffe0ff */
[----:B------:R-:W-:-:S04]  /*6f70*/  LOP3.LUT R5, R2, 0xff800000, RZ, 0xc0, !PT ;  /* 0xff80000002057812 */ /* 0x000fc800078ec0ff */
[-C--:B------:R-:W-:Y:S02]  /*6f80*/  IADD3 R0, PT, PT, R0, -R5.reuse, RZ ;  /* 0x8000000500007210 */ /* 0x080fe40007ffe0ff */
[----:B------:R-:W-:-:S03]  /*6f90*/  I2FP.F32.S32 R5, R5 ;  /* 0x0000000500057245 */ /* 0x000fc60000201400 */
[C---:B------:R-:W-:Y:S01]  /*6fa0*/  FADD R4, R0.reuse, 1 ;  /* 0x3f80000000047421 */ /* 0x040fe20000000000 */
[----:B------:R-:W-:Y:S01]  /*6fb0*/  FADD R2, R0, -1 ;  /* 0xbf80000000027421 */ /* 0x000fe20000000000 */
[----:B------:R-:W-:-:S03]  /*6fc0*/  FSEL R0, RZ, -24, P0 ;  /* 0xc1c00000ff007808 */ /* 0x000fc60000000000 */
[----:B------:R-:W-:Y:S01]  /*6fd0*/  FADD R9, R2, R2 ;  /* 0x0000000202097221 */ /* 0x000fe20000000000 */
[----:B------:R-:W0:Y:S01]  /*6fe0*/  MUFU.RCP R4, R4 ;  /* 0x0000000400047308 */ /* 0x000e220000001000 */
[----:B------:R-:W-:Y:S02]  /*6ff0*/  FFMA R0, R5, 1.1920928955078125e-07, R0 ;  /* 0x3400000005007823 */ /* 0x000fe40000000000 */
[----:B0-----:R-:W-:-:S04]  /*7000*/  FMUL R9, R4, R9 ;  /* 0x0000000904097220 */ /* 0x001fc80000400000 */
[----:B------:R-:W-:Y:S01]  /*7010*/  FADD R6, R2, -R9 ;  /* 0x8000000902067221 */ /* 0x000fe20000000000 */
[CC--:B------:R-:W-:Y:S01]  /*7020*/  FMUL R5, R9.reuse, R9.reuse ;  /* 0x0000000909057220 */ /* 0x0c0fe20000400000 */
[----:B------:R-:W-:Y:S02]  /*7030*/  FFMA R43, R9, 1.4426950216293334961, R0 ;  /* 0x3fb8aa3b092b7823 */ /* 0x000fe40000000000 */
[----:B------:R-:W-:Y:S01]  /*7040*/  FADD R41, R6, R6 ;  /* 0x0000000606297221 */ /* 0x000fe20000000000 */
[C---:B------:R-:W-:Y:S01]  /*7050*/  FFMA R6, R5.reuse, R8, 0.0032181653659790754318 ;  /* 0x3b52e7db05067423 */ /* 0x040fe20000000008 */
[----:B------:R-:W-:Y:S02]  /*7060*/  FADD R0, R0, -R43 ;  /* 0x8000002b00007221 */ /* 0x000fe40000000000 */
[----:B------:R-:W-:Y:S01]  /*7070*/  FFMA R41, R2, -R9, R41 ;  /* 0x8000000902297223 */ /* 0x000fe20000000029 */
[----:B------:R-:W-:Y:S01]  /*7080*/  FFMA R6, R5, R6, 0.018033718690276145935 ;  /* 0x3c93bb7305067423 */ /* 0x000fe20000000006 */
[----:B------:R-:W-:-:S02]  /*7090*/  FFMA R0, R9, 1.4426950216293334961, R0 ;  /* 0x3fb8aa3b09007823 */ /* 0x000fc40000000000 */
[----:B------:R-:W-:Y:S01]  /*70a0*/  FMUL R41, R4, R41 ;  /* 0x0000002904297220 */ /* 0x000fe20000400000 */
[----:B------:R-:W-:-:S03]  /*70b0*/  FFMA R6, R5, R6, 0.12022458761930465698 ;  /* 0x3df6384f05067423 */ /* 0x000fc60000000006 */
[----:B------:R-:W-:Y:S01]  /*70c0*/  FFMA R0, R41, 1.4426950216293334961, R0 ;  /* 0x3fb8aa3b29007823 */ /* 0x000fe20000000000 */
[----:B------:R-:W-:-:S03]  /*70d0*/  FMUL R6, R5, R6 ;  /* 0x0000000605067220 */ /* 0x000fc60000400000 */
[----:B------:R-:W-:Y:S01]  /*70e0*/  FFMA R0, R9, 1.9251366722983220825e-08, R0 ;  /* 0x32a55e3409007823 */ /* 0x000fe20000000000 */
[----:B------:R-:W-:-:S04]  /*70f0*/  FMUL R2, R6, 3 ;  /* 0x4040000006027820 */ /* 0x000fc80000400000 */
[----:B------:R-:W-:-:S04]  /*7100*/  FFMA R41, R41, R2, R0 ;  /* 0x0000000229297223 */ /* 0x000fc80000000000 */
[----:B------:R-:W-:Y:S01]  /*7110*/  FFMA R6, R9, R6, R41 ;  /* 0x0000000609067223 */ /* 0x000fe20000000029 */
[----:B------:R-:W-:-:S03]  /*7120*/  HFMA2 R41, -RZ, RZ, 0.64013671875, -15.109375 ;  /* 0x391fcb8eff297431 */ /* 0x000fc600000001ff */
[----:B------:R-:W-:-:S04]  /*7130*/  FADD R0, R43, R6 ;  /* 0x000000062b007221 */ /* 0x000fc80000000000 */
[----:B------:R-:W-:Y:S01]  /*7140*/  FMUL R5, R0, 5 ;  /* 0x40a0000000057820 */ /* 0x000fe20000400000 */
[----:B------:R-:W-:-:S03]  /*7150*/  FADD R43, -R43, R0 ;  /* 0x000000002b2b7221 */ /* 0x000fc60000000100 */
[----:B------:R-:W0:Y:S01]  /*7160*/  FRND R2, R5 ;  /* 0x0000000500027307 */ /* 0x000e220000201000 */
[----:B------:R-:W-:Y:S01]  /*7170*/  FADD R43, R6, -R43 ;  /* 0x8000002b062b7221 */ /* 0x000fe20000000000 */
[----:B------:R-:W-:Y:S01]  /*7180*/  FFMA R0, R0, 5, -R5 ;  /* 0x40a0000000007823 */ /* 0x000fe20000000805 */
[----:B------:R-:W-:-:S03]  /*7190*/  FSETP.GEU.AND P1, PT, R5, RZ, PT ;  /* 0x000000ff0500720b */ /* 0x000fc60003f2e000 */
[----:B------:R-:W-:Y:S02]  /*71a0*/  FFMA R0, R43, 5, R0 ;  /* 0x40a000002b007823 */ /* 0x000fe40000000000 */
[----:B------:R-:W1:Y:S01]  /*71b0*/  F2I.NTZ R4, R5 ;  /* 0x0000000500047305 */ /* 0x000e620000203100 */
[----:B0-----:R-:W-:Y:S01]  /*71c0*/  FADD R9, R5, -R2 ;  /* 0x8000000205097221 */ /* 0x001fe20000000000 */
[----:B------:R-:W-:-:S03]  /*71d0*/  FSETP.GT.AND P0, PT, R2, RZ, PT ;  /* 0x000000ff0200720b */ /* 0x000fc60003f04000 */
[----:B------:R-:W-:-:S04]  /*71e0*/  FADD R0, R0, R9 ;  /* 0x0000000900007221 */ /* 0x000fc80000000000 */
[C---:B------:R-:W-:Y:S01]  /*71f0*/  FFMA R9, R0.reuse, R41, 0.0013391353422775864601 ;  /* 0x3aaf85ed00097423 */ /* 0x040fe20000000029 */
[----:B------:R-:W-:Y:S02]  /*7200*/  SEL R41, RZ, 0x83000000, P0 ;  /* 0x83000000ff297807 */ /* 0x000fe40000000000 */
[----:B------:R-:W-:Y:S01]  /*7210*/  FSETP.GT.AND P0, PT, |R5|, 152, PT ;  /* 0x431800000500780b */ /* 0x000fe20003f04200 */
[----:B------:R-:W-:Y:S01]  /*7220*/  FFMA R9, R0, R9, 0.0096188392490148544312 ;  /* 0x3c1d985600097423 */ /* 0x000fe20000000009 */
[----:B------:R-:W-:Y:S02]  /*7230*/  IADD3 R2, PT, PT, R41, 0x7f000000, RZ ;  /* 0x7f00000029027810 */ /* 0x000fe40007ffe0ff */
[----:B-1----:R-:W-:Y:S01]  /*7240*/  LEA R41, R4, -R41, 0x17 ;  /* 0x8000002904297211 */ /* 0x002fe200078eb8ff */
[----:B------:R-:W-:-:S04]  /*7250*/  FFMA R9, R0, R9, 0.055503588169813156128 ;  /* 0x3d6357bb00097423 */ /* 0x000fc80000000009 */
[----:B------:R-:W-:-:S04]  /*7260*/  FFMA R9, R0, R9, 0.24022644758224487305 ;  /* 0x3e75fdec00097423 */ /* 0x000fc80000000009 */
[----:B------:R-:W-:-:S04]  /*7270*/  FFMA R9, R0, R9, 0.69314718246459960938 ;  /* 0x3f31721800097423 */ /* 0x000fc80000000009 */
[----:B------:R-:W-:Y:S01]  /*7280*/  FFMA R9, R0, R9, 1 ;  /* 0x3f80000000097423 */ /* 0x000fe20000000009 */
[----:B------:R-:W-:-:S03]  /*7290*/  IMAD.MOV.U32 R0, RZ, RZ, 0x3f800000 ;  /* 0x3f800000ff007424 */ /* 0x000fc600078e00ff */
[----:B------:R-:W-:-:S04]  /*72a0*/  FMUL R2, R9, R2 ;  /* 0x0000000209027220 */ /* 0x000fc80000400000 */
[----:B------:R-:W-:Y:S01]  /*72b0*/  FMUL R2, R2, R41 ;  /* 0x0000002902027220 */ /* 0x000fe20000400000 */
[----:B------:R-:W-:Y:S01]  /*72c0*/  @P0 FSEL R2, RZ, +INF , !P1 ;  /* 0x7f800000ff020808 */ /* 0x000fe20004800000 */
[----:B------:R-:W-:Y:S06]  /*72d0*/  @!P2 BRA `(.L_x_125) ;  /* 0x000000000034a947 */ /* 0x000fec0003800000 */
[----:B------:R-:W-:-:S13]  /*72e0*/  FSETP.NAN.AND P0, PT, |R45|, |R45|, PT ;  /* 0x4000002d2d00720b */ /* 0x000fda0003f08200 */
[----:B------:R-:W-:Y:S05]  /*72f0*/  @P0 BRA `(.L_x_126) ;  /* 0x0000000000280947 */ /* 0x000fea0003800000 */
[----:B------:R-:W-:-:S04]  /*7300*/  FSETP.NEU.AND P0, PT, |R45|, +INF , PT ;  /* 0x7f8000002d00780b */ /* 0x000fc80003f0d200 */
[----:B------:R-:W-:-:S13]  /*7310*/  FSETP.EQ.OR P0, PT, R45, RZ, !P0 ;  /* 0x000000ff2d00720b */ /* 0x000fda0004702400 */
[----:B------:R-:W-:Y:S05]  /*7320*/  @P0 BRA `(.L_x_127) ;  /* 0x0000000000140947 */ /* 0x000fea0003800000 */
[----:B------:R-:W-:Y:S02]  /*7330*/  FSETP.GEU.AND P0, PT, -|R30|, -1, PT ;  /* 0xbf8000001e00780b */ /* 0x000fe40003f0e300 */
[----:B------:R-:W-:-:S11]  /*7340*/  MOV R0, R2 ;  /* 0x0000000200007202 */ /* 0x000fd60000000f00 */
[----:B------:R-:W-:Y:S05]  /*7350*/  @P0 BRA `(.L_x_125) ;  /* 0x0000000000140947 */ /* 0x000fea0003800000 */
[----:B------:R-:W-:Y:S01]  /*7360*/  FADD R0, -R2, -RZ ;  /* 0x800000ff02007221 */ /* 0x000fe20000000100 */
[----:B------:R-:W-:Y:S06]  /*7370*/  BRA `(.L_x_125) ;  /* 0x00000000000c7947 */ /* 0x000fec0003800000 */
.L_x_127:
[----:B------:R-:W-:Y:S01]  /*7380*/  FADD R0, R45, R45 ;  /* 0x0000002d2d007221 */ /* 0x000fe20000000000 */
[----:B------:R-:W-:Y:S06]  /*7390*/  BRA `(.L_x_125) ;  /* 0x0000000000047947 */ /* 0x000fec0003800000 */
.L_x_126:
[----:B------:R-:W-:-:S07]  /*73a0*/  FADD R0, R45, 5 ;  /* 0x40a000002d007421 */ /* 0x000fce0000000000 */
.L_x_125:
[----:B------:R-:W-:Y:S05]  /*73b0*/  BSYNC.RECONVERGENT B1 ;  /* 0x0000000000017941 */ /* 0x000fea0003800200 */
.L_x_124:
[----:B------:R-:W2:Y:S04]  /*73c0*/  LDG.E.64 R4, desc[UR36][R18.64] ;  /* 0x0000002412047981 */ /* 0x000ea8000c1e1b00 */
[----:B------:R-:W3:Y:S04]  /*73d0*/  LDG.E.64 R40, desc[UR36][R18.64+0x10] ;  /* 0x0000102412287981 */ /* 0x000ee8000c1e1b00 */
[----:B------:R-:W4:Y:S01]  /*73e0*/  LDG.E.64 R8, desc[UR36][R18.64+0x8] ;  /* 0x0000082412087981 */ /* 0x000f22000c1e1b00 */
[----:B------:R-:W-:Y:S01]  /*73f0*/  FMUL R3, R3, R3 ;  /* 0x0000000303037220 */ /* 0x000fe20000400000 */
[----:B--2---:R-:W-:Y:S01]  /*7400*/  SHF.R.U32.HI R2, RZ, 0x2, R5 ;  /* 0x00000002ff027819 */ /* 0x004fe20000011605 */
[----:B------:R-:W-:-:S03]  /*7410*/  VIADD R4, R4, 0x587c5 ;  /* 0x000587c504047836 */ /* 0x000fc60000000000 */
[----:B------:R-:W-:Y:S01]  /*7420*/  LOP3.LUT R2, R2, R5, RZ, 0x3c, !PT ;  /* 0x0000000502027212 */ /* 0x000fe200078e3cff */
[----:B---3--:R-:W-:Y:S01]  /*7430*/  IMAD.MOV.U32 R43, RZ, RZ, R40 ;  /* 0x000000ffff2b7224 */ /* 0x008fe200078e0028 */
[----:B------:R-:W-:Y:S02]  /*7440*/  SHF.L.U32 R5, R41, 0x4, RZ ;  /* 0x0000000429057819 */ /* 0x000fe400000006ff */
[C---:B------:R-:W-:Y:S02]  /*7450*/  SHF.L.U32 R6, R2.reuse, 0x1, RZ ;  /* 0x0000000102067819 */ /* 0x040fe400000006ff */
[----:B----4-:R-:W-:Y:S02]  /*7460*/  MOV R42, R9 ;  /* 0x00000009002a7202 */ /* 0x010fe40000000f00 */
[----:B------:R-:W-:Y:S01]  /*7470*/  LOP3.LUT R6, R2, R6, R5, 0x96, !PT ;  /* 0x0000000602067212 */ /* 0x000fe200078e9605 */
[----:B------:R-:W-:Y:S01]  /*7480*/  FADD R2, -R3, 1 ;  /* 0x3f80000003027421 */ /* 0x000fe20000000100 */
[-C--:B------:R-:W-:Y:S01]  /*7490*/  MOV R44, R41.reuse ;  /* 0x00000029002c7202 */ /* 0x080fe20000000f00 */
[----:B------:R0:W-:Y:S01]  /*74a0*/  STG.E.64 desc[UR36][R18.64+0x8], R42 ;  /* 0x0000082a12007986 */ /* 0x0001e2000c101b24 */
[----:B------:R-:W-:Y:S01]  /*74b0*/  LOP3.LUT R45, R6, R41, RZ, 0x3c, !PT ;  /* 0x00000029062d7212 */ /* 0x000fe200078e3cff */
[----:B------:R-:W-:Y:S01]  /*74c0*/  FFMA R0, R2, R0, R3 ;  /* 0x0000000002007223 */ /* 0x000fe20000000003 */
[----:B------:R-:W-:-:S02]  /*74d0*/  HFMA2 R3, -RZ, RZ, 0.1171875, 0 ;  /* 0x2f800000ff037431 */ /* 0x000fc400000001ff */
[----:B------:R-:W-:Y:S01]  /*74e0*/  IADD3 R5, PT, PT, R45, R4, RZ ;  /* 0x000000042d057210 */ /* 0x000fe20007ffe0ff */
[----:B------:R0:W-:Y:S03]  /*74f0*/  STG.E.64 desc[UR36][R18.64+0x10], R44 ;  /* 0x0000102c12007986 */ /* 0x0001e6000c101b24 */
[----:B------:R-:W-:Y:S02]  /*7500*/  I2FP.F32.U32 R2, R5 ;  /* 0x0000000500027245 */ /* 0x000fe40000201000 */
[----:B------:R-:W-:-:S03]  /*7510*/  MOV R5, R8 ;  /* 0x0000000800057202 */ /* 0x000fc60000000f00 */
[----:B------:R-:W-:Y:S02]  /*7520*/  FFMA R3, R2, R3, 1.1641532182693481445e-10 ;  /* 0x2f00000002037423 */ /* 0x000fe40000000003 */
[----:B------:R0:W-:Y:S03]  /*7530*/  STG.E.64 desc[UR36][R18.64], R4 ;  /* 0x0000000412007986 */ /* 0x0001e6000c101b24 */
[----:B------:R-:W-:-:S13]  /*7540*/  FSETP.GT.AND P0, PT, R3, R0, PT ;  /* 0x000000000300720b */ /* 0x000fda0003f04000 */
[----:B------:R-:W-:Y:S01]  /*7550*/  @P0 FMUL R12, R12, R39 ;  /* 0x000000270c0c0220 */ /* 0x000fe20000400000 */
[----:B------:R-:W-:Y:S01]  /*7560*/  @P0 FMUL R14, R14, R35 ;  /* 0x000000230e0e0220 */ /* 0x000fe20000400000 */
[----:B------:R-:W-:Y:S01]  /*7570*/  @P0 FMUL R20, R20, R37 ;  /* 0x0000002514140220 */ /* 0x000fe20000400000 */
[----:B0-----:R-:W-:-:S07]  /*7580*/  @!P0 FADD R34, -R36, 1 ;  /* 0x3f80000024228421 */ /* 0x001fce0000000100 */
.L_x_121:
[----:B------:R-:W-:Y:S05]  /*7590*/  BSYNC.RECONVERGENT B4 ;  /* 0x0000000000047941 */ /* 0x000fea0003800200 */
.L_x_120:
[----:B------:R-:W2:Y:S01]  /*75a0*/  LDG.E R40, desc[UR36][R18.64+0x18] ;  /* 0x0000182412287981 */ /* 0x000ea2000c1e1900 */
[C---:B------:R-:W-:Y:S01]  /*75b0*/  FFMA R0, R48.reuse, R26, R7 ;  /* 0x0000001a30007223 */ /* 0x040fe20000000007 */
[C---:B------:R-:W-:Y:S01]  /*75c0*/  FFMA R3, R48.reuse, R33, R10 ;  /* 0x0000002130037223 */ /* 0x040fe2000000000a */
[----:B------:R-:W-:Y:S01]  /*75d0*/  FFMA R48, R48, R32, R11 ;  /* 0x0000002030307223 */ /* 0x000fe2000000000b */
[----:B------:R-:W-:Y:S01]  /*75e0*/  BSSY.RECONVERGENT B1, `(.L_x_128) ;  /* 0x0000056000017945 */ /* 0x000fe20003800200 */
[----:B------:R-:W-:Y:S01]  /*75f0*/  FFMA R7, R31, 0.0010000000474974513054, R0 ;  /* 0x3a83126f1f077823 */ /* 0x000fe20000000000 */
[----:B------:R-:W-:Y:S01]  /*7600*/  FFMA R10, R28, 0.0010000000474974513054, R3 ;  /* 0x3a83126f1c0a7823 */ /* 0x000fe20000000003 */
[----:B------:R-:W-:Y:S01]  /*7610*/  FFMA R11, R21, 0.0010000000474974513054, R48 ;  /* 0x3a83126f150b7823 */ /* 0x000fe20000000030 */
[----:B--2---:R-:W-:-:S13]  /*7620*/  ISETP.NE.AND P0, PT, R40, 0x1, PT ;  /* 0x000000012800780c */ /* 0x004fda0003f05270 */
[----:B------:R-:W-:Y:S05]  /*7630*/  @!P0 BRA `(.L_x_129) ;  /* 0x0000000400348947 */ /* 0x000fea0003800000 */
[----:B------:R-:W2:Y:S04]  /*7640*/  LDG.E.64 R36, desc[UR36][R18.64] ;  /* 0x0000002412247981 */ /* 0x000ea8000c1e1b00 */
[----:B------:R-:W3:Y:S04]  /*7650*/  LDG.E.64 R4, desc[UR36][R18.64+0x10] ;  /* 0x0000102412047981 */ /* 0x000ee8000c1e1b00 */
[----:B------:R-:W4:Y:S01]  /*7660*/  LDG.E.64 R2, desc[UR36][R18.64+0x8] ;  /* 0x0000082412027981 */ /* 0x000f22000c1e1b00 */
[----:B------:R-:W-:Y:S01]  /*7670*/  BSSY.RECONVERGENT B2, `(.L_x_130) ;  /* 0x0000040000027945 */ /* 0x000fe20003800200 */
[----:B--2---:R-:W-:-:S04]  /*7680*/  SHF.R.U32.HI R0, RZ, 0x2, R37 ;  /* 0x00000002ff007819 */ /* 0x004fc80000011625 */
[----:B------:R-:W-:Y:S01]  /*7690*/  LOP3.LUT R0, R0, R37, RZ, 0x3c, !PT ;  /* 0x0000002500007212 */ /* 0x000fe200078e3cff */
[----:B---3--:R0:W-:Y:S01]  /*76a0*/  STG.E.64 desc[UR36][R18.64+0x8], R4 ;  /* 0x0000080412007986 */ /* 0x0081e2000c101b24 */
[----:B------:R-:W-:-:S03]  /*76b0*/  SHF.L.U32 R9, R5, 0x4, RZ ;  /* 0x0000000405097819 */ /* 0x000fc600000006ff */
[----:B------:R-:W-:-:S05]  /*76c0*/  IMAD.SHL.U32 R6, R0, 0x2, RZ ;  /* 0x0000000200067824 */ /* 0x000fca00078e00ff */
[----:B------:R-:W-:Y:S01]  /*76d0*/  LOP3.LUT R6, R0, R6, R9, 0x96, !PT ;  /* 0x0000000600067212 */ /* 0x000fe200078e9609 */
[----:B------:R-:W-:-:S03]  /*76e0*/  HFMA2 R9, -RZ, RZ, 0.1171875, 0 ;  /* 0x2f800000ff097431 */ /* 0x000fc600000001ff */
[----:B------:R-:W-:-:S04]  /*76f0*/  LOP3.LUT R8, R6, R5, RZ, 0x3c, !PT ;  /* 0x0000000506087212 */ /* 0x000fc800078e3cff */
[----:B------:R-:W-:-:S04]  /*7700*/  IADD3 R0, PT, PT, R36, 0x587c5, R8 ;  /* 0x000587c524007810 */ /* 0x000fc80007ffe008 */
[----:B------:R-:W-:-:S05]  /*7710*/  I2FP.F32.U32 R0, R0 ;  /* 0x0000000000007245 */ /* 0x000fca0000201000 */
[----:B------:R-:W-:Y:S01]  /*7720*/  FFMA R6, R0, R9, 1.1641532182693481445e-10 ;  /* 0x2f00000000067423 */ /* 0x000fe20000000009 */
[----:B------:R-:W-:-:S04]  /*7730*/  IMAD.MOV.U32 R9, RZ, RZ, 0x3e055027 ;  /* 0x3e055027ff097424 */ /* 0x000fc800078e00ff */
[----:B------:R-:W-:-:S13]  /*7740*/  FSETP.GEU.AND P0, PT, R6, 1.175494350822287508e-38, PT ;  /* 0x008000000600780b */ /* 0x000fda0003f0e000 */
[----:B------:R-:W-:-:S05]  /*7750*/  @!P0 FMUL R6, R6, 8388608 ;  /* 0x4b00000006068820 */ /* 0x000fca0000400000 */
[----:B------:R-:W-:-:S04]  /*7760*/  IADD3 R0, PT, PT, R6, -0x3f2aaaab, RZ ;  /* 0xc0d5555506007810 */ /* 0x000fc80007ffe0ff */
[----:B------:R-:W-:-:S04]  /*7770*/  LOP3.LUT R35, R0, 0xff800000, RZ, 0xc0, !PT ;  /* 0xff80000000237812 */ /* 0x000fc800078ec0ff */
[-C--:B------:R-:W-:Y:S02]  /*7780*/  IADD3 R0, PT, PT, R6, -R35.reuse, RZ ;  /* 0x8000002306007210 */ /* 0x080fe40007ffe0ff */
[----:B------:R-:W-:-:S03]  /*7790*/  I2FP.F32.S32 R35, R35 ;  /* 0x0000002300237245 */ /* 0x000fc60000201400 */
[----:B------:R-:W-:Y:S01]  /*77a0*/  FADD R30, R0, -1 ;  /* 0xbf800000001e7421 */ /* 0x000fe20000000000 */
[----:B------:R-:W-:Y:S02]  /*77b0*/  FSEL R0, RZ, -23, P0 ;  /* 0xc1b80000ff007808 */ /* 0x000fe40000000000 */
[----:B------:R-:W-:Y:S01]  /*77c0*/  ISETP.GT.U32.AND P0, PT, R6, 0x7f7fffff, PT ;  /* 0x7f7fffff0600780c */ /* 0x000fe20003f04070 */
[----:B------:R-:W-:Y:S02]  /*77d0*/  FFMA R9, R30, -R9, 0.14084610342979431152 ;  /* 0x3e1039f61e097423 */ /* 0x000fe40000000809 */
[----:B------:R-:W-:Y:S01]  /*77e0*/  FFMA R35, R35, 1.1920928955078125e-07, R0 ;  /* 0x3400000023237823 */ /* 0x000fe20000000000 */
[----:B------:R-:W-:Y:S01]  /*77f0*/  SHF.L.U32 R0, R8, 0x4, RZ ;  /* 0x0000000408007819 */ /* 0x000fe200000006ff */
[----:B------:R-:W-:-:S04]  /*7800*/  FFMA R9, R30, R9, -0.12148627638816833496 ;  /* 0xbdf8cdcc1e097423 */ /* 0x000fc80000000009 */
[----:B------:R-:W-:-:S04]  /*7810*/  FFMA R9, R30, R9, 0.13980610668659210205 ;  /* 0x3e0f29551e097423 */ /* 0x000fc80000000009 */
[----:B------:R-:W-:-:S04]  /*7820*/  FFMA R9, R30, R9, -0.16684235632419586182 ;  /* 0xbe2ad8b91e097423 */ /* 0x000fc80000000009 */
[----:B------:R-:W-:-:S04]  /*7830*/  FFMA R9, R30, R9, 0.20012299716472625732 ;  /* 0x3e4ced0b1e097423 */ /* 0x000fc80000000009 */
[----:B------:R-:W-:-:S04]  /*7840*/  FFMA R9, R30, R9, -0.24999669194221496582 ;  /* 0xbe7fff221e097423 */ /* 0x000fc80000000009 */
[----:B------:R-:W-:Y:S01]  /*7850*/  FFMA R37, R30, R9, 0.33333182334899902344 ;  /* 0x3eaaaa781e257423 */ /* 0x000fe20000000009 */
[----:B----4-:R-:W-:-:S03]  /*7860*/  SHF.R.U32.HI R9, RZ, 0x2, R2 ;  /* 0x00000002ff097819 */ /* 0x010fc60000011602 */
[----:B------:R-:W-:Y:S01]  /*7870*/  FFMA R37, R30, R37, -0.5 ;  /* 0xbf0000001e257423 */ /* 0x000fe20000000025 */
[----:B------:R-:W-:-:S03]  /*7880*/  LOP3.LUT R9, R9, R2, RZ, 0x3c, !PT ;  /* 0x0000000209097212 */ /* 0x000fc600078e3cff */
[----:B------:R-:W-:Y:S01]  /*7890*/  FMUL R37, R30, R37 ;  /* 0x000000251e257220 */ /* 0x000fe20000400000 */
[----:B------:R-:W-:-:S03]  /*78a0*/  SHF.L.U32 R2, R9, 0x1, RZ ;  /* 0x0000000109027819 */ /* 0x000fc600000006ff */
[----:B------:R-:W-:Y:S01]  /*78b0*/  FFMA R30, R30, R37, R30 ;  /* 0x000000251e1e7223 */ /* 0x000fe2000000001e */
[----:B------:R-:W-:Y:S02]  /*78c0*/  MOV R37, 0x7f800000 ;  /* 0x7f80000000257802 */ /* 0x000fe40000000f00 */
[----:B------:R-:W-:Y:S01]  /*78d0*/  LOP3.LUT R9, R9, R2, R0, 0x96, !PT ;  /* 0x0000000209097212 */ /* 0x000fe200078e9600 */
[----:B------:R-:W-:Y:S01]  /*78e0*/  FFMA R30, R35, 0.69314718246459960938, R30 ;  /* 0x3f317218231e7823 */ /* 0x000fe2000000001e */
[----:B------:R-:W-:Y:S02]  /*78f0*/  VIADD R2, R36, 0xb0f8a ;  /* 0x000b0f8a24027836 */ /* 0x000fe40000000000 */
[C---:B------:R-:W-:Y:S01]  /*7900*/  @P0 FFMA R30, R6.reuse, R37, +INF ;  /* 0x7f800000061e0423 */ /* 0x040fe20000000025 */
[----:B------:R-:W-:Y:S01]  /*7910*/  FSETP.NEU.AND P0, PT, R6, RZ, PT ;  /* 0x000000ff0600720b */ /* 0x000fe20003f0d000 */
[----:B------:R-:W-:Y:S01]  /*7920*/  HFMA2 R37, -RZ, RZ, 0.1495361328125, 0.0004794597625732421875 ;  /* 0x30c90fdbff257431 */ /* 0x000fe200000001ff */
[----:B------:R-:W-:Y:S01]  /*7930*/  LOP3.LUT R9, R9, R8, RZ, 0x3c, !PT ;  /* 0x0000000809097212 */ /* 0x000fe200078e3cff */
[----:B------:R-:W-:Y:S01]  /*7940*/  FMUL R30, R30, -2 ;  /* 0xc00000001e1e7820 */ /* 0x000fe20000400000 */
[----:B------:R0:W-:Y:S02]  /*7950*/  STG.E.64 desc[UR36][R18.64], R2 ;  /* 0x0000000212007986 */ /* 0x0001e4000c101b24 */
[----:B------:R-:W-:-:S02]  /*7960*/  IADD3 R0, PT, PT, R9, R2, RZ ;  /* 0x0000000209007210 */ /* 0x000fc40007ffe0ff */
[----:B------:R-:W-:Y:S01]  /*7970*/  FSEL R30, R30, +INF , P0 ;  /* 0x7f8000001e1e7808 */ /* 0x000fe20000000000 */
[----:B------:R0:W-:Y:S01]  /*7980*/  STG.E.64 desc[UR36][R18.64+0x10], R8 ;  /* 0x0000100812007986 */ /* 0x0001e2000c101b24 */
[----:B------:R-:W-:Y:S02]  /*7990*/  I2FP.F32.U32 R0, R0 ;  /* 0x0000000000007245 */ /* 0x000fe40000201000 */
[----:B------:R-:W-:Y:S01]  /*79a0*/  IADD3 R6, PT, PT, R30, -0xd000000, RZ ;  /* 0xf30000001e067810 */ /* 0x000fe20007ffe0ff */
[----:B------:R0:W1:Y:S03]  /*79b0*/  MUFU.RSQ R35, R30 ;  /* 0x0000001e00237308 */ /* 0x0000660000001400 */
[----:B------:R-:W-:Y:S01]  /*79c0*/  ISETP.GT.U32.AND P0, PT, R6, 0x727fffff, PT ;  /* 0x727fffff0600780c */ /* 0x000fe20003f04070 */
[----:B------:R-:W-:-:S12]  /*79d0*/  FFMA R6, R0, R37, 7.314590599882819788e-10 ;  /* 0x30490fdb00067423 */ /* 0x000fd80000000025 */
[----:B0-----:R-:W-:Y:S05]  /*79e0*/  @!P0 BRA `(.L_x_131) ;  /* 0x0000000000108947 */ /* 0x001fea0003800000 */
[----:B------:R-:W-:Y:S01]  /*79f0*/  IMAD.MOV.U32 R0, RZ, RZ, R30 ;  /* 0x000000ffff007224 */ /* 0x000fe200078e001e */
[----:B------:R-:W-:-:S07]  /*7a00*/  MOV R50, 0x7a20 ;  /* 0x00007a2000327802 */ /* 0x000fce0000000f00 */
[----:B-1----:R-:W-:Y:S05]  /*7a10*/  CALL.REL.NOINC `($__internal_1_$__cuda_sm20_sqrt_rn_f32_slowpath) ;  /* 0x0000007800307944 */ /* 0x002fea0003c00000 */
[----:B------:R-:W-:Y:S05]  /*7a20*/  BRA `(.L_x_132) ;  /* 0x0000000000107947 */ /* 0x000fea0003800000 */
.L_x_131:
[----:B-1----:R-:W-:Y:S01]  /*7a30*/  FMUL.FTZ R3, R30, R35 ;  /* 0x000000231e037220 */ /* 0x002fe20000410000 */
[----:B------:R-:W-:-:S03]  /*7a40*/  FMUL.FTZ R35, R35, 0.5 ;  /* 0x3f00000023237820 */ /* 0x000fc60000410000 */
[----:B------:R-:W-:-:S04]  /*7a50*/  FFMA R0, -R3, R3, R30 ;  /* 0x0000000303007223 */ /* 0x000fc8000000011e */
[----:B------:R-:W-:-:S07]  /*7a60*/  FFMA R0, R0, R35, R3 ;  /* 0x0000002300007223 */ /* 0x000fce0000000003 */
.L_x_132:
[----:B------:R-:W-:Y:S05]  /*7a70*/  BSYNC.RECONVERGENT B2 ;  /* 0x0000000000027941 */ /* 0x000fea0003800200 */
.L_x_130:
[----:B------:R-:W-:Y:S01]  /*7a80*/  FMUL.RZ R6, R6, 0.15915493667125701904 ;  /* 0x3e22f98306067820 */ /* 0x000fe2000040c000 */
[----:B------:R-:W-:-:S03]  /*7a90*/  MOV R9, 0x1 ;  /* 0x0000000100097802 */ /* 0x000fc60000000f00 */
[----:B------:R-:W0:Y:S02]  /*7aa0*/  MUFU.COS R3, R6 ;  /* 0x0000000600037308 */ /* 0x000e240000000000 */
[----:B------:R1:W-:Y:S01]  /*7ab0*/  STG.E desc[UR36][R18.64+0x18], R9 ;  /* 0x0000180912007986 */ /* 0x0003e2000c101924 */
[----:B0-----:R-:W-:-:S05]  /*7ac0*/  FMUL R5, R3, R0 ;  /* 0x0000000003057220 */ /* 0x001fca0000400000 */
[----:B------:R-:W0:Y:S01]  /*7ad0*/  MUFU.SIN R3, R6 ;  /* 0x0000000600037308 */ /* 0x000e220000000400 */
[----:B------:R1:W-:Y:S01]  /*7ae0*/  STG.E desc[UR36][R18.64+0x20], R5 ;  /* 0x0000200512007986 */ /* 0x0003e2000c101924 */
[----:B0-----:R-:W-:Y:S01]  /*7af0*/  FMUL R2, R3, R0 ;  /* 0x0000000003027220 */ /* 0x001fe20000400000 */
[----:B-1----:R-:W-:Y:S06]  /*7b00*/  BRA `(.L_x_133) ;  /* 0x00000000000c7947 */ /* 0x002fec0003800000 */
.L_x_129:
[----:B------:R-:W2:Y:S04]  /*7b10*/  LDG.E R5, desc[UR36][R18.64+0x20] ;  /* 0x0000202412057981 */ /* 0x000ea8000c1e1900 */
[----:B------:R0:W-:Y:S02]  /*7b20*/  STG.E desc[UR36][R18.64+0x18], RZ ;  /* 0x000018ff12007986 */ /* 0x0001e4000c101924 */
[----:B0-2---:R-:W-:-:S07]  /*7b30*/  MOV R2, R5 ;  /* 0x0000000500027202 */ /* 0x005fce0000000f00 */
.L_x_133:
[----:B------:R-:W-:Y:S05]  /*7b40*/  BSYNC.RECONVERGENT B1 ;  /* 0x0000000000017941 */ /* 0x000fea0003800200 */
.L_x_128:
[----:B------:R-:W-:Y:S01]  /*7b50*/  ISETP.NE.AND P0, PT, R40, 0x1, PT ;  /* 0x000000012800780c */ /* 0x000fe20003f05270 */
[----:B------:R-:W-:Y:S01]  /*7b60*/  BSSY.RECONVERGENT B1, `(.L_x_134) ;  /* 0x000004d000017945 */ /* 0x000fe20003800200 */
[----:B------:R-:W-:-:S11]  /*7b70*/  MOV R3, R5 ;  /* 0x0000000500037202 */ /* 0x000fd60000000f00 */
[----:B------:R-:W-:Y:S05]  /*7b80*/  @P0 BRA `(.L_x_135) ;  /* 0x0000000400280947 */ /* 0x000fea0003800000 */
[----:B------:R-:W2:Y:S04]  /*7b90*/  LDG.E.64 R4, desc[UR36][R18.64] ;  /* 0x0000002412047981 */ /* 0x000ea8000c1e1b00 */
[----:B------:R-:W3:Y:S04]  /*7ba0*/  LDG.E.64 R36, desc[UR36][R18.64+0x10] ;  /* 0x0000102412247981 */ /* 0x000ee8000c1e1b00 */
[----:B------:R-:W4:Y:S01]  /*7bb0*/  LDG.E.64 R8, desc[UR36][R18.64+0x8] ;  /* 0x0000082412087981 */ /* 0x000f22000c1e1b00 */
[----:B------:R-:W-:Y:S01]  /*7bc0*/  IMAD.MOV.U32 R39, RZ, RZ, 0x7f800000 ;  /* 0x7f800000ff277424 */ /* 0x000fe200078e00ff */
[----:B------:R-:W-:Y:S01]  /*7bd0*/  BSSY.RECONVERGENT B2, `(.L_x_136) ;  /* 0x000003f000027945 */ /* 0x000fe20003800200 */
[----:B--2---:R-:W-:-:S04]  /*7be0*/  SHF.R.U32.HI R0, RZ, 0x2, R5 ;  /* 0x00000002ff007819 */ /* 0x004fc80000011605 */
[----:B------:R-:W-:Y:S01]  /*7bf0*/  LOP3.LUT R0, R0, R5, RZ, 0x3c, !PT ;  /* 0x0000000500007212 */ /* 0x000fe200078e3cff */
[----:B---3--:R-:W-:Y:S01]  /*7c00*/  IMAD.SHL.U32 R3, R37, 0x10, RZ ;  /* 0x0000001025037824 */ /* 0x008fe200078e00ff */
[----:B------:R0:W-:Y:S02]  /*7c10*/  STG.E.64 desc[UR36][R18.64+0x8], R36 ;  /* 0x0000082412007986 */ /* 0x0001e4000c101b24 */
[----:B------:R-:W-:-:S04]  /*7c20*/  SHF.L.U32 R5, R0, 0x1, RZ ;  /* 0x0000000100057819 */ /* 0x000fc800000006ff */
[----:B------:R-:W-:Y:S01]  /*7c30*/  LOP3.LUT R0, R0, R5, R3, 0x96, !PT ;  /* 0x0000000500007212 */ /* 0x000fe200078e9603 */
[----:B------:R-:W-:-:S03]  /*7c40*/  HFMA2 R3, -RZ, RZ, 0.1171875, 0 ;  /* 0x2f800000ff037431 */ /* 0x000fc600000001ff */
[----:B------:R-:W-:-:S04]  /*7c50*/  LOP3.LUT R38, R0, R37, RZ, 0x3c, !PT ;  /* 0x0000002500267212 */ /* 0x000fc800078e3cff */
[----:B------:R-:W-:-:S04]  /*7c60*/  IADD3 R0, PT, PT, R4, 0x587c5, R38 ;  /* 0x000587c504007810 */ /* 0x000fc80007ffe026 */
[----:B------:R-:W-:-:S05]  /*7c70*/  I2FP.F32.U32 R0, R0 ;  /* 0x0000000000007245 */ /* 0x000fca0000201000 */
[----:B------:R-:W-:Y:S01]  /*7c80*/  FFMA R6, R0, R3, 1.1641532182693481445e-10 ;  /* 0x2f00000000067423 */ /* 0x000fe20000000003 */
[----:B------:R-:W-:-:S04]  /*7c90*/  MOV R3, 0x3e055027 ;  /* 0x3e05502700037802 */ /* 0x000fc80000000f00 */
[----:B------:R-:W-:-:S13]  /*7ca0*/  FSETP.GEU.AND P0, PT, R6, 1.175494350822287508e-38, PT ;  /* 0x008000000600780b */ /* 0x000fda0003f0e000 */
[----:B------:R-:W-:-:S05]  /*7cb0*/  @!P0 FMUL R6, R6, 8388608 ;  /* 0x4b00000006068820 */ /* 0x000fca0000400000 */
[----:B------:R-:W-:-:S04]  /*7cc0*/  IADD3 R0, PT, PT, R6, -0x3f2aaaab, RZ ;  /* 0xc0d5555506007810 */ /* 0x000fc80007ffe0ff */
[----:B------:R-:W-:-:S05]  /*7cd0*/  LOP3.LUT R5, R0, 0xff800000, RZ, 0xc0, !PT ;  /* 0xff80000000057812 */ /* 0x000fca00078ec0ff */
[----:B------:R-:W-:Y:S01]  /*7ce0*/  IMAD.IADD R0, R6, 0x1, -R5 ;  /* 0x0000000106007824 */ /* 0x000fe200078e0a05 */
[----:B------:R-:W-:-:S03]  /*7cf0*/  I2FP.F32.S32 R5, R5 ;  /* 0x0000000500057245 */ /* 0x000fc60000201400 */
[----:B------:R-:W-:Y:S01]  /*7d00*/  FADD R30, R0, -1 ;  /* 0xbf800000001e7421 */ /* 0x000fe20000000000 */
[----:B------:R-:W-:Y:S02]  /*7d10*/  FSEL R0, RZ, -23, P0 ;  /* 0xc1b80000ff007808 */ /* 0x000fe40000000000 */
[----:B------:R-:W-:Y:S01]  /*7d20*/  ISETP.GT.U32.AND P0, PT, R6, 0x7f7fffff, PT ;  /* 0x7f7fffff0600780c */ /* 0x000fe20003f04070 */
[----:B------:R-:W-:-:S04]  /*7d30*/  FFMA R3, R30, -R3, 0.14084610342979431152 ;  /* 0x3e1039f61e037423 */ /* 0x000fc80000000803 */
        /* <DEDUP_REMOVED lines=8> */
[----:B------:R-:W-:Y:S01]  /*7dc0*/  LOP3.LUT R3, R3, R8, RZ, 0x3c, !PT ;  /* 0x0000000803037212 */ /* 0x000fe200078e3cff */
[----:B------:R-:W-:Y:S01]  /*7dd0*/  FFMA R8, R5, 1.1920928955078125e-07, R0 ;  /* 0x3400000005087823 */ /* 0x000fe20000000000 */
[----:B------:R-:W-:Y:S01]  /*7de0*/  SHF.L.U32 R0, R38, 0x4, RZ ;  /* 0x0000000426007819 */ /* 0x000fe200000006ff */
[----:B------:R-:W-:Y:S01]  /*7df0*/  FMUL R35, R30, R35 ;  /* 0x000000231e237220 */ /* 0x000fe20000400000 */
[----:B------:R-:W-:-:S03]  /*7e00*/  SHF.L.U32 R5, R3, 0x1, RZ ;  /* 0x0000000103057819 */ /* 0x000fc600000006ff */
[----:B------:R-:W-:Y:S01]  /*7e10*/  FFMA R35, R30, R35, R30 ;  /* 0x000000231e237223 */ /* 0x000fe2000000001e */
[----:B------:R-:W-:-:S03]  /*7e20*/  LOP3.LUT R5, R3, R5, R0, 0x96, !PT ;  /* 0x0000000503057212 */ /* 0x000fc600078e9600 */
[----:B------:R-:W-:Y:S01]  /*7e30*/  FFMA R35, R8, 0.69314718246459960938, R35 ;  /* 0x3f31721808237823 */ /* 0x000fe20000000023 */
[C---:B------:R-:W-:Y:S01]  /*7e40*/  @P0 FFMA R35, R6.reuse, R39, +INF ;  /* 0x7f80000006230423 */ /* 0x040fe20000000027 */
[----:B------:R-:W-:Y:S02]  /*7e50*/  FSETP.NEU.AND P0, PT, R6, RZ, PT ;  /* 0x000000ff0600720b */ /* 0x000fe40003f0d000 */
[----:B------:R-:W-:Y:S01]  /*7e60*/  IADD3 R8, PT, PT, R4, 0xb0f8a, RZ ;  /* 0x000b0f8a04087810 */ /* 0x000fe20007ffe0ff */
[----:B------:R-:W-:Y:S01]  /*7e70*/  FMUL R35, R35, -2 ;  /* 0xc000000023237820 */ /* 0x000fe20000400000 */
[----:B------:R-:W-:-:S03]  /*7e80*/  LOP3.LUT R39, R5, R38, RZ, 0x3c, !PT ;  /* 0x0000002605277212 */ /* 0x000fc600078e3cff */
[----:B------:R0:W-:Y:S01]  /*7e90*/  STG.E.64 desc[UR36][R18.64], R8 ;  /* 0x0000000812007986 */ /* 0x0001e2000c101b24 */
[----:B------:R-:W-:Y:S02]  /*7ea0*/  FSEL R35, R35, +INF , P0 ;  /* 0x7f80000023237808 */ /* 0x000fe40000000000 */
[----:B------:R-:W-:Y:S01]  /*7eb0*/  IADD3 R0, PT, PT, R39, R8, RZ ;  /* 0x0000000827007210 */ /* 0x000fe20007ffe0ff */
[----:B------:R0:W-:Y:S01]  /*7ec0*/  STG.E.64 desc[UR36][R18.64+0x10], R38 ;  /* 0x0000102612007986 */ /* 0x0001e2000c101b24 */
[----:B------:R-:W-:Y:S01]  /*7ed0*/  IADD3 R3, PT, PT, R35, -0xd000000, RZ ;  /* 0xf300000023037810 */ /* 0x000fe20007ffe0ff */
[----:B------:R0:W1:Y:S01]  /*7ee0*/  MUFU.RSQ R4, R35 ;  /* 0x0000002300047308 */ /* 0x0000620000001400 */
[----:B------:R-:W-:Y:S02]  /*7ef0*/  I2FP.F32.U32 R0, R0 ;  /* 0x0000000000007245 */ /* 0x000fe40000201000 */
[----:B------:R-:W-:Y:S01]  /*7f00*/  ISETP.GT.U32.AND P0, PT, R3, 0x727fffff, PT ;  /* 0x727fffff0300780c */ /* 0x000fe20003f04070 */
[----:B------:R-:W-:-:S04]  /*7f10*/  IMAD.MOV.U32 R3, RZ, RZ, 0x30c90fdb ;  /* 0x30c90fdbff037424 */ /* 0x000fc800078e00ff */
[----:B------:R-:W-:-:S08]  /*7f20*/  FFMA R3, R0, R3, 7.314590599882819788e-10 ;  /* 0x30490fdb00037423 */ /* 0x000fd00000000003 */
[----:B0-----:R-:W-:Y:S05]  /*7f30*/  @!P0 BRA `(.L_x_137) ;  /* 0x0000000000108947 */ /* 0x001fea0003800000 */
[----:B------:R-:W-:Y:S02]  /*7f40*/  MOV R0, R35 ;  /* 0x0000002300007202 */ /* 0x000fe40000000f00 */
[----:B------:R-:W-:-:S07]  /*7f50*/  MOV R50, 0x7f70 ;  /* 0x00007f7000327802 */ /* 0x000fce0000000f00 */
[----:B-1----:R-:W-:Y:S05]  /*7f60*/  CALL.REL.NOINC `($__internal_1_$__cuda_sm20_sqrt_rn_f32_slowpath) ;  /* 0x0000007000dc7944 */ /* 0x002fea0003c00000 */
[----:B------:R-:W-:Y:S05]  /*7f70*/  BRA `(.L_x_138) ;  /* 0x0000000000107947 */ /* 0x000fea0003800000 */
.L_x_137:
[----:B-1----:R-:W-:Y:S01]  /*7f80*/  FMUL.FTZ R0, R35, R4 ;  /* 0x0000000423007220 */ /* 0x002fe20000410000 */
[----:B------:R-:W-:-:S03]  /*7f90*/  FMUL.FTZ R4, R4, 0.5 ;  /* 0x3f00000004047820 */ /* 0x000fc60000410000 */
[----:B------:R-:W-:-:S04]  /*7fa0*/  FFMA R35, -R0, R0, R35 ;  /* 0x0000000000237223 */ /* 0x000fc80000000123 */
[----:B------:R-:W-:-:S07]  /*7fb0*/  FFMA R0, R35, R4, R0 ;  /* 0x0000000423007223 */ /* 0x000fce0000000000 */
.L_x_138:
[----:B------:R-:W-:Y:S05]  /*7fc0*/  BSYNC.RECONVERGENT B2 ;  /* 0x0000000000027941 */ /* 0x000fea0003800200 */
.L_x_136:
[----:B------:R-:W-:-:S04]  /*7fd0*/  FMUL.RZ R4, R3, 0.15915493667125701904 ;  /* 0x3e22f98303047820 */ /* 0x000fc8000040c000 */
[----:B------:R-:W0:Y:S08]  /*7fe0*/  MUFU.COS R5, R4 ;  /* 0x0000000400057308 */ /* 0x000e300000000000 */
[----:B------:R-:W1:Y:S01]  /*7ff0*/  MUFU.SIN R3, R4 ;  /* 0x0000000400037308 */ /* 0x000e620000000400 */
[----:B0-----:R-:W-:-:S05]  /*8000*/  FMUL R5, R5, R0 ;  /* 0x0000000005057220 */ /* 0x001fca0000400000 */
[----:B------:R0:W-:Y:S01]  /*8010*/  STG.E desc[UR36][R18.64+0x20], R5 ;  /* 0x0000200512007986 */ /* 0x0001e2000c101924 */
[----:B-1----:R-:W-:-:S07]  /*8020*/  FMUL R3, R3, R0 ;  /* 0x0000000003037220 */ /* 0x002fce0000400000 */
.L_x_135:
[----:B------:R-:W-:Y:S05]  /*8030*/  BSYNC.RECONVERGENT B1 ;  /* 0x0000000000017941 */ /* 0x000fea0003800200 */
.L_x_134:
[----:B------:R-:W-:Y:S01]  /*8040*/  ISETP.NE.AND P0, PT, R40, 0x1, PT ;  /* 0x000000012800780c */ /* 0x000fe20003f05270 */
[----:B------:R-:W-:Y:S01]  /*8050*/  BSSY.RECONVERGENT B1, `(.L_x_139) ;  /* 0x000004f000017945 */ /* 0x000fe20003800200 */
[----:B------:R-:W-:-:S11]  /*8060*/  HFMA2 R9, -RZ, RZ, 0, 0 ;  /* 0x00000000ff097431 */ /* 0x000fd600000001ff */
[----:B------:R-:W-:Y:S05]  /*8070*/  @!P0 BRA `(.L_x_140) ;  /* 0x0000000400308947 */ /* 0x000fea0003800000 */
[----:B0-----:R-:W2:Y:S04]  /*8080*/  LDG.E.64 R4, desc[UR36][R18.64] ;  /* 0x0000002412047981 */ /* 0x001ea8000c1e1b00 */
[----:B------:R-:W3:Y:S04]  /*8090*/  LDG.E.64 R36, desc[UR36][R18.64+0x10] ;  /* 0x0000102412247981 */ /* 0x000ee8000c1e1b00 */
[----:B------:R-:W4:Y:S01]  /*80a0*/  LDG.E.64 R8, desc[UR36][R18.64+0x8] ;  /* 0x0000082412087981 */ /* 0x000f22000c1e1b00 */
[----:B------:R-:W-:Y:S01]  /*80b0*/  MOV R41, 0x7f800000 ;  /* 0x7f80000000297802 */ /* 0x000fe20000000f00 */
[----:B------:R-:W-:Y:S01]  /*80c0*/  BSSY.RECONVERGENT B2, `(.L_x_141) ;  /* 0x0000040000027945 */ /* 0x000fe20003800200 */
[----:B--2---:R-:W-:-:S04]  /*80d0*/  SHF.R.U32.HI R0, RZ, 0x2, R5 ;  /* 0x00000002ff007819 */ /* 0x004fc80000011605 */
[----:B------:R-:W-:Y:S01]  /*80e0*/  LOP3.LUT R0, R0, R5, RZ, 0x3c, !PT ;  /* 0x0000000500007212 */ /* 0x000fe200078e3cff */
[----:B---3--:R0:W-:Y:S01]  /*80f0*/  STG.E.64 desc[UR36][R18.64+0x8], R36 ;  /* 0x0000082412007986 */ /* 0x0081e2000c101b24 */
[----:B------:R-:W-:-:S03]  /*8100*/  SHF.L.U32 R5, R37, 0x4, RZ ;  /* 0x0000000425057819 */ /* 0x000fc600000006ff */
[----:B------:R-:W-:-:S05]  /*8110*/  IMAD.SHL.U32 R6, R0, 0x2, RZ ;  /* 0x0000000200067824 */ /* 0x000fca00078e00ff */
[----:B------:R-:W-:Y:S02]  /*8120*/  LOP3.LUT R6, R0, R6, R5, 0x96, !PT ;  /* 0x0000000600067212 */ /* 0x000fe400078e9605 */
[----:B------:R-:W-:Y:S02]  /*8130*/  MOV R5, 0x2f800000 ;  /* 0x2f80000000057802 */ /* 0x000fe40000000f00 */
        /* <DEDUP_REMOVED lines=26> */
[----:B------:R-:W-:-:S04]  /*82e0*/  FMUL R39, R6, R39 ;  /* 0x0000002706277220 */ /* 0x000fc80000400000 */
[----:B------:R-:W-:Y:S01]  /*82f0*/  FFMA R8, R6, R39, R6 ;  /* 0x0000002706087223 */ /* 0x000fe20000000006 */
[----:B------:R-:W-:-:S03]  /*8300*/  SHF.L.U32 R6, R5, 0x1, RZ ;  /* 0x0000000105067819 */ /* 0x000fc600000006ff */
[----:B------:R-:W-:Y:S01]  /*8310*/  FFMA R35, R35, 0.69314718246459960938, R8 ;  /* 0x3f31721823237823 */ /* 0x000fe20000000008 */
[----:B------:R-:W-:Y:S01]  /*8320*/  @P0 FFMA R35, R30, R41, +INF ;  /* 0x7f8000001e230423 */ /* 0x000fe20000000029 */
[----:B------:R-:W-:Y:S01]  /*8330*/  LOP3.LUT R39, R5, R6, R0, 0x96, !PT ;  /* 0x0000000605277212 */ /* 0x000fe200078e9600 */
[----:B------:R-:W-:Y:S01]  /*8340*/  VIADD R8, R4, 0xb0f8a ;  /* 0x000b0f8a04087836 */ /* 0x000fe20000000000 */
[----:B------:R-:W-:Y:S01]  /*8350*/  FSETP.NEU.AND P0, PT, R30, RZ, PT ;  /* 0x000000ff1e00720b */ /* 0x000fe20003f0d000 */
[----:B------:R-:W-:Y:S01]  /*8360*/  FMUL R35, R35, -2 ;  /* 0xc000000023237820 */ /* 0x000fe20000400000 */
[----:B------:R-:W-:Y:S02]  /*8370*/  LOP3.LUT R39, R39, R38, RZ, 0x3c, !PT ;  /* 0x0000002627277212 */ /* 0x000fe400078e3cff */
[----:B------:R0:W-:Y:S01]  /*8380*/  STG.E.64 desc[UR36][R18.64], R8 ;  /* 0x0000000812007986 */ /* 0x0001e2000c101b24 */
[----:B------:R-:W-:Y:S02]  /*8390*/  MOV R5, 0x30c90fdb ;  /* 0x30c90fdb00057802 */ /* 0x000fe40000000f00 */
[----:B------:R-:W-:Y:S01]  /*83a0*/  FSEL R35, R35, +INF , P0 ;  /* 0x7f80000023237808 */ /* 0x000fe20000000000 */
[----:B------:R0:W-:Y:S01]  /*83b0*/  STG.E.64 desc[UR36][R18.64+0x10], R38 ;  /* 0x0000102612007986 */ /* 0x0001e2000c101b24 */
[----:B------:R-:W-:-:S02]  /*83c0*/  IADD3 R0, PT, PT, R39, R8, RZ ;  /* 0x0000000827007210 */ /* 0x000fc40007ffe0ff */
[----:B------:R-:W-:Y:S01]  /*83d0*/  IADD3 R4, PT, PT, R35, -0xd000000, RZ ;  /* 0xf300000023047810 */ /* 0x000fe20007ffe0ff */
[----:B------:R0:W1:Y:S01]  /*83e0*/  MUFU.RSQ R6, R35 ;  /* 0x0000002300067308 */ /* 0x0000620000001400 */
[----:B------:R-:W-:Y:S02]  /*83f0*/  I2FP.F32.U32 R0, R0 ;  /* 0x0000000000007245 */ /* 0x000fe40000201000 */
[----:B------:R-:W-:-:S03]  /*8400*/  ISETP.GT.U32.AND P0, PT, R4, 0x727fffff, PT ;  /* 0x727fffff0400780c */ /* 0x000fc60003f04070 */
[----:B------:R-:W-:-:S10]  /*8410*/  FFMA R4, R0, R5, 7.314590599882819788e-10 ;  /* 0x30490fdb00047423 */ /* 0x000fd40000000005 */
[----:B0-----:R-:W-:Y:S05]  /*8420*/  @!P0 BRA `(.L_x_142) ;  /* 0x0000000000148947 */ /* 0x001fea0003800000 */
[----:B------:R-:W-:Y:S01]  /*8430*/  IMAD.MOV.U32 R0, RZ, RZ, R35 ;  /* 0x000000ffff007224 */ /* 0x000fe200078e0023 */
[----:B------:R-:W-:-:S07]  /*8440*/  MOV R50, 0x8460 ;  /* 0x0000846000327802 */ /* 0x000fce0000000f00 */
[----:B-1----:R-:W-:Y:S05]  /*8450*/  CALL.REL.NOINC `($__internal_1_$__cuda_sm20_sqrt_rn_f32_slowpath) ;  /* 0x0000006c00a07944 */ /* 0x002fea0003c00000 */
[----:B------:R-:W-:Y:S01]  /*8460*/  MOV R5, R0 ;  /* 0x0000000000057202 */ /* 0x000fe20000000f00 */
[----:B------:R-:W-:Y:S06]  /*8470*/  BRA `(.L_x_143) ;  /* 0x0000000000107947 */ /* 0x000fec0003800000 */
.L_x_142:
[----:B-1----:R-:W-:Y:S01]  /*8480*/  FMUL.FTZ R0, R35, R6 ;  /* 0x0000000623007220 */ /* 0x002fe20000410000 */
[----:B------:R-:W-:-:S03]  /*8490*/  FMUL.FTZ R6, R6, 0.5 ;  /* 0x3f00000006067820 */ /* 0x000fc60000410000 */
[----:B------:R-:W-:-:S04]  /*84a0*/  FFMA R5, -R0, R0, R35 ;  /* 0x0000000000057223 */ /* 0x000fc80000000123 */
[----:B------:R-:W-:-:S07]  /*84b0*/  FFMA R5, R5, R6, R0 ;  /* 0x0000000605057223 */ /* 0x000fce0000000000 */
.L_x_143:
[----:B------:R-:W-:Y:S05]  /*84c0*/  BSYNC.RECONVERGENT B2 ;  /* 0x0000000000027941 */ /* 0x000fea0003800200 */
.L_x_141:
[----:B------:R-:W-:Y:S01]  /*84d0*/  FMUL.RZ R4, R4, 0.15915493667125701904 ;  /* 0x3e22f98304047820 */ /* 0x000fe2000040c000 */
[----:B------:R-:W-:-:S03]  /*84e0*/  HFMA2 R9, -RZ, RZ, 0, 5.9604644775390625e-08 ;  /* 0x00000001ff097431 */ /* 0x000fc600000001ff */
[----:B------:R-:W0:Y:S02]  /*84f0*/  MUFU.COS R0, R4 ;  /* 0x0000000400007308 */ /* 0x000e240000000000 */
[----:B0-----:R-:W-:-:S06]  /*8500*/  FMUL R35, R0, R5 ;  /* 0x0000000500237220 */ /* 0x001fcc0000400000 */
[----:B------:R-:W0:Y:S01]  /*8510*/  MUFU.SIN R0, R4 ;  /* 0x0000000400007308 */ /* 0x000e220000000400 */
[----:B------:R1:W-:Y:S02]  /*8520*/  STG.E desc[UR36][R18.64+0x20], R35 ;  /* 0x0000202312007986 */ /* 0x0003e4000c101924 */
[----:B01----:R-:W-:-:S07]  /*8530*/  FMUL R5, R0, R5 ;  /* 0x0000000500057220 */ /* 0x003fce0000400000 */
.L_x_140:
[----:B------:R-:W-:Y:S05]  /*8540*/  BSYNC.RECONVERGENT B1 ;  /* 0x0000000000017941 */ /* 0x000fea0003800200 */
.L_x_139:
[----:B------:R-:W-:Y:S01]  /*8550*/  FADD R4, R3, R28 ;  /* 0x0000001c03047221 */ /* 0x000fe20000000000 */
[----:B------:R-:W-:Y:S01]  /*8560*/  FADD R2, R2, R31 ;  /* 0x0000001f02027221 */ /* 0x000fe20000000000 */
[----:B0-----:R-:W-:Y:S01]  /*8570*/  FADD R5, R5, R21 ;  /* 0x0000001505057221 */ /* 0x001fe20000000000 */
[----:B------:R0:W-:Y:S01]  /*8580*/  STG.E desc[UR36][R18.64+0x18], R9 ;  /* 0x0000180912007986 */ /* 0x0001e2000c101924 */
[----:B------:R-:W-:Y:S01]  /*8590*/  FMUL R3, R4, R4 ;  /* 0x0000000404037220 */ /* 0x000fe20000400000 */
[----:B------:R-:W-:Y:S03]  /*85a0*/  BSSY.RECONVERGENT B1, `(.L_x_144) ;  /* 0x0000010000017945 */ /* 0x000fe60003800200 */
[----:B------:R-:W-:-:S04]  /*85b0*/  FFMA R0, R2, R2, R3 ;  /* 0x0000000202007223 */ /* 0x000fc80000000003 */
[----:B------:R-:W-:-:S04]  /*85c0*/  FFMA R6, R5, R5, R0 ;  /* 0x0000000505067223 */ /* 0x000fc80000000000 */
[----:B------:R0:W1:Y:S01]  /*85d0*/  MUFU.RSQ R3, R6 ;  /* 0x0000000600037308 */ /* 0x0000620000001400 */
[----:B------:R-:W-:-:S04]  /*85e0*/  IADD3 R0, PT, PT, R6, -0xd000000, RZ ;  /* 0xf300000006007810 */ /* 0x000fc80007ffe0ff */
[----:B------:R-:W-:-:S13]  /*85f0*/  ISETP.GT.U32.AND P0, PT, R0, 0x727fffff, PT ;  /* 0x727fffff0000780c */ /* 0x000fda0003f04070 */
[----:B01----:R-:W-:Y:S05]  /*8600*/  @!P0 BRA `(.L_x_145) ;  /* 0x0000000000148947 */ /* 0x003fea0003800000 */
[----:B------:R-:W-:Y:S01]  /*8610*/  IMAD.MOV.U32 R0, RZ, RZ, R6 ;  /* 0x000000ffff007224 */ /* 0x000fe200078e0006 */
[----:B------:R-:W-:-:S07]  /*8620*/  MOV R50, 0x8640 ;  /* 0x0000864000327802 */ /* 0x000fce0000000f00 */
[----:B------:R-:W-:Y:S05]  /*8630*/  CALL.REL.NOINC `($__internal_1_$__cuda_sm20_sqrt_rn_f32_slowpath) ;  /* 0x0000006c00287944 */ /* 0x000fea0003c00000 */
[----:B------:R-:W-:Y:S01]  /*8640*/  MOV R9, R0 ;  /* 0x0000000000097202 */ /* 0x000fe20000000f00 */
[----:B------:R-:W-:Y:S06]  /*8650*/  BRA `(.L_x_146) ;  /* 0x0000000000107947 */ /* 0x000fec0003800000 */
.L_x_145:
[----:B------:R-:W-:Y:S01]  /*8660*/  FMUL.FTZ R9, R6, R3 ;  /* 0x0000000306097220 */ /* 0x000fe20000410000 */
[----:B------:R-:W-:-:S03]  /*8670*/  FMUL.FTZ R3, R3, 0.5 ;  /* 0x3f00000003037820 */ /* 0x000fc60000410000 */
[----:B------:R-:W-:-:S04]  /*8680*/  FFMA R0, -R9, R9, R6 ;  /* 0x0000000909007223 */ /* 0x000fc80000000106 */
[----:B------:R-:W-:-:S07]  /*8690*/  FFMA R9, R0, R3, R9 ;  /* 0x0000000300097223 */ /* 0x000fce0000000009 */
.L_x_146:
[----:B------:R-:W-:Y:S05]  /*86a0*/  BSYNC.RECONVERGENT B1 ;  /* 0x0000000000017941 */ /* 0x000fea0003800200 */
.L_x_144:
        /* <DEDUP_REMOVED lines=12> */
[----:B------:R-:W-:Y:S05]  /*8770*/  CALL.REL.NOINC `($__internal_2_$__cuda_sm3x_div_rn_noftz_f32_slowpath) ;  /* 0x0000006c00307944 */ /* 0x000fea0003c00000 */
[----:B------:R-:W-:-:S07]  /*8780*/  IMAD.MOV.U32 R6, RZ, RZ, R0 ;  /* 0x000000ffff067224 */ /* 0x000fce00078e0000 */
.L_x_148:
[----:B------:R-:W-:Y:S05]  /*8790*/  BSYNC.RECONVERGENT B4 ;  /* 0x0000000000047941 */ /* 0x000fea0003800200 */
.L_x_147:
        /* <DEDUP_REMOVED lines=13> */
[----:B------:R-:W-:-:S07]  /*8870*/  MOV R35, R0 ;  /* 0x0000000000237202 */ /* 0x000fce0000000f00 */
.L_x_150:
[----:B------:R-:W-:Y:S05]  /*8880*/  BSYNC.RECONVERGENT B4 ;  /* 0x0000000000047941 */ /* 0x000fea0003800200 */
.L_x_149:
        /* <DEDUP_REMOVED lines=12> */
[----:B------:R-:W-:Y:S05]  /*8950*/  CALL.REL.NOINC `($__internal_2_$__cuda_sm3x_div_rn_noftz_f32_slowpath) ;  /* 0x0000006800b87944 */ /* 0x000fea0003c00000 */
.L_x_152:
[----:B------:R-:W-:Y:S05]  /*8960*/  BSYNC.RECONVERGENT B4 ;  /* 0x0000000000047941 */ /* 0x000fea0003800200 */
.L_x_151:
[----:B------:R-:W-:Y:S01]  /*8970*/  FMUL R3, R35, R28 ;  /* 0x0000001c23037220 */ /* 0x000fe20000400000 */
[----:B------:R-:W-:Y:S01]  /*8980*/  FMUL R5, R31, R26 ;  /* 0x0000001a1f057220 */ /* 0x000fe20000400000 */
[----:B------:R-:W-:Y:S02]  /*8990*/  BSSY.RECONVERGENT B1, `(.L_x_153) ;  /* 0x0000023000017945 */ /* 0x000fe40003800200 */
[----:B------:R-:W-:Y:S01]  /*89a0*/  FFMA R3, R6, R31, R3 ;  /* 0x0000001f06037223 */ /* 0x000fe20000000003 */
[----:B------:R-:W-:-:S03]  /*89b0*/  FFMA R2, R28, R33, R5 ;  /* 0x000000211c027223 */ /* 0x000fc60000000005 */
[----:B------:R-:W-:Y:S01]  /*89c0*/  FFMA R3, R0, R21, R3 ;  /* 0x0000001500037223 */ /* 0x000fe20000000003 */
[----:B------:R-:W-:-:S04]  /*89d0*/  FFMA R2, R21, R32, R2 ;  /* 0x0000002015027223 */ /* 0x000fc80000000002 */
[----:B------:R-:W-:Y:S01]  /*89e0*/  FSETP.GEU.AND P0, PT, R3, RZ, PT ;  /* 0x000000ff0300720b */ /* 0x000fe20003f0e000 */
[----:B------:R-:W-:Y:S01]  /*89f0*/  FADD R2, R2, R2 ;  /* 0x0000000202027221 */ /* 0x000fe20000000000 */
[----:B------:R-:W-:Y:S02]  /*8a00*/  FADD R3, -R34, 1 ;  /* 0x3f80000022037421 */ /* 0x000fe40000000100 */
[----:B------:R-:W-:Y:S01]  /*8a10*/  FSEL R35, -R35, R35, !P0 ;  /* 0x0000002323237208 */ /* 0x000fe20004000100 */
[----:B------:R-:W-:Y:S01]  /*8a20*/  FFMA R33, R2, -R28, R33 ;  /* 0x8000001c02217223 */ /* 0x000fe20000000021 */
[----:B------:R-:W-:Y:S01]  /*8a30*/  FSEL R6, -R6, R6, !P0 ;  /* 0x0000000606067208 */ /* 0x000fe20004000100 */
[----:B------:R-:W-:Y:S01]  /*8a40*/  FFMA R31, R2, -R31, R26 ;  /* 0x8000001f021f7223 */ /* 0x000fe2000000001a */
[----:B------:R-:W-:Y:S01]  /*8a50*/  FSEL R0, -R0, R0, !P0 ;  /* 0x0000000000007208 */ /* 0x000fe20004000100 */
[----:B------:R-:W-:Y:S01]  /*8a60*/  FMUL R4, R35, R3 ;  /* 0x0000000323047220 */ /* 0x000fe20000400000 */
[----:B------:R-:W-:Y:S01]  /*8a70*/  FFMA R5, R2, -R21, R32 ;  /* 0x8000001502057223 */ /* 0x000fe20000000020 */
[----:B------:R-:W-:-:S02]  /*8a80*/  FMUL R6, R6, R3 ;  /* 0x0000000306067220 */ /* 0x000fc40000400000 */
[-C--:B------:R-:W-:Y:S01]  /*8a90*/  FFMA R4, R33, R34.reuse, R4 ;  /* 0x0000002221047223 */ /* 0x080fe20000000004 */
[----:B------:R-:W-:Y:S01]  /*8aa0*/  FMUL R0, R0, R3 ;  /* 0x0000000300007220 */ /* 0x000fe20000400000 */
[----:B------:R-:W-:Y:S02]  /*8ab0*/  FFMA R2, R31, R34, R6 ;  /* 0x000000221f027223 */ /* 0x000fe40000000006 */
[----:B------:R-:W-:Y:S01]  /*8ac0*/  FMUL R3, R4, R4 ;  /* 0x0000000404037220 */ /* 0x000fe20000400000 */
[----:B------:R-:W-:-:S03]  /*8ad0*/  FFMA R5, R5, R34, R0 ;  /* 0x0000002205057223 */ /* 0x000fc60000000000 */
[----:B------:R-:W-:-:S04]  /*8ae0*/  FFMA R0, R2, R2, R3 ;  /* 0x0000000202007223 */ /* 0x000fc80000000003 */
[----:B------:R-:W-:-:S04]  /*8af0*/  FFMA R0, R5, R5, R0 ;  /* 0x0000000505007223 */ /* 0x000fc80000000000 */
[----:B------:R0:W1:Y:S01]  /*8b00*/  MUFU.RSQ R3, R0 ;  /* 0x0000000000037308 */ /* 0x0000620000001400 */
[----:B------:R-:W-:-:S04]  /*8b10*/  IADD3 R6, PT, PT, R0, -0xd000000, RZ ;  /* 0xf300000000067810 */ /* 0x000fc80007ffe0ff */
[----:B------:R-:W-:-:S13]  /*8b20*/  ISETP.GT.U32.AND P0, PT, R6, 0x727fffff, PT ;  /* 0x727fffff0600780c */ /* 0x000fda0003f04070 */
[----:B01----:R-:W-:Y:S05]  /*8b30*/  @!P0 BRA `(.L_x_154) ;  /* 0x0000000000108947 */ /* 0x003fea0003800000 */
[----:B------:R-:W-:-:S07]  /*8b40*/  MOV R50, 0x8b60 ;  /* 0x00008b6000327802 */ /* 0x000fce0000000f00 */
[----:B------:R-:W-:Y:S05]  /*8b50*/  CALL.REL.NOINC `($__internal_1_$__cuda_sm20_sqrt_rn_f32_slowpath) ;  /* 0x0000006400e07944 */ /* 0x000fea0003c00000 */
[----:B------:R-:W-:Y:S01]  /*8b60*/  MOV R9, R0 ;  /* 0x0000000000097202 */ /* 0x000fe20000000f00 */
[----:B------:R-:W-:Y:S06]  /*8b70*/  BRA `(.L_x_155) ;  /* 0x0000000000107947 */ /* 0x000fec0003800000 */
.L_x_154:
[----:B------:R-:W-:Y:S01]  /*8b80*/  FMUL.FTZ R9, R0, R3 ;  /* 0x0000000300097220 */ /* 0x000fe20000410000 */
[----:B------:R-:W-:-:S03]  /*8b90*/  FMUL.FTZ R3, R3, 0.5 ;  /* 0x3f00000003037820 */ /* 0x000fc60000410000 */
[----:B------:R-:W-:-:S04]  /*8ba0*/  FFMA R0, -R9, R9, R0 ;  /* 0x0000000909007223 */ /* 0x000fc80000000100 */
[----:B------:R-:W-:-:S07]  /*8bb0*/  FFMA R9, R0, R3, R9 ;  /* 0x0000000300097223 */ /* 0x000fce0000000009 */
.L_x_155:
[----:B------:R-:W-:Y:S05]  /*8bc0*/  BSYNC.RECONVERGENT B1 ;  /* 0x0000000000017941 */ /* 0x000fea0003800200 */
.L_x_153:
        /* <DEDUP_REMOVED lines=13> */
[----:B------:R-:W-:-:S07]  /*8ca0*/  MOV R26, R0 ;  /* 0x00000000001a7202 */ /* 0x000fce0000000f00 */
.L_x_157:
[----:B------:R-:W-:Y:S05]  /*8cb0*/  BSYNC.RECONVERGENT B4 ;  /* 0x0000000000047941 */ /* 0x000fea0003800200 */
.L_x_156:
        /* <DEDUP_REMOVED lines=12> */
[----:B------:R-:W-:Y:S05]  /*8d80*/  CALL.REL.NOINC `($__internal_2_$__cuda_sm3x_div_rn_noftz_f32_slowpath) ;  /* 0x0000006400ac7944 */ /* 0x000fea0003c00000 */
[----:B------:R-:W-:-:S07]  /*8d90*/  MOV R33, R0 ;  /* 0x0000000000217202 */ /* 0x000fce0000000f00 */
.L_x_159:
[----:B------:R-:W-:Y:S05]  /*8da0*/  BSYNC.RECONVERGENT B4 ;  /* 0x0000000000047941 */ /* 0x000fea0003800200 */
.L_x_158:
        /* <DEDUP_REMOVED lines=14> */
.L_x_161:
[----:B------:R-:W-:Y:S05]  /*8e90*/  BSYNC.RECONVERGENT B4 ;  /* 0x0000000000047941 */ /* 0x000fea0003800200 */
.L_x_160:
[----:B------:R-:W-:Y:S05]  /*8ea0*/  BRA `(.L_x_162) ;  /* 0x0000004400547947 */ /* 0x000fea0003800000 */
.L_x_119:
[----:B------:R-:W0:Y:S01]  /*8eb0*/  LDC R4, c[0x3][0x54] ;  /* 0x00c01500ff047b82 */ /* 0x000e220000000800 */
[----:B------:R-:W-:Y:S01]  /*8ec0*/  ISETP.NE.AND P0, PT, R13, 0x1, PT ;  /* 0x000000010d00780c */ /* 0x000fe20003f05270 */
[----:B------:R-:W-:Y:S01]  /*8ed0*/  BSSY.RECONVERGENT B1, `(.L_x_163) ;  /* 0x000001d000017945 */ /* 0x000fe20003800200 */
[----:B------:R-:W-:Y:S02]  /*8ee0*/  ISETP.NE.AND P1, PT, R5, RZ, PT ;  /* 0x000000ff0500720c */ /* 0x000fe40003f25270 */
[----:B------:R-:W-:-:S11]  /*8ef0*/  MOV R47, R40 ;  /* 0x00000028002f7202 */ /* 0x000fd60000000f00 */
[----:B------:R-:W-:Y:S05]  /*8f00*/  @!P0 BRA P1, `(.L_x_164) ;  /* 0x0000000000648947 */ /* 0x000fea0000800000 */
[----:B------:R-:W-:-:S13]  /*8f10*/  ISETP.NE.AND P0, PT, R5, RZ, PT ;  /* 0x000000ff0500720c */ /* 0x000fda0003f05270 */
[----:B------:R-:W-:Y:S05]  /*8f20*/  @!P0 BRA `(.L_x_165) ;  /* 0x0000000000288947 */ /* 0x000fea0003800000 */
[----:B------:R-:W-:Y:S02]  /*8f30*/  ISETP.GE.AND P0, PT, R13, 0x1, PT ;  /* 0x000000010d00780c */ /* 0x000fe40003f06270 */
[----:B------:R-:W-:-:S11]  /*8f40*/  MOV R47, R40 ;  /* 0x00000028002f7202 */ /* 0x000fd60000000f00 */
[----:B------:R-:W-:Y:S05]  /*8f50*/  @!P0 BRA `(.L_x_164) ;  /* 0x0000000000508947 */ /* 0x000fea0003800000 */
[----:B------:R-:W-:Y:S01]  /*8f60*/  IADD3 R9, PT, PT, R13, -0x1, RZ ;  /* 0xffffffff0d097810 */ /* 0x000fe20007ffe0ff */
[----:B------:R-:W-:Y:S01]  /*8f70*/  IMAD.MOV.U32 R2, RZ, RZ, R16 ;  /* 0x000000ffff027224 */ /* 0x000fe200078e0010 */
[----:B------:R-:W-:-:S03]  /*8f80*/  MOV R3, R17 ;  /* 0x0000001100037202 */ /* 0x000fc60000000f00 */
[----:B------:R-:W-:-:S05]  /*8f90*/  IMAD.WIDE.U32 R2, R9, 0x3c, R2 ;  /* 0x0000003c09027825 */ /* 0x000fca00078e0002 */
[----:B0-----:R1:W5:Y:S01]  /*8fa0*/  LD.E R4, desc[UR36][R2.64+0x18] ;  /* 0x0000182402047980 */ /* 0x001362000c101900 */
[----:B------:R-:W-:Y:S01]  /*8fb0*/  MOV R47, R40 ;  /* 0x00000028002f7202 */ /* 0x000fe20000000f00 */
[----:B------:R-:W-:Y:S06]  /*8fc0*/  BRA `(.L_x_164) ;  /* 0x0000000000347947 */ /* 0x000fec0003800000 */
.L_x_165:
[----:B------:R-:W-:Y:S02]  /*8fd0*/  ISETP.NE.AND P0, PT, R13, RZ, PT ;  /* 0x000000ff0d00720c */ /* 0x000fe40003f05270 */
[----:B0-----:R-:W-:Y:S01]  /*8fe0*/  MOV R47, R4 ;  /* 0x00000004002f7202 */ /* 0x001fe20000000f00 */
[----:B------:R-:W-:-:S10]  /*8ff0*/  IMAD.MOV.U32 R4, RZ, RZ, R40 ;  /* 0x000000ffff047224 */ /* 0x000fd400078e0028 */
[----:B------:R-:W-:Y:S05]  /*9000*/  @!P0 BRA `(.L_x_164) ;  /* 0x0000000000248947 */ /* 0x000fea0003800000 */
[----:B------:R-:W-:Y:S02]  /*9010*/  ISETP.GE.AND P0, PT, R13, 0x1, PT ;  /* 0x000000010d00780c */ /* 0x000fe40003f06270 */
[----:B------:R-:W-:-:S11]  /*9020*/  MOV R4, R40 ;  /* 0x0000002800047202 */ /* 0x000fd60000000f00 */
[----:B------:R-:W-:Y:S05]  /*9030*/  @!P0 BRA `(.L_x_164) ;  /* 0x0000000000188947 */ /* 0x000fea0003800000 */
[----:B------:R-:W-:Y:S01]  /*9040*/  IADD3 R9, PT, PT, R13, -0x1, RZ ;  /* 0xffffffff0d097810 */ /* 0x000fe20007ffe0ff */
[----:B------:R-:W-:Y:S01]  /*9050*/  IMAD.MOV.U32 R3, RZ, RZ, R17 ;  /* 0x000000ffff037224 */ /* 0x000fe200078e0011 */
[----:B------:R-:W-:-:S05]  /*9060*/  MOV R2, R16 ;  /* 0x0000001000027202 */ /* 0x000fca0000000f00 */
[----:B------:R-:W-:-:S05]  /*9070*/  IMAD.WIDE.U32 R2, R9, 0x3c, R2 ;  /* 0x0000003c09027825 */ /* 0x000fca00078e0002 */
[----:B------:R2:W5:Y:S01]  /*9080*/  LD.E R47, desc[UR36][R2.64+0x18] ;  /* 0x00001824022f7980 */ /* 0x000562000c101900 */
[----:B------:R-:W-:-:S07]  /*9090*/  MOV R4, R40 ;  /* 0x0000002800047202 */ /* 0x000fce0000000f00 */
.L_x_164:
[----:B------:R-:W-:Y:S05]  /*90a0*/  BSYNC.RECONVERGENT B1 ;  /* 0x0000000000017941 */ /* 0x000fea0003800200 */
.L_x_163:
[----:B-12---:R-:W-:Y:S01]  /*90b0*/  FMUL R3, R31, R26 ;  /* 0x0000001a1f037220 */ /* 0x006fe20000400000 */
[----:B------:R-:W-:Y:S01]  /*90c0*/  IMAD.MOV.U32 R50, RZ, RZ, 0x3a2c32e4 ;  /* 0x3a2c32e4ff327424 */ /* 0x000fe200078e00ff */
[----:B------:R-:W-:Y:S02]  /*90d0*/  BSSY.RECONVERGENT B1, `(.L_x_166) ;  /* 0x000004d000017945 */ /* 0x000fe40003800200 */
[----:B------:R-:W-:-:S04]  /*90e0*/  FFMA R6, R28, R33, R3 ;  /* 0x000000211c067223 */ /* 0x000fc80000000003 */
[----:B------:R-:W-:-:S04]  /*90f0*/  FFMA R6, R21, R32, R6 ;  /* 0x0000002015067223 */ /* 0x000fc80000000006 */
[----:B------:R-:W-:-:S04]  /*9100*/  FADD R53, -|R6|, 1 ;  /* 0x3f80000006357421 */ /* 0x000fc80000000300 */
        /* <DEDUP_REMOVED lines=12> */
[----:B------:R-:W1:Y:S01]  /*91d0*/  MUFU.RCP R8, R8 ;  /* 0x0000000800087308 */ /* 0x000e620000001000 */
[----:B------:R-:W-:Y:S02]  /*91e0*/  FFMA R0, R3, 1.1920928955078125e-07, R0 ;  /* 0x3400000003007823 */ /* 0x000fe40000000000 */
[----:B-1----:R-:W-:-:S04]  /*91f0*/  FMUL R9, R8, R9 ;  /* 0x0000000908097220 */ /* 0x002fc80000400000 */
        /* <DEDUP_REMOVED lines=21> */
[----:B------:R-:W1:Y:S01]  /*9350*/  FRND R2, R3 ;  /* 0x0000000300027307 */ /* 0x000e620000201000 */
[----:B------:R-:W-:Y:S01]  /*9360*/  FADD R51, R50, -R51 ;  /* 0x8000003332337221 */ /* 0x000fe20000000000 */
[----:B------:R-:W-:Y:S01]  /*9370*/  FFMA R0, R0, 5, -R3 ;  /* 0x40a0000000007823 */ /* 0x000fe20000000803 */
[----:B------:R-:W-:-:S03]  /*9380*/  FSETP.GEU.AND P1, PT, R3, RZ, PT ;  /* 0x000000ff0300720b */ /* 0x000fc60003f2e000 */
[----:B------:R-:W-:Y:S02]  /*9390*/  FFMA R0, R51, 5, R0 ;  /* 0x40a0000033007823 */ /* 0x000fe40000000000 */
[----:B------:R-:W2:Y:S01]  /*93a0*/  F2I.NTZ R8, R3 ;  /* 0x0000000300087305 */ /* 0x000ea20000203100 */
[----:B-1----:R-:W-:Y:S01]  /*93b0*/  FADD R9, R3, -R2 ;  /* 0x8000000203097221 */ /* 0x002fe20000000000 */
[----:B------:R-:W-:-:S03]  /*93c0*/  FSETP.GT.AND P0, PT, R2, RZ, PT ;  /* 0x000000ff0200720b */ /* 0x000fc60003f04000 */
[----:B------:R-:W-:-:S04]  /*93d0*/  FADD R0, R0, R9 ;  /* 0x0000000900007221 */ /* 0x000fc80000000000 */
[C---:B------:R-:W-:Y:S01]  /*93e0*/  FFMA R9, R0.reuse, R49, 0.0013391353422775864601 ;  /* 0x3aaf85ed00097423 */ /* 0x040fe20000000031 */
[----:B------:R-:W-:Y:S02]  /*93f0*/  SEL R49, RZ, 0x83000000, P0 ;  /* 0x83000000ff317807 */ /* 0x000fe40000000000 */
[----:B------:R-:W-:Y:S01]  /*9400*/  FSETP.GT.AND P0, PT, |R3|, 152, PT ;  /* 0x431800000300780b */ /* 0x000fe20003f04200 */
[----:B------:R-:W-:Y:S01]  /*9410*/  FFMA R9, R0, R9, 0.0096188392490148544312 ;  /* 0x3c1d985600097423 */ /* 0x000fe20000000009 */
[----:B------:R-:W-:Y:S02]  /*9420*/  IADD3 R2, PT, PT, R49, 0x7f000000, RZ ;  /* 0x7f00000031027810 */ /* 0x000fe40007ffe0ff */
[----:B--2---:R-:W-:Y:S01]  /*9430*/  LEA R49, R8, -R49, 0x17 ;  /* 0x8000003108317211 */ /* 0x004fe200078eb8ff */
[----:B------:R-:W-:-:S04]  /*9440*/  FFMA R9, R0, R9, 0.055503588169813156128 ;  /* 0x3d6357bb00097423 */ /* 0x000fc80000000009 */
[----:B------:R-:W-:-:S04]  /*9450*/  FFMA R9, R0, R9, 0.24022644758224487305 ;  /* 0x3e75fdec00097423 */ /* 0x000fc80000000009 */
[----:B------:R-:W-:-:S04]  /*9460*/  FFMA R9, R0, R9, 0.69314718246459960938 ;  /* 0x3f31721800097423 */ /* 0x000fc80000000009 */
[----:B------:R-:W-:-:S04]  /*9470*/  FFMA R9, R0, R9, 1 ;  /* 0x3f80000000097423 */ /* 0x000fc80000000009 */
[----:B------:R-:W-:-:S04]  /*9480*/  FMUL R2, R9, R2 ;  /* 0x0000000209027220 */ /* 0x000fc80000400000 */
[----:B------:R-:W-:Y:S01]  /*9490*/  FMUL R2, R2, R49 ;  /* 0x0000003102027220 */ /* 0x000fe20000400000 */
[----:B------:R-:W-:Y:S01]  /*94a0*/  IMAD.MOV.U32 R49, RZ, RZ, 0x3f800000 ;  /* 0x3f800000ff317424 */ /* 0x000fe200078e00ff */
        /* <DEDUP_REMOVED lines=12> */
.L_x_169:
[----:B------:R-:W-:Y:S01]  /*9570*/  FADD R49, R53, R53 ;  /* 0x0000003535317221 */ /* 0x000fe20000000000 */
[----:B------:R-:W-:Y:S06]  /*9580*/  BRA `(.L_x_167) ;  /* 0x0000000000047947 */ /* 0x000fec0003800000 */
.L_x_168:
[----:B------:R-:W-:-:S07]  /*9590*/  FADD R49, R53, 5 ;  /* 0x40a0000035317421 */ /* 0x000fce0000000000 */
.L_x_167:
[----:B------:R-:W-:Y:S05]  /*95a0*/  BSYNC.RECONVERGENT B1 ;  /* 0x0000000000017941 */ /* 0x000fea0003800200 */
.L_x_166:
[C-C-:B0----5:R-:W-:Y:S01]  /*95b0*/  FADD R9, R47.reuse, R4.reuse ;  /* 0x000000042f097221 */ /* 0x161fe20000000000 */
[----:B------:R-:W-:Y:S01]  /*95c0*/  FADD R0, R47, -R4 ;  /* 0x800000042f007221 */ /* 0x000fe20000000000 */
[----:B------:R-:W-:Y:S02]  /*95d0*/  BSSY.RECONVERGENT B4, `(.L_x_170) ;  /* 0x000000d000047945 */ /* 0x000fe40003800200 */
[----:B------:R-:W0:Y:S08]  /*95e0*/  MUFU.RCP R2, R9 ;  /* 0x0000000900027308 */ /* 0x000e300000001000 */
[----:B------:R-:W1:Y:S01]  /*95f0*/  FCHK P0, R0, R9 ;  /* 0x0000000900007302 */ /* 0x000e620000000000 */
[----:B0-----:R-:W-:-:S04]  /*9600*/  FFMA R3, -R9, R2, 1 ;  /* 0x3f80000009037423 */ /* 0x001fc80000000102 */
[----:B------:R-:W-:-:S04]  /*9610*/  FFMA R3, R2, R3, R2 ;  /* 0x0000000302037223 */ /* 0x000fc80000000002 */
[----:B------:R-:W-:-:S04]  /*9620*/  FFMA R2, R0, R3, RZ ;  /* 0x0000000300027223 */ /* 0x000fc800000000ff */
[----:B------:R-:W-:-:S04]  /*9630*/  FFMA R8, -R9, R2, R0 ;  /* 0x0000000209087223 */ /* 0x000fc80000000100 */
[----:B------:R-:W-:Y:S01]  /*9640*/  FFMA R50, R3, R8, R2 ;  /* 0x0000000803327223 */ /* 0x000fe20000000002 */
[----:B-1----:R-:W-:Y:S06]  /*9650*/  @!P0 BRA `(.L_x_171) ;  /* 0x0000000000108947 */ /* 0x002fec0003800000 */
[----:B------:R-:W-:Y:S02]  /*9660*/  MOV R3, R9 ;  /* 0x0000000900037202 */ /* 0x000fe40000000f00 */
[----:B------:R-:W-:-:S07]  /*9670*/  MOV R70, 0x9690 ;  /* 0x0000969000467802 */ /* 0x000fce0000000f00 */
[----:B------:R-:W-:Y:S05]  /*9680*/  CALL.REL.NOINC `($__internal_2_$__cuda_sm3x_div_rn_noftz_f32_slowpath) ;  /* 0x0000005c006c7944 */ /* 0x000fea0003c00000 */
[----:B------:R-:W-:-:S07]  /*9690*/  MOV R50, R0 ;  /* 0x0000000000327202 */ /* 0x000fce0000000f00 */
.L_x_171:
[----:B------:R-:W-:Y:S05]  /*96a0*/  BSYNC.RECONVERGENT B4 ;  /* 0x0000000000047941 */ /* 0x000fea0003800200 */
.L_x_170:
[----:B------:R-:W2:Y:S04]  /*96b0*/  LDG.E.64 R56, desc[UR36][R18.64] ;  /* 0x0000002412387981 */ /* 0x000ea8000c1e1b00 */
[----:B------:R-:W3:Y:S04]  /*96c0*/  LDG.E.64 R8, desc[UR36][R18.64+0x10] ;  /* 0x0000102412087981 */ /* 0x000ee8000c1e1b00 */
[----:B------:R-:W4:Y:S01]  /*96d0*/  LDG.E.64 R58, desc[UR36][R18.64+0x8] ;  /* 0x00000824123a7981 */ /* 0x000f22000c1e1b00 */
[----:B------:R-:W-:Y:S01]  /*96e0*/  FMUL R50, R50, R50 ;  /* 0x0000003232327220 */ /* 0x000fe20000400000 */
[----:B------:R-:W-:-:S03]  /*96f0*/  IMAD.MOV.U32 R53, RZ, RZ, 0x2f800000 ;  /* 0x2f800000ff357424 */ /* 0x000fc600078e00ff */
[----:B------:R-:W-:-:S04]  /*9700*/  FADD R51, -R50, 1 ;  /* 0x3f80000032337421 */ /* 0x000fc80000000100 */
[----:B------:R-:W-:Y:S01]  /*9710*/  FFMA R49, R51, R49, R50 ;  /* 0x0000003133317223 */ /* 0x000fe20000000032 */
[----:B--2---:R-:W-:Y:S02]  /*9720*/  SHF.R.U32.HI R0, RZ, 0x2, R57 ;  /* 0x00000002ff007819 */ /* 0x004fe40000011639 */
[----:B------:R-:W-:Y:S02]  /*9730*/  IADD3 R54, PT, PT, R56, 0x587c5, RZ ;  /* 0x000587c538367810 */ /* 0x000fe40007ffe0ff */
[----:B------:R-:W-:Y:S01]  /*9740*/  LOP3.LUT R0, R0, R57, RZ, 0x3c, !PT ;  /* 0x0000003900007212 */ /* 0x000fe200078e3cff */
[----:B---3--:R-:W-:Y:S01]  /*9750*/  IMAD.SHL.U32 R3, R9, 0x10, RZ ;  /* 0x0000001009037824 */ /* 0x008fe200078e00ff */
[----:B------:R-:W-:Y:S02]  /*9760*/  MOV R61, R8 ;  /* 0x00000008003d7202 */ /* 0x000fe40000000f00 */
[----:B------:R-:W-:Y:S01]  /*9770*/  SHF.L.U32 R2, R0, 0x1, RZ ;  /* 0x0000000100027819 */ /* 0x000fe200000006ff */
[----:B----4-:R-:W-:Y:S01]  /*9780*/  IMAD.MOV.U32 R60, RZ, RZ, R59 ;  /* 0x000000ffff3c7224 */ /* 0x010fe200078e003b */
[----:B------:R-:W-:-:S02]  /*9790*/  MOV R55, R58 ;  /* 0x0000003a00377202 */ /* 0x000fc40000000f00 */
[----:B------:R-:W-:Y:S02]  /*97a0*/  LOP3.LUT R0, R0, R2, R3, 0x96, !PT ;  /* 0x0000000200007212 */ /* 0x000fe400078e9603 */
[-C--:B------:R-:W-:Y:S01]  /*97b0*/  MOV R2, R9.reuse ;  /* 0x0000000900027202 */ /* 0x080fe20000000f00 */
[----:B------:R0:W-:Y:S01]  /*97c0*/  STG.E.64 desc[UR36][R18.64+0x8], R60 ;  /* 0x0000083c12007986 */ /* 0x0001e2000c101b24 */
[----:B------:R-:W-:-:S03]  /*97d0*/  LOP3.LUT R3, R0, R9, RZ, 0x3c, !PT ;  /* 0x0000000900037212 */ /* 0x000fc600078e3cff */
[----:B------:R0:W-:Y:S01]  /*97e0*/  STG.E.64 desc[UR36][R18.64], R54 ;  /* 0x0000003612007986 */ /* 0x0001e2000c101b24 */
[----:B------:R-:W-:-:S03]  /*97f0*/  IADD3 R0, PT, PT, R3, R54, RZ ;  /* 0x0000003603007210 */ /* 0x000fc60007ffe0ff */
[----:B------:R0:W-:Y:S01]  /*9800*/  STG.E.64 desc[UR36][R18.64+0x10], R2 ;  /* 0x0000100212007986 */ /* 0x0001e2000c101b24 */
[----:B------:R-:W-:-:S05]  /*9810*/  I2FP.F32.U32 R0, R0 ;  /* 0x0000000000007245 */ /* 0x000fca0000201000 */
[----:B------:R-:W-:-:S05]  /*9820*/  FFMA R0, R0, R53, 1.1641532182693481445e-10 ;  /* 0x2f00000000007423 */ /* 0x000fca0000000035 */
[----:B------:R-:W-:-:S13]  /*9830*/  FSETP.GT.AND P0, PT, R0, R49, PT ;  /* 0x000000310000720b */ /* 0x000fda0003f04000 */
[----:B0-----:R-:W-:Y:S05]  /*9840*/  @!P0 BRA `(.L_x_172) ;  /* 0x00000020009c8947 */ /* 0x001fea0003800000 */
[----:B------:R-:W-:Y:S01]  /*9850*/  ISETP.NE.AND P0, PT, R5, RZ, PT ;  /* 0x000000ff0500720c */ /* 0x000fe20003f05270 */
[----:B------:R-:W-:Y:S01]  /*9860*/  BSSY.RECONVERGENT B1, `(.L_x_173) ;  /* 0x0000031000017945 */ /* 0x000fe20003800200 */
[C---:B------:R-:W-:Y:S01]  /*9870*/  FFMA R8, R48.reuse, R26, R7 ;  /* 0x0000001a30087223 */ /* 0x040fe20000000007 */
[C---:B------:R-:W-:Y:S01]  /*9880*/  FFMA R5, R48.reuse, R33, R10 ;  /* 0x0000002130057223 */ /* 0x040fe2000000000a */
[----:B------:R-:W-:Y:S01]  /*9890*/  ISETP.GT.OR P1, PT, R13, RZ, !P0 ;  /* 0x000000ff0d00720c */ /* 0x000fe20004724670 */
[----:B------:R-:W-:-:S08]  /*98a0*/  FFMA R48, R48, R32, R11 ;  /* 0x0000002030307223 */ /* 0x000fd0000000000b */
[----:B------:R-:W-:-:S04]  /*98b0*/  @P0 IADD3 R0, PT, PT, R13, -0x1, RZ ;  /* 0xffffffff0d000810 */ /* 0x000fc80007ffe0ff */
[----:B------:R-:W-:-:S04]  /*98c0*/  @!P1 IADD3 R0, PT, PT, R13, RZ, RZ ;  /* 0x000000ff0d009210 */ /* 0x000fc80007ffe0ff */
[----:B------:R-:W-:Y:S01]  /*98d0*/  @P0 MOV R13, R0 ;  /* 0x00000000000d0202 */ /* 0x000fe20000000f00 */
[----:B------:R-:W-:Y:S06]  /*98e0*/  @P0 BRA `(.L_x_174) ;  /* 0x0000000000a00947 */ /* 0x000fec0003800000 */
[----:B------:R-:W-:Y:S01]  /*98f0*/  ISETP.GE.AND P0, PT, R13, 0x1, PT ;  /* 0x000000010d00780c */ /* 0x000fe20003f06270 */
[----:B------:R-:W-:Y:S01]  /*9900*/  BSSY.RECONVERGENT B2, `(.L_x_175) ;  /* 0x0000008000027945 */ /* 0x000fe20003800200 */
[----:B------:R-:W-:-:S11]  /*9910*/  IMAD.MOV.U32 R2, RZ, RZ, -0x1 ;  /* 0xffffffffff027424 */ /* 0x000fd600078e00ff */
[----:B------:R-:W-:Y:S05]  /*9920*/  @!P0 BRA `(.L_x_176) ;  /* 0x0000000000148947 */ /* 0x000fea0003800000 */
[----:B------:R-:W-:Y:S02]  /*9930*/  IADD3 R7, PT, PT, R13, -0x1, RZ ;  /* 0xffffffff0d077810 */ /* 0x000fe40007ffe0ff */
[----:B------:R-:W-:Y:S02]  /*9940*/  MOV R2, R16 ;  /* 0x0000001000027202 */ /* 0x000fe40000000f00 */
[----:B------:R-:W-:-:S03]  /*9950*/  MOV R3, R17 ;  /* 0x0000001100037202 */ /* 0x000fc60000000f00 */
[----:B------:R-:W-:-:S06]  /*9960*/  IMAD.WIDE.U32 R2, R7, 0x3c, R2 ;  /* 0x0000003c07027825 */ /* 0x000fcc00078e0002 */
[----:B------:R0:W5:Y:S02]  /*9970*/  LD.E R2, desc[UR36][R2.64+0x38] ;  /* 0x0000382402027980 */ /* 0x000164000c101900 */
.L_x_176:
[----:B------:R-:W-:Y:S05]  /*9980*/  BSYNC.RECONVERGENT B2 ;  /* 0x0000000000027941 */ /* 0x000fea0003800200 */
.L_x_175:
[C---:B-----5:R-:W-:Y:S02]  /*9990*/  ISETP.NE.AND P0, PT, R2.reuse, R41, PT ;  /* 0x000000290200720c */ /* 0x060fe40003f05270 */
[----:B------:R-:W-:-:S13]  /*99a0*/  ISETP.NE.AND P1, PT, R2, -0x1, PT ;  /* 0xffffffff0200780c */ /* 0x000fda0003f25270 */
[----:B------:R-:W-:Y:S05]  /*99b0*/  @!P0 BRA P1, `(.L_x_177) ;  /* 0x00000000005c8947 */ /* 0x000fea0000800000 */
[----:B------:R-:W-:-:S13]  /*99c0*/  ISETP.GT.AND P0, PT, R13, 0x7, PT ;  /* 0x000000070d00780c */ /* 0x000fda0003f04270 */
[----:B------:R-:W-:Y:S05]  /*99d0*/  @P0 BRA `(.L_x_174) ;  /* 0x0000000000640947 */ /* 0x000fea0003800000 */
[----:B0-----:R-:W-:Y:S01]  /*99e0*/  MOV R3, R17 ;  /* 0x0000001100037202 */ /* 0x001fe20000000f00 */
[----:B------:R-:W-:Y:S02]  /*99f0*/  IMAD.MOV.U32 R2, RZ, RZ, R16 ;  /* 0x000000ffff027224 */ /* 0x000fe400078e0010 */
[----:B------:R-:W-:Y:S02]  /*9a00*/  HFMA2 R7, -RZ, RZ, 0, 5.9604644775390625e-08 ;  /* 0x00000001ff077431 */ /* 0x000fe400000001ff */
[C---:B------:R-:W-:Y:S01]  /*9a10*/  IMAD.WIDE R2, R13.reuse, 0x3c, R2 ;  /* 0x0000003c0d027825 */ /* 0x040fe200078e0202 */
[----:B------:R-:W-:-:S04]  /*9a20*/  IADD3 R13, PT, PT, R13, 0x1, RZ ;  /* 0x000000010d0d7810 */ /* 0x000fc80007ffe0ff */
        /* <DEDUP_REMOVED lines=15> */
[----:B------:R-:W-:Y:S05]  /*9b20*/  BRA `(.L_x_174) ;  /* 0x0000000000107947 */ /* 0x000fea0003800000 */
.L_x_177:
[C---:B------:R-:W-:Y:S01]  /*9b30*/  ISETP.GT.AND P0, PT, R13.reuse, RZ, PT ;  /* 0x000000ff0d00720c */ /* 0x040fe20003f04270 */
[----:B------:R-:W-:-:S12]  /*9b40*/  VIADD R0, R13, 0xffffffff ;  /* 0xffffffff0d007836 */ /* 0x000fd80000000000 */
[----:B------:R-:W-:-:S04]  /*9b50*/  @!P0 IADD3 R0, PT, PT, R13, RZ, RZ ;  /* 0x000000ff0d008210 */ /* 0x000fc80007ffe0ff */
[----:B------:R-:W-:-:S07]  /*9b60*/  MOV R13, R0 ;  /* 0x00000000000d7202 */ /* 0x000fce0000000f00 */
.L_x_174:
[----:B------:R-:W-:Y:S05]  /*9b70*/  BSYNC.RECONVERGENT B1 ;  /* 0x0000000000017941 */ /* 0x000fea0003800200 */
.L_x_173:
[----:B01----:R-:W0:Y:S01]  /*9b80*/  MUFU.RCP R3, R4 ;  /* 0x0000000400037308 */ /* 0x003e220000001000 */
[----:B------:R-:W-:Y:S01]  /*9b90*/  BSSY.RECONVERGENT B4, `(.L_x_178) ;  /* 0x0000010000047945 */ /* 0x000fe20003800200 */
[----:B------:R-:W-:Y:S01]  /*9ba0*/  FFMA R7, R31, -0.0010000000474974513054, R8 ;  /* 0xba83126f1f077823 */ /* 0x000fe20000000008 */
[----:B------:R-:W-:Y:S01]  /*9bb0*/  FFMA R10, R28, -0.0010000000474974513054, R5 ;  /* 0xba83126f1c0a7823 */ /* 0x000fe20000000005 */
[----:B------:R-:W-:-:S04]  /*9bc0*/  FFMA R11, R21, -0.0010000000474974513054, R48 ;  /* 0xba83126f150b7823 */ /* 0x000fc80000000030 */
        /* <DEDUP_REMOVED lines=12> */
.L_x_179:
[----:B------:R-:W-:Y:S05]  /*9c90*/  BSYNC.RECONVERGENT B4 ;  /* 0x0000000000047941 */ /* 0x000fea0003800200 */
.L_x_178:
[----:B------:R-:W-:Y:S01]  /*9ca0*/  FMUL R0, R3, R3 ;  /* 0x0000000303007220 */ /* 0x000fe20000400000 */
[----:B------:R-:W-:-:S04]  /*9cb0*/  FFMA R5, -R6, R6, 1 ;  /* 0x3f80000006057423 */ /* 0x000fc80000000106 */
[----:B------:R-:W-:-:S05]  /*9cc0*/  FFMA R5, R0, -R5, 1 ;  /* 0x3f80000000057423 */ /* 0x000fca0000000805 */
[----:B------:R-:W-:-:S13]  /*9cd0*/  FSETP.GEU.AND P0, PT, R5, RZ, PT ;  /* 0x000000ff0500720b */ /* 0x000fda0003f0e000 */
[----:B------:R-:W-:Y:S05]  /*9ce0*/  @!P0 BRA `(.L_x_180) ;  /* 0x0000001c00608947 */ /* 0x000fea0003800000 */
[----:B------:R-:W-:Y:S01]  /*9cf0*/  IADD3 R0, PT, PT, R5, -0xd000000, RZ ;  /* 0xf300000005007810 */ /* 0x000fe20007ffe0ff */
[----:B------:R0:W1:Y:S01]  /*9d00*/  MUFU.RSQ R2, R5 ;  /* 0x0000000500027308 */ /* 0x0000620000001400 */
[----:B------:R-:W-:Y:S01]  /*9d10*/  BSSY.RECONVERGENT B1, `(.L_x_181) ;  /* 0x000000c000017945 */ /* 0x000fe20003800200 */
[----:B------:R-:W-:Y:S01]  /*9d20*/  FMUL R9, |R6|, R3 ;  /* 0x0000000306097220 */ /* 0x000fe20000400200 */
[----:B------:R-:W-:-:S13]  /*9d30*/  ISETP.GT.U32.AND P0, PT, R0, 0x727fffff, PT ;  /* 0x727fffff0000780c */ /* 0x000fda0003f04070 */
[----:B0-----:R-:W-:Y:S05]  /*9d40*/  @!P0 BRA `(.L_x_182) ;  /* 0x0000000000108947 */ /* 0x001fea0003800000 */
[----:B------:R-:W-:Y:S02]  /*9d50*/  MOV R0, R5 ;  /* 0x0000000500007202 */ /* 0x000fe40000000f00 */
[----:B------:R-:W-:-:S07]  /*9d60*/  MOV R50, 0x9d80 ;  /* 0x00009d8000327802 */ /* 0x000fce0000000f00 */
[----:B-1----:R-:W-:Y:S05]  /*9d70*/  CALL.REL.NOINC `($__internal_1_$__cuda_sm20_sqrt_rn_f32_slowpath) ;  /* 0x0000005400587944 */ /* 0x002fea0003c00000 */
[----:B------:R-:W-:Y:S05]  /*9d80*/  BRA `(.L_x_183) ;  /* 0x0000000000107947 */ /* 0x000fea0003800000 */
.L_x_182:
[----:B-1----:R-:W-:Y:S01]  /*9d90*/  FMUL.FTZ R0, R5, R2 ;  /* 0x0000000205007220 */ /* 0x002fe20000410000 */
[----:B------:R-:W-:-:S03]  /*9da0*/  FMUL.FTZ R2, R2, 0.5 ;  /* 0x3f00000002027820 */ /* 0x000fc60000410000 */
[----:B------:R-:W-:-:S04]  /*9db0*/  FFMA R5, -R0, R0, R5 ;  /* 0x0000000000057223 */ /* 0x000fc80000000105 */
[----:B------:R-:W-:-:S07]  /*9dc0*/  FFMA R0, R5, R2, R0 ;  /* 0x0000000205007223 */ /* 0x000fce0000000000 */
.L_x_183:
[----:B------:R-:W-:Y:S05]  /*9dd0*/  BSYNC.RECONVERGENT B1 ;  /* 0x0000000000017941 */ /* 0x000fea0003800200 */
.L_x_181:
[----:B------:R-:W-:Y:S01]  /*9de0*/  FADD R0, R9, -R0 ;  /* 0x8000000009007221 */ /* 0x000fe20000000000 */
[----:B------:R-:W-:Y:S03]  /*9df0*/  BSSY.RECONVERGENT B1, `(.L_x_184) ;  /* 0x0000016000017945 */ /* 0x000fe60003800200 */
[C---:B------:R-:W-:Y:S01]  /*9e00*/  FMUL R4, R0.reuse, R28 ;  /* 0x0000001c00047220 */ /* 0x040fe20000400000 */
[C---:B------:R-:W-:Y:S01]  /*9e10*/  FMUL R5, R0.reuse, R31 ;  /* 0x0000001f00057220 */ /* 0x040fe20000400000 */
[----:B------:R-:W-:Y:S02]  /*9e20*/  FMUL R9, R0, R21 ;  /* 0x0000001500097220 */ /* 0x000fe40000400000 */
[C---:B------:R-:W-:Y:S01]  /*9e30*/  FFMA R4, R3.reuse, R33, R4 ;  /* 0x0000002103047223 */ /* 0x040fe20000000004 */
[C---:B------:R-:W-:Y:S01]  /*9e40*/  FFMA R2, R3.reuse, R26, R5 ;  /* 0x0000001a03027223 */ /* 0x040fe20000000005 */
[----:B------:R-:W-:-:S02]  /*9e50*/  FFMA R5, R3, R32, R9 ;  /* 0x0000002003057223 */ /* 0x000fc40000000009 */
[----:B------:R-:W-:-:S04]  /*9e60*/  FMUL R33, R4, R4 ;  /* 0x0000000404217220 */ /* 0x000fc80000400000 */
[----:B------:R-:W-:-:S04]  /*9e70*/  FFMA R0, R2, R2, R33 ;  /* 0x0000000202007223 */ /* 0x000fc80000000021 */
[----:B------:R-:W-:-:S04]  /*9e80*/  FFMA R0, R5, R5, R0 ;  /* 0x0000000505007223 */ /* 0x000fc80000000000 */
[----:B------:R-:W-:Y:S01]  /*9e90*/  VIADD R6, R0, 0xf3000000 ;  /* 0xf300000000067836 */ /* 0x000fe20000000000 */
[----:B------:R0:W1:Y:S04]  /*9ea0*/  MUFU.RSQ R3, R0 ;  /* 0x0000000000037308 */ /* 0x0000680000001400 */
[----:B------:R-:W-:-:S13]  /*9eb0*/  ISETP.GT.U32.AND P0, PT, R6, 0x727fffff, PT ;  /* 0x727fffff0600780c */ /* 0x000fda0003f04070 */
[----:B01----:R-:W-:Y:S05]  /*9ec0*/  @!P0 BRA `(.L_x_185) ;  /* 0x0000000000108947 */ /* 0x003fea0003800000 */
[----:B------:R-:W-:-:S07]  /*9ed0*/  MOV R50, 0x9ef0 ;  /* 0x00009ef000327802 */ /* 0x000fce0000000f00 */
[----:B------:R-:W-:Y:S05]  /*9ee0*/  CALL.REL.NOINC `($__internal_1_$__cuda_sm20_sqrt_rn_f32_slowpath) ;  /* 0x0000005000fc7944 */ /* 0x000fea0003c00000 */
[----:B------:R-:W-:Y:S01]  /*9ef0*/  MOV R33, R0 ;  /* 0x0000000000217202 */ /* 0x000fe20000000f00 */
[----:B------:R-:W-:Y:S06]  /*9f00*/  BRA `(.L_x_186) ;  /* 0x0000000000107947 */ /* 0x000fec0003800000 */
.L_x_185:
[----:B------:R-:W-:Y:S01]  /*9f10*/  FMUL.FTZ R33, R0, R3 ;  /* 0x0000000300217220 */ /* 0x000fe20000410000 */
[----:B------:R-:W-:-:S03]  /*9f20*/  FMUL.FTZ R3, R3, 0.5 ;  /* 0x3f00000003037820 */ /* 0x000fc60000410000 */
[----:B------:R-:W-:-:S04]  /*9f30*/  FFMA R0, -R33, R33, R0 ;  /* 0x0000002121007223 */ /* 0x000fc80000000100 */
[----:B------:R-:W-:-:S07]  /*9f40*/  FFMA R33, R0, R3, R33 ;  /* 0x0000000300217223 */ /* 0x000fce0000000021 */
.L_x_186:
[----:B------:R-:W-:Y:S05]  /*9f50*/  BSYNC.RECONVERGENT B1 ;  /* 0x0000000000017941 */ /* 0x000fea0003800200 */
.L_x_184:
        /* <DEDUP_REMOVED lines=14> */
.L_x_188:
[----:B------:R-:W-:Y:S05]  /*a040*/  BSYNC.RECONVERGENT B4 ;  /* 0x0000000000047941 */ /* 0x000fea0003800200 */
.L_x_187:
        /* <DEDUP_REMOVED lines=14> */
.L_x_190:
[----:B------:R-:W-:Y:S05]  /*a130*/  BSYNC.RECONVERGENT B4 ;  /* 0x0000000000047941 */ /* 0x000fea0003800200 */
.L_x_189:
        /* <DEDUP_REMOVED lines=14> */
.L_x_192:
[----:B------:R-:W-:Y:S05]  /*a220*/  BSYNC.RECONVERGENT B4 ;  /* 0x0000000000047941 */ /* 0x000fea0003800200 */
.L_x_191:
[----:B------:R-:W2:Y:S01]  /*a230*/  LDG.E R40, desc[UR36][R18.64+0x18] ;  /* 0x0000182412287981 */ /* 0x000ea2000c1e1900 */
[----:B------:R-:W-:Y:S01]  /*a240*/  BSSY.RECONVERGENT B1, `(.L_x_193) ;  /* 0x0000053000017945 */ /* 0x000fe20003800200 */
        /* <DEDUP_REMOVED lines=42> */
[----:B------:R-:W-:-:S03]  /*a4f0*/  MOV R37, 0x7f800000 ;  /* 0x7f80000000257802 */ /* 0x000fc60000000f00 */
[----:B------:R-:W-:Y:S01]  /*a500*/  FFMA R36, R35, 0.69314718246459960938, R36 ;  /* 0x3f31721823247823 */ /* 0x000fe20000000024 */
[----:B------:R-:W-:Y:S01]  /*a510*/  LOP3.LUT R35, R3, R4, R0, 0x96, !PT ;  /* 0x0000000403237212 */ /* 0x000fe200078e9600 */
[C---:B------:R-:W-:Y:S01]  /*a520*/  @P0 FFMA R36, R26.reuse, R37, +INF ;  /* 0x7f8000001a240423 */ /* 0x040fe20000000025 */
[----:B------:R-:W-:Y:S01]  /*a530*/  FSETP.NEU.AND P0, PT, R26, RZ, PT ;  /* 0x000000ff1a00720b */ /* 0x000fe20003f0d000 */
[----:B------:R-:W-:Y:S01]  /*a540*/  VIADD R4, R2, 0xb0f8a ;  /* 0x000b0f8a02047836 */ /* 0x000fe20000000000 */
[----:B------:R-:W-:Y:S01]  /*a550*/  LOP3.LUT R35, R35, R34, RZ, 0x3c, !PT ;  /* 0x0000002223237212 */ /* 0x000fe200078e3cff */
[----:B------:R-:W-:Y:S01]  /*a560*/  FMUL R36, R36, -2 ;  /* 0xc000000024247820 */ /* 0x000fe20000400000 */
[----:B------:R-:W-:Y:S02]  /*a570*/  HFMA2 R37, -RZ, RZ, 0.1495361328125, 0.0004794597625732421875 ;  /* 0x30c90fdbff257431 */ /* 0x000fe400000001ff */
[----:B------:R0:W-:Y:S01]  /*a580*/  STG.E.64 desc[UR36][R18.64], R4 ;  /* 0x0000000412007986 */ /* 0x0001e2000c101b24 */
        /* <DEDUP_REMOVED lines=13> */
.L_x_196:
[----:B-1----:R-:W-:Y:S01]  /*a660*/  FMUL.FTZ R5, R36, R3 ;  /* 0x0000000324057220 */ /* 0x002fe20000410000 */
[----:B------:R-:W-:-:S03]  /*a670*/  FMUL.FTZ R3, R3, 0.5 ;  /* 0x3f00000003037820 */ /* 0x000fc60000410000 */
[----:B------:R-:W-:-:S04]  /*a680*/  FFMA R0, -R5, R5, R36 ;  /* 0x0000000505007223 */ /* 0x000fc80000000124 */
[----:B------:R-:W-:-:S07]  /*a690*/  FFMA R0, R0, R3, R5 ;  /* 0x0000000300007223 */ /* 0x000fce0000000005 */
.L_x_197:
[----:B------:R-:W-:Y:S05]  /*a6a0*/  BSYNC.RECONVERGENT B2 ;  /* 0x0000000000027941 */ /* 0x000fea0003800200 */
.L_x_195:
        /* <DEDUP_REMOVED lines=9> */
.L_x_194:
[----:B------:R-:W2:Y:S04]  /*a740*/  LDG.E R5, desc[UR36][R18.64+0x20] ;  /* 0x0000202412057981 */ /* 0x000ea8000c1e1900 */
[----:B------:R0:W-:Y:S02]  /*a750*/  STG.E desc[UR36][R18.64+0x18], RZ ;  /* 0x000018ff12007986 */ /* 0x0001e4000c101924 */
[----:B0-2---:R-:W-:-:S07]  /*a760*/  MOV R2, R5 ;  /* 0x0000000500027202 */ /* 0x005fce0000000f00 */
.L_x_198:
[----:B------:R-:W-:Y:S05]  /*a770*/  BSYNC.RECONVERGENT B1 ;  /* 0x0000000000017941 */ /* 0x000fea0003800200 */
.L_x_193:
[----:B------:R-:W-:Y:S01]  /*a780*/  ISETP.NE.AND P0, PT, R40, 0x1, PT ;  /* 0x000000012800780c */ /* 0x000fe20003f05270 */
[----:B------:R-:W-:Y:S01]  /*a790*/  BSSY.RECONVERGENT B1, `(.L_x_199) ;  /* 0x000004d000017945 */ /* 0x000fe20003800200 */
[----:B------:R-:W-:-:S11]  /*a7a0*/  MOV R3, R5 ;  /* 0x0000000500037202 */ /* 0x000fd60000000f00 */
[----:B------:R-:W-:Y:S05]  /*a7b0*/  @P0 BRA `(.L_x_200) ;  /* 0x0000000400280947 */ /* 0x000fea0003800000 */
[----:B------:R-:W2:Y:S04]  /*a7c0*/  LDG.E.64 R4, desc[UR36][R18.64] ;  /* 0x0000002412047981 */ /* 0x000ea8000c1e1b00 */
[----:B------:R-:W3:Y:S04]  /*a7d0*/  LDG.E.64 R34, desc[UR36][R18.64+0x10] ;  /* 0x0000102412227981 */ /* 0x000ee8000c1e1b00 */
[----:B------:R-:W4:Y:S01]  /*a7e0*/  LDG.E.64 R32, desc[UR36][R18.64+0x8] ;  /* 0x0000082412207981 */ /* 0x000f22000c1e1b00 */
[----:B------:R-:W-:Y:S01]  /*a7f0*/  MOV R38, 0x3e055027 ;  /* 0x3e05502700267802 */ /* 0x000fe20000000f00 */
        /* <DEDUP_REMOVED lines=13> */
[----:B----4-:R-:W-:-:S04]  /*a8d0*/  SHF.R.U32.HI R3, RZ, 0x2, R32 ;  /* 0x00000002ff037819 */ /* 0x010fc80000011620 */
[----:B------:R-:W-:Y:S02]  /*a8e0*/  FSETP.GEU.AND P0, PT, R26, 1.175494350822287508e-38, PT ;  /* 0x008000001a00780b */ /* 0x000fe40003f0e000 */
[----:B------:R-:W-:-:S11]  /*a8f0*/  LOP3.LUT R3, R3, R32, RZ, 0x3c, !PT ;  /* 0x0000002003037212 */ /* 0x000fd600078e3cff */
[----:B------:R-:W-:-:S05]  /*a900*/  @!P0 FMUL R26, R26, 8388608 ;  /* 0x4b0000001a1a8820 */ /* 0x000fca0000400000 */
[----:B------:R-:W-:-:S04]  /*a910*/  IADD3 R0, PT, PT, R26, -0x3f2aaaab, RZ ;  /* 0xc0d555551a007810 */ /* 0x000fc80007ffe0ff */
[----:B------:R-:W-:-:S05]  /*a920*/  LOP3.LUT R5, R0, 0xff800000, RZ, 0xc0, !PT ;  /* 0xff80000000057812 */ /* 0x000fca00078ec0ff */
[----:B------:R-:W-:Y:S01]  /*a930*/  IMAD.IADD R0, R26, 0x1, -R5 ;  /* 0x000000011a007824 */ /* 0x000fe200078e0a05 */
[----:B------:R-:W-:-:S03]  /*a940*/  I2FP.F32.S32 R5, R5 ;  /* 0x0000000500057245 */ /* 0x000fc60000201400 */
[----:B------:R-:W-:-:S04]  /*a950*/  FADD R37, R0, -1 ;  /* 0xbf80000000257421 */ /* 0x000fc80000000000 */
[----:B------:R-:W-:-:S04]  /*a960*/  FFMA R0, R37, -R38, 0.14084610342979431152 ;  /* 0x3e1039f625007423 */ /* 0x000fc80000000826 */
[----:B------:R-:W-:-:S04]  /*a970*/  FFMA R0, R37, R0, -0.12148627638816833496 ;  /* 0xbdf8cdcc25007423 */ /* 0x000fc80000000000 */
[----:B------:R-:W-:-:S04]  /*a980*/  FFMA R0, R37, R0, 0.13980610668659210205 ;  /* 0x3e0f295525007423 */ /* 0x000fc80000000000 */
[----:B------:R-:W-:-:S04]  /*a990*/  FFMA R0, R37, R0, -0.16684235632419586182 ;  /* 0xbe2ad8b925007423 */ /* 0x000fc80000000000 */
[----:B------:R-:W-:-:S04]  /*a9a0*/  FFMA R0, R37, R0, 0.20012299716472625732 ;  /* 0x3e4ced0b25007423 */ /* 0x000fc80000000000 */
[----:B------:R-:W-:-:S04]  /*a9b0*/  FFMA R0, R37, R0, -0.24999669194221496582 ;  /* 0xbe7fff2225007423 */ /* 0x000fc80000000000 */
[----:B------:R-:W-:-:S04]  /*a9c0*/  FFMA R0, R37, R0, 0.33333182334899902344 ;  /* 0x3eaaaa7825007423 */ /* 0x000fc80000000000 */
[C---:B------:R-:W-:Y:S01]  /*a9d0*/  FFMA R38, R37.reuse, R0, -0.5 ;  /* 0xbf00000025267423 */ /* 0x040fe20000000000 */
[----:B------:R-:W-:Y:S02]  /*a9e0*/  FSEL R0, RZ, -23, P0 ;  /* 0xc1b80000ff007808 */ /* 0x000fe40000000000 */
[----:B------:R-:W-:Y:S01]  /*a9f0*/  ISETP.GT.U32.AND P0, PT, R26, 0x7f7fffff, PT ;  /* 0x7f7fffff1a00780c */ /* 0x000fe20003f04070 */
[----:B------:R-:W-:Y:S02]  /*aa00*/  FMUL R38, R37, R38 ;  /* 0x0000002625267220 */ /* 0x000fe40000400000 */
[----:B------:R-:W-:Y:S01]  /*aa10*/  FFMA R32, R5, 1.1920928955078125e-07, R0 ;  /* 0x3400000005207823 */ /* 0x000fe20000000000 */
[----:B------:R-:W-:Y:S01]  /*aa20*/  SHF.L.U32 R5, R3, 0x1, RZ ;  /* 0x0000000103057819 */ /* 0x000fe200000006ff */
[----:B------:R-:W-:Y:S01]  /*aa30*/  FFMA R37, R37, R38, R37 ;  /* 0x0000002625257223 */ /* 0x000fe20000000025 */
[----:B------:R-:W-:-:S03]  /*aa40*/  SHF.L.U32 R0, R36, 0x4, RZ ;  /* 0x0000000424007819 */ /* 0x000fc600000006ff */
[----:B------:R-:W-:Y:S01]  /*aa50*/  FFMA R38, R32, 0.69314718246459960938, R37 ;  /* 0x3f31721820267823 */ /* 0x000fe20000000025 */
[----:B------:R-:W-:Y:S02]  /*aa60*/  LOP3.LUT R5, R3, R5, R0, 0x96, !PT ;  /* 0x0000000503057212 */ /* 0x000fe400078e9600 */
[----:B------:R-:W-:Y:S01]  /*aa70*/  IADD3 R32, PT, PT, R4, 0xb0f8a, RZ ;  /* 0x000b0f8a04207810 */ /* 0x000fe20007ffe0ff */
[C---:B------:R-:W-:Y:S01]  /*aa80*/  @P0 FFMA R38, R26.reuse, R39, +INF ;  /* 0x7f8000001a260423 */ /* 0x040fe20000000027 */
[----:B------:R-:W-:Y:S02]  /*aa90*/  FSETP.NEU.AND P0, PT, R26, RZ, PT ;  /* 0x000000ff1a00720b */ /* 0x000fe40003f0d000 */
        /* <DEDUP_REMOVED lines=17> */
.L_x_202:
[----:B-1----:R-:W-:Y:S01]  /*abb0*/  FMUL.FTZ R33, R38, R5 ;  /* 0x0000000526217220 */ /* 0x002fe20000410000 */
[----:B------:R-:W-:-:S03]  /*abc0*/  FMUL.FTZ R5, R5, 0.5 ;  /* 0x3f00000005057820 */ /* 0x000fc60000410000 */
[----:B------:R-:W-:-:S04]  /*abd0*/  FFMA R0, -R33, R33, R38 ;  /* 0x0000002121007223 */ /* 0x000fc80000000126 */
[----:B------:R-:W-:-:S07]  /*abe0*/  FFMA R0, R0, R5, R33 ;  /* 0x0000000500007223 */ /* 0x000fce0000000021 */
.L_x_203:
[----:B------:R-:W-:Y:S05]  /*abf0*/  BSYNC.RECONVERGENT B2 ;  /* 0x0000000000027941 */ /* 0x000fea0003800200 */
.L_x_201:
[----:B------:R-:W-:-:S04]  /*ac00*/  FMUL.RZ R4, R3, 0.15915493667125701904 ;  /* 0x3e22f98303047820 */ /* 0x000fc8000040c000 */
[----:B------:R-:W0:Y:S08]  /*ac10*/  MUFU.COS R5, R4 ;  /* 0x0000000400057308 */ /* 0x000e300000000000 */
[----:B------:R-:W1:Y:S01]  /*ac20*/  MUFU.SIN R3, R4 ;  /* 0x0000000400037308 */ /* 0x000e620000000400 */
[----:B0-----:R-:W-:-:S05]  /*ac30*/  FMUL R5, R5, R0 ;  /* 0x0000000005057220 */ /* 0x001fca0000400000 */
[----:B------:R0:W-:Y:S01]  /*ac40*/  STG.E desc[UR36][R18.64+0x20], R5 ;  /* 0x0000200512007986 */ /* 0x0001e2000c101924 */
[----:B-1----:R-:W-:-:S07]  /*ac50*/  FMUL R3, R3, R0 ;  /* 0x0000000003037220 */ /* 0x002fce0000400000 */
.L_x_200:
[----:B------:R-:W-:Y:S05]  /*ac60*/  BSYNC.RECONVERGENT B1 ;  /* 0x0000000000017941 */ /* 0x000fea0003800200 */
.L_x_199:
        /* <DEDUP_REMOVED lines=68> */
.L_x_207:
[----:B-1----:R-:W-:Y:S01]  /*b0b0*/  FMUL.FTZ R0, R39, R26 ;  /* 0x0000001a27007220 */ /* 0x002fe20000410000 */
[----:B------:R-:W-:-:S03]  /*b0c0*/  FMUL.FTZ R26, R26, 0.5 ;  /* 0x3f0000001a1a7820 */ /* 0x000fc60000410000 */
[----:B------:R-:W-:-:S04]  /*b0d0*/  FFMA R5, -R0, R0, R39 ;  /* 0x0000000000057223 */ /* 0x000fc80000000127 */
[----:B------:R-:W-:-:S07]  /*b0e0*/  FFMA R5, R5, R26, R0 ;  /* 0x0000001a05057223 */ /* 0x000fce0000000000 */
.L_x_208:
[----:B------:R-:W-:Y:S05]  /*b0f0*/  BSYNC.RECONVERGENT B2 ;  /* 0x0000000000027941 */ /* 0x000fea0003800200 */
.L_x_206:
[----:B------:R-:W-:Y:S01]  /*b100*/  FMUL.RZ R4, R4, 0.15915493667125701904 ;  /* 0x3e22f98304047820 */ /* 0x000fe2000040c000 */
[----:B------:R-:W-:-:S03]  /*b110*/  HFMA2 R33, -RZ, RZ, 0, 5.9604644775390625e-08 ;  /* 0x00000001ff217431 */ /* 0x000fc600000001ff */
[----:B------:R-:W0:Y:S02]  /*b120*/  MUFU.COS R0, R4 ;  /* 0x0000000400007308 */ /* 0x000e240000000000 */
[----:B0-----:R-:W-:-:S06]  /*b130*/  FMUL R35, R0, R5 ;  /* 0x0000000500237220 */ /* 0x001fcc0000400000 */
[----:B------:R-:W0:Y:S01]  /*b140*/  MUFU.SIN R0, R4 ;  /* 0x0000000400007308 */ /* 0x000e220000000400 */
[----:B------:R1:W-:Y:S02]  /*b150*/  STG.E desc[UR36][R18.64+0x20], R35 ;  /* 0x0000202312007986 */ /* 0x0003e4000c101924 */
[----:B01----:R-:W-:-:S07]  /*b160*/  FMUL R5, R0, R5 ;  /* 0x0000000500057220 */ /* 0x003fce0000400000 */
.L_x_205:
[----:B------:R-:W-:Y:S05]  /*b170*/  BSYNC.RECONVERGENT B1 ;  /* 0x0000000000017941 */ /* 0x000fea0003800200 */
.L_x_204:
        /* <DEDUP_REMOVED lines=17> */
.L_x_210:
[----:B------:R-:W-:Y:S01]  /*b290*/  FMUL.FTZ R33, R26, R3 ;  /* 0x000000031a217220 */ /* 0x000fe20000410000 */
[----:B------:R-:W-:-:S03]  /*b2a0*/  FMUL.FTZ R3, R3, 0.5 ;  /* 0x3f00000003037820 */ /* 0x000fc60000410000 */
[----:B------:R-:W-:-:S04]  /*b2b0*/  FFMA R0, -R33, R33, R26 ;  /* 0x0000002121007223 */ /* 0x000fc8000000011a */
[----:B------:R-:W-:-:S07]  /*b2c0*/  FFMA R33, R0, R3, R33 ;  /* 0x0000000300217223 */ /* 0x000fce0000000021 */
.L_x_211:
[----:B------:R-:W-:Y:S05]  /*b2d0*/  BSYNC.RECONVERGENT B1 ;  /* 0x0000000000017941 */ /* 0x000fea0003800200 */
.L_x_209:
        /* <DEDUP_REMOVED lines=14> */
.L_x_213:
[----:B------:R-:W-:Y:S05]  /*b3c0*/  BSYNC.RECONVERGENT B4 ;  /* 0x0000000000047941 */ /* 0x000fea0003800200 */
.L_x_212:
        /* <DEDUP_REMOVED lines=14> */
.L_x_215:
[----:B------:R-:W-:Y:S05]  /*b4b0*/  BSYNC.RECONVERGENT B4 ;  /* 0x0000000000047941 */ /* 0x000fea0003800200 */
.L_x_214:
        /* <DEDUP_REMOVED lines=13> */
.L_x_217:
[----:B------:R-:W-:Y:S05]  /*b590*/  BSYNC.RECONVERGENT B4 ;  /* 0x0000000000047941 */ /* 0x000fea0003800200 */
.L_x_216:
[----:B------:R-:W-:Y:S01]  /*b5a0*/  FMUL R3, R35, R28 ;  /* 0x0000001c23037220 */ /* 0x000fe20000400000 */
[----:B------:R-:W-:Y:S03]  /*b5b0*/  BSSY.RECONVERGENT B1, `(.L_x_218) ;  /* 0x000001d000017945 */ /* 0x000fe60003800200 */
[----:B------:R-:W-:-:S04]  /*b5c0*/  FFMA R3, R26, R31, R3 ;  /* 0x0000001f1a037223 */ /* 0x000fc80000000003 */
[----:B------:R-:W-:Y:S01]  /*b5d0*/  FFMA R3, R0, R21, R3 ;  /* 0x0000001500037223 */ /* 0x000fe20000000003 */
[----:B------:R-:W-:-:S04]  /*b5e0*/  FADD R21, -R30, 1 ;  /* 0x3f8000001e157421 */ /* 0x000fc80000000100 */
[----:B------:R-:W-:-:S04]  /*b5f0*/  FSETP.GEU.AND P0, PT, R3, RZ, PT ;  /* 0x000000ff0300720b */ /* 0x000fc80003f0e000 */
[----:B------:R-:W-:Y:S02]  /*b600*/  FSEL R35, -R35, R35, !P0 ;  /* 0x0000002323237208 */ /* 0x000fe40004000100 */
[----:B------:R-:W-:Y:S02]  /*b610*/  FSEL R3, -R26, R26, !P0 ;  /* 0x0000001a1a037208 */ /* 0x000fe40004000100 */
[----:B------:R-:W-:Y:S01]  /*b620*/  FSEL R5, -R0, R0, !P0 ;  /* 0x0000000000057208 */ /* 0x000fe20004000100 */
[-C--:B------:R-:W-:Y:S02]  /*b630*/  FMUL R4, R35, R30.reuse ;  /* 0x0000001e23047220 */ /* 0x080fe40000400000 */
[-C--:B------:R-:W-:Y:S02]  /*b640*/  FMUL R3, R3, R30.reuse ;  /* 0x0000001e03037220 */ /* 0x080fe40000400000 */
[----:B------:R-:W-:Y:S01]  /*b650*/  FFMA R4, R21, R9, R4 ;  /* 0x0000000915047223 */ /* 0x000fe20000000004 */
[----:B------:R-:W-:Y:S01]  /*b660*/  FMUL R5, R5, R30 ;  /* 0x0000001e05057220 */ /* 0x000fe20000400000 */
[----:B------:R-:W-:-:S02]  /*b670*/  FFMA R2, R21, R6, R3 ;  /* 0x0000000615027223 */ /* 0x000fc40000000003 */
        /* <DEDUP_REMOVED lines=12> */
.L_x_219:
[----:B------:R-:W-:Y:S01]  /*b740*/  FMUL.FTZ R9, R0, R3 ;  /* 0x0000000300097220 */ /* 0x000fe20000410000 */
[----:B------:R-:W-:-:S03]  /*b750*/  FMUL.FTZ R3, R3, 0.5 ;  /* 0x3f00000003037820 */ /* 0x000fc60000410000 */
[----:B------:R-:W-:-:S04]  /*b760*/  FFMA R0, -R9, R9, R0 ;  /* 0x0000000909007223 */ /* 0x000fc80000000100 */
[----:B------:R-:W-:-:S07]  /*b770*/  FFMA R9, R0, R3, R9 ;  /* 0x0000000300097223 */ /* 0x000fce0000000009 */
.L_x_220:
[----:B------:R-:W-:Y:S05]  /*b780*/  BSYNC.RECONVERGENT B1 ;  /* 0x0000000000017941 */ /* 0x000fea0003800200 */
.L_x_218:
        /* <DEDUP_REMOVED lines=14> */
.L_x_222:
[----:B------:R-:W-:Y:S05]  /*b870*/  BSYNC.RECONVERGENT B4 ;  /* 0x0000000000047941 */ /* 0x000fea0003800200 */
.L_x_221:
        /* <DEDUP_REMOVED lines=14> */
.L_x_224:
[----:B------:R-:W-:Y:S05]  /*b960*/  BSYNC.RECONVERGENT B4 ;  /* 0x0000000000047941 */ /* 0x000fea0003800200 */
.L_x_223:
        /* <DEDUP_REMOVED lines=14> */
.L_x_226:
[----:B------:R-:W-:Y:S05]  /*ba50*/  BSYNC.RECONVERGENT B4 ;  /* 0x0000000000047941 */ /* 0x000fea0003800200 */
.L_x_225:
[----:B------:R-:W-:Y:S05]  /*ba60*/  BRA `(.L_x_162) ;  /* 0x0000001800647947 */ /* 0x000fea0003800000 */
.L_x_180:
[----:B------:R-:W-:-:S04]  /*ba70*/  FADD R3, R6, R6 ;  /* 0x0000000606037221 */ /* 0x000fc80000000000 */
[C---:B------:R-:W-:Y:S01]  /*ba80*/  FFMA R26, R3.reuse, -R31, R26 ;  /* 0x8000001f031a7223 */ /* 0x040fe2000000001a */
[C---:B------:R-:W-:Y:S01]  /*ba90*/  FFMA R33, R3.reuse, -R28, R33 ;  /* 0x8000001c03217223 */ /* 0x040fe20000000021 */
[----:B------:R-:W-:Y:S01]  /*baa0*/  FFMA R32, R3, -R21, R32 ;  /* 0x8000001503207223 */ /* 0x000fe20000000020 */
[----:B------:R-:W-:Y:S06]  /*bab0*/  BRA `(.L_x_162) ;  /* 0x0000001800507947 */ /* 0x000fec0003800000 */
.L_x_172:
        /* <DEDUP_REMOVED lines=10> */
[----:B------:R-:W-:Y:S01]  /*bb60*/  SHF.R.U32.HI R5, RZ, 0x2, R58 ;  /* 0x00000002ff057819 */ /* 0x000fe2000001163a */
[----:B------:R-:W-:Y:S01]  /*bb70*/  IMAD.MOV.U32 R55, RZ, RZ, R8 ;  /* 0x000000ffff377224 */ /* 0x000fe200078e0008 */
[----:B------:R-:W-:Y:S01]  /*bb80*/  SHF.L.U32 R0, R3, 0x4, RZ ;  /* 0x0000000403007819 */ /* 0x000fe200000006ff */
[----:B------:R-:W-:Y:S01]  /*bb90*/  BSSY.RECONVERGENT B2, `(.L_x_229) ;  /* 0x000003f000027945 */ /* 0x000fe20003800200 */
[----:B------:R-:W-:Y:S02]  /*bba0*/  LOP3.LUT R5, R5, R58, RZ, 0x3c, !PT ;  /* 0x0000003a05057212 */ /* 0x000fe400078e3cff */
[----:B------:R-:W-:Y:S02]  /*bbb0*/  IADD3 R54, PT, PT, R56, 0x10974f, RZ ;  /* 0x0010974f38367810 */ /* 0x000fe40007ffe0ff */
[C---:B------:R-:W-:Y:S02]  /*bbc0*/  SHF.L.U32 R2, R5.reuse, 0x1, RZ ;  /* 0x0000000105027819 */ /* 0x040fe400000006ff */
[----:B------:R-:W-:Y:S01]  /*bbd0*/  MOV R39, R3 ;  /* 0x0000000300277202 */ /* 0x000fe20000000f00 */
[----:B------:R0:W-:Y:S01]  /*bbe0*/  STG.E.64 desc[UR36][R18.64], R54 ;  /* 0x0000003612007986 */ /* 0x0001e2000c101b24 */
[----:B------:R-:W-:Y:S01]  /*bbf0*/  LOP3.LUT R0, R5, R2, R0, 0x96, !PT ;  /* 0x0000000205007212 */ /* 0x000fe200078e9600 */
[----:B------:R-:W-:-:S03]  /*bc00*/  HFMA2 R2, -RZ, RZ, 1.5048828125, 33.21875 ;  /* 0x3e055027ff027431 */ /* 0x000fc600000001ff */
[----:B------:R-:W-:-:S04]  /*bc10*/  LOP3.LUT R4, R0, R3, RZ, 0x3c, !PT ;  /* 0x0000000300047212 */ /* 0x000fc800078e3cff */
[----:B------:R-:W-:-:S04]  /*bc20*/  IADD3 R0, PT, PT, R56, 0xb0f8a, R4 ;  /* 0x000b0f8a38007810 */ /* 0x000fc80007ffe004 */
[----:B------:R-:W-:-:S05]  /*bc30*/  I2FP.F32.U32 R0, R0 ;  /* 0x0000000000007245 */ /* 0x000fca0000201000 */
[----:B------:R-:W-:-:S05]  /*bc40*/  FFMA R34, R0, R53, 1.1641532182693481445e-10 ;  /* 0x2f00000000227423 */ /* 0x000fca0000000035 */
[----:B------:R-:W-:-:S04]  /*bc50*/  FSETP.GEU.AND P0, PT, R34, 1.175494350822287508e-38, PT ;  /* 0x008000002200780b */ /* 0x000fc80003f0e000 */
[----:B------:R-:W-:-:S09]  /*bc60*/  FSEL R35, RZ, -23, P0 ;  /* 0xc1b80000ff237808 */ /* 0x000fd20000000000 */
[----:B------:R-:W-:-:S05]  /*bc70*/  @!P0 FMUL R34, R34, 8388608 ;  /* 0x4b00000022228820 */ /* 0x000fca0000400000 */
[C---:B------:R-:W-:Y:S02]  /*bc80*/  IADD3 R0, PT, PT, R34.reuse, -0x3f2aaaab, RZ ;  /* 0xc0d5555522007810 */ /* 0x040fe40007ffe0ff */
[----:B------:R-:W-:Y:S02]  /*bc90*/  ISETP.GT.U32.AND P0, PT, R34, 0x7f7fffff, PT ;  /* 0x7f7fffff2200780c */ /* 0x000fe40003f04070 */
[----:B------:R-:W-:-:S04]  /*bca0*/  LOP3.LUT R5, R0, 0xff800000, RZ, 0xc0, !PT ;  /* 0xff80000000057812 */ /* 0x000fc800078ec0ff */
[----:B------:R-:W-:Y:S01]  /*bcb0*/  I2FP.F32.S32 R36, R5 ;  /* 0x0000000500247245 */ /* 0x000fe20000201400 */
[----:B------:R-:W-:Y:S01]  /*bcc0*/  IMAD.IADD R0, R34, 0x1, -R5 ;  /* 0x0000000122007824 */ /* 0x000fe200078e0a05 */
[----:B------:R-:W-:-:S03]  /*bcd0*/  SHF.L.U32 R5, R4, 0x4, RZ ;  /* 0x0000000404057819 */ /* 0x000fc600000006ff */
[----:B------:R-:W-:Y:S01]  /*bce0*/  FADD R37, R0, -1 ;  /* 0xbf80000000257421 */ /* 0x000fe20000000000 */
[----:B------:R-:W-:-:S03]  /*bcf0*/  FFMA R35, R36, 1.1920928955078125e-07, R35 ;  /* 0x3400000024237823 */ /* 0x000fc60000000023 */
[----:B------:R-:W-:-:S04]  /*bd00*/  FFMA R0, R37, -R2, 0.14084610342979431152 ;  /* 0x3e1039f625007423 */ /* 0x000fc80000000802 */
[----:B------:R-:W-:-:S04]  /*bd10*/  FFMA R0, R37, R0, -0.12148627638816833496 ;  /* 0xbdf8cdcc25007423 */ /* 0x000fc80000000000 */
[----:B------:R-:W-:-:S04]  /*bd20*/  FFMA R0, R37, R0, 0.13980610668659210205 ;  /* 0x3e0f295525007423 */ /* 0x000fc80000000000 */
[----:B------:R-:W-:-:S04]  /*bd30*/  FFMA R0, R37, R0, -0.16684235632419586182 ;  /* 0xbe2ad8b925007423 */ /* 0x000fc80000000000 */
[----:B------:R-:W-:-:S04]  /*bd40*/  FFMA R0, R37, R0, 0.20012299716472625732 ;  /* 0x3e4ced0b25007423 */ /* 0x000fc80000000000 */
[----:B------:R-:W-:Y:S01]  /*bd50*/  FFMA R2, R37, R0, -0.24999669194221496582 ;  /* 0xbe7fff2225027423 */ /* 0x000fe20000000000 */
[----:B------:R-:W-:-:S03]  /*bd60*/  SHF.R.U32.HI R0, RZ, 0x2, R59 ;  /* 0x00000002ff007819 */ /* 0x000fc6000001163b */
[----:B------:R-:W-:Y:S01]  /*bd70*/  FFMA R2, R37, R2, 0.33333182334899902344 ;  /* 0x3eaaaa7825027423 */ /* 0x000fe20000000002 */
[----:B------:R-:W-:-:S03]  /*bd80*/  LOP3.LUT R0, R0, R59, RZ, 0x3c, !PT ;  /* 0x0000003b00007212 */ /* 0x000fc600078e3cff */
[----:B------:R-:W-:-:S04]  /*bd90*/  FFMA R2, R37, R2, -0.5 ;  /* 0xbf00000025027423 */ /* 0x000fc80000000002 */
[----:B------:R-:W-:Y:S01]  /*bda0*/  FMUL R38, R37, R2 ;  /* 0x0000000225267220 */ /* 0x000fe20000400000 */
[----:B------:R-:W-:-:S03]  /*bdb0*/  SHF.L.U32 R2, R0, 0x1, RZ ;  /* 0x0000000100027819 */ /* 0x000fc600000006ff */
[----:B------:R-:W-:Y:S01]  /*bdc0*/  FFMA R38, R37, R38, R37 ;  /* 0x0000002625267223 */ /* 0x000fe20000000025 */
[----:B------:R-:W-:Y:S01]  /*bdd0*/  IMAD.MOV.U32 R37, RZ, RZ, 0x7f800000 ;  /* 0x7f800000ff257424 */ /* 0x000fe200078e00ff */
[----:B------:R-:W-:Y:S02]  /*bde0*/  LOP3.LUT R5, R0, R2, R5, 0x96, !PT ;  /* 0x0000000200057212 */ /* 0x000fe400078e9605 */
[----:B------:R-:W-:Y:S01]  /*bdf0*/  FFMA R35, R35, 0.69314718246459960938, R38 ;  /* 0x3f31721823237823 */ /* 0x000fe20000000026 */
[C---:B------:R-:W-:Y:S01]  /*be00*/  @P0 FFMA R35, R34.reuse, R37, +INF ;  /* 0x7f80000022230423 */ /* 0x040fe20000000025 */
[----:B------:R-:W-:Y:S01]  /*be10*/  FSETP.NEU.AND P0, PT, R34, RZ, PT ;  /* 0x000000ff2200720b */ /* 0x000fe20003f0d000 */
[----:B------:R-:W-:Y:S01]  /*be20*/  HFMA2 R37, -RZ, RZ, 0.1495361328125, 0.0004794597625732421875 ;  /* 0x30c90fdbff257431 */ /* 0x000fe200000001ff */
[----:B------:R-:W-:Y:S01]  /*be30*/  MOV R38, R9 ;  /* 0x0000000900267202 */ /* 0x000fe20000000f00 */
        /* <DEDUP_REMOVED lines=15> */
[----:B------:R-:W-:Y:S05]  /*bf30*/  BRA `(.L_x_231) ;  /* 0x0000000000107947 */ /* 0x000fea0003800000 */
.L_x_230:
[----:B-1----:R-:W-:Y:S01]  /*bf40*/  FMUL.FTZ R0, R35, R36 ;  /* 0x0000002423007220 */ /* 0x002fe20000410000 */
[----:B------:R-:W-:-:S03]  /*bf50*/  FMUL.FTZ R2, R36, 0.5 ;  /* 0x3f00000024027820 */ /* 0x000fc60000410000 */
[----:B------:R-:W-:-:S04]  /*bf60*/  FFMA R35, -R0, R0, R35 ;  /* 0x0000000000237223 */ /* 0x000fc80000000123 */
[----:B------:R-:W-:-:S07]  /*bf70*/  FFMA R0, R35, R2, R0 ;  /* 0x0000000223007223 */ /* 0x000fce0000000000 */
.L_x_231:
[----:B------:R-:W-:Y:S05]  /*bf80*/  BSYNC.RECONVERGENT B2 ;  /* 0x0000000000027941 */ /* 0x000fea0003800200 */
.L_x_229:
        /* <DEDUP_REMOVED lines=9> */
.L_x_228:
[----:B------:R-:W2:Y:S01]  /*c020*/  LDG.E R37, desc[UR36][R18.64+0x20] ;  /* 0x0000202412257981 */ /* 0x000ea2000c1e1900 */
[----:B------:R-:W-:Y:S01]  /*c030*/  MOV R5, R3 ;  /* 0x0000000300057202 */ /* 0x000fe20000000f00 */
[----:B------:R-:W-:Y:S01]  /*c040*/  IMAD.MOV.U32 R3, RZ, RZ, R8 ;  /* 0x000000ffff037224 */ /* 0x000fe200078e0008 */
[----:B------:R-:W-:Y:S01]  /*c050*/  MOV R4, R9 ;  /* 0x0000000900047202 */ /* 0x000fe20000000f00 */
[----:B------:R0:W-:Y:S01]  /*c060*/  STG.E desc[UR36][R18.64+0x18], RZ ;  /* 0x000018ff12007986 */ /* 0x0001e2000c101924 */
[----:B------:R-:W-:Y:S02]  /*c070*/  MOV R9, R59 ;  /* 0x0000003b00097202 */ /* 0x000fe40000000f00 */
[----:B------:R-:W-:Y:S02]  /*c080*/  MOV R8, R58 ;  /* 0x0000003a00087202 */ /* 0x000fe40000000f00 */
[----:B0-2---:R-:W-:-:S07]  /*c090*/  MOV R2, R37 ;  /* 0x0000002500027202 */ /* 0x005fce0000000f00 */
.L_x_232:
[----:B------:R-:W-:Y:S05]  /*c0a0*/  BSYNC.RECONVERGENT B1 ;  /* 0x0000000000017941 */ /* 0x000fea0003800200 */
.L_x_227:
[----:B------:R-:W-:Y:S01]  /*c0b0*/  ISETP.NE.AND P0, PT, R41, 0x1, PT ;  /* 0x000000012900780c */ /* 0x000fe20003f05270 */
[----:B------:R-:W-:Y:S01]  /*c0c0*/  BSSY.RECONVERGENT B1, `(.L_x_233) ;  /* 0x0000052000017945 */ /* 0x000fe20003800200 */
[----:B------:R-:W-:Y:S01]  /*c0d0*/  IMAD.MOV.U32 R39, RZ, RZ, R37 ;  /* 0x000000ffff277224 */ /* 0x000fe200078e0025 */
[----:B------:R-:W-:Y:S02]  /*c0e0*/  MOV R35, R5 ;  /* 0x0000000500237202 */ /* 0x000fe40000000f00 */
[----:B------:R-:W-:Y:S02]  /*c0f0*/  MOV R34, R4 ;  /* 0x0000000400227202 */ /* 0x000fe40000000f00 */
[----:B------:R-:W-:-:S06]  /*c100*/  MOV R55, R3 ;  /* 0x0000000300377202 */ /* 0x000fcc0000000f00 */
[----:B------:R-:W-:Y:S05]  /*c110*/  @P0 BRA `(.L_x_234) ;  /* 0x0000000400300947 */ /* 0x000fea0003800000 */
[----:B------:R-:W-:Y:S01]  /*c120*/  SHF.R.U32.HI R35, RZ, 0x2, R8 ;  /* 0x00000002ff237819 */ /* 0x000fe20000011608 */
[----:B------:R-:W-:Y:S01]  /*c130*/  IMAD.SHL.U32 R0, R5, 0x10, RZ ;  /* 0x0000001005007824 */ /* 0x000fe200078e00ff */
[----:B------:R-:W-:Y:S01]  /*c140*/  MOV R55, R3 ;  /* 0x0000000300377202 */ /* 0x000fe20000000f00 */
[----:B------:R0:W-:Y:S01]  /*c150*/  STG.E.64 desc[UR36][R18.64+0x8], R4 ;  /* 0x0000080412007986 */ /* 0x0001e2000c101b24 */
[----:B------:R-:W-:Y:S01]  /*c160*/  LOP3.LUT R35, R35, R8, RZ, 0x3c, !PT ;  /* 0x0000000823237212 */ /* 0x000fe200078e3cff */
[----:B------:R-:W-:Y:S03]  /*c170*/  BSSY.RECONVERGENT B2, `(.L_x_235) ;  /* 0x000003d000027945 */ /* 0x000fe60003800200 */
[----:B------:R-:W-:-:S04]  /*c180*/  SHF.L.U32 R8, R35, 0x1, RZ ;  /* 0x0000000123087819 */ /* 0x000fc800000006ff */
[----:B------:R-:W-:Y:S01]  /*c190*/  LOP3.LUT R0, R35, R8, R0, 0x96, !PT ;  /* 0x0000000823007212 */ /* 0x000fe200078e9600 */
[----:B------:R-:W-:Y:S01]  /*c1a0*/  HFMA2 R35, -RZ, RZ, 0.1171875, 0 ;  /* 0x2f800000ff237431 */ /* 0x000fe200000001ff */
[----:B------:R-:W-:Y:S02]  /*c1b0*/  MOV R8, 0x3e055027 ;  /* 0x3e05502700087802 */ /* 0x000fe40000000f00 */
[----:B------:R-:W-:-:S04]  /*c1c0*/  LOP3.LUT R34, R0, R5, RZ, 0x3c, !PT ;  /* 0x0000000500227212 */ /* 0x000fc800078e3cff */
[C---:B------:R-:W-:Y:S01]  /*c1d0*/  IADD3 R0, PT, PT, R54.reuse, 0x587c5, R34 ;  /* 0x000587c536007810 */ /* 0x040fe20007ffe022 */
[----:B------:R-:W-:-:S03]  /*c1e0*/  VIADD R54, R54, 0xb0f8a ;  /* 0x000b0f8a36367836 */ /* 0x000fc60000000000 */
[----:B------:R-:W-:Y:S02]  /*c1f0*/  I2FP.F32.U32 R0, R0 ;  /* 0x0000000000007245 */ /* 0x000fe40000201000 */
[----:B------:R0:W-:Y:S03]  /*c200*/  STG.E.64 desc[UR36][R18.64], R54 ;  /* 0x0000003612007986 */ /* 0x0001e6000c101b24 */
[----:B------:R-:W-:-:S05]  /*c210*/  FFMA R36, R0, R35, 1.1641532182693481445e-10 ;  /* 0x2f00000000247423 */ /* 0x000fca0000000023 */
[----:B------:R-:W-:-:S04]  /*c220*/  FSETP.GEU.AND P0, PT, R36, 1.175494350822287508e-38, PT ;  /* 0x008000002400780b */ /* 0x000fc80003f0e000 */
[----:B------:R-:W-:-:S09]  /*c230*/  FSEL R35, RZ, -23, P0 ;  /* 0xc1b80000ff237808 */ /* 0x000fd20000000000 */
[----:B------:R-:W-:-:S05]  /*c240*/  @!P0 FMUL R36, R36, 8388608 ;  /* 0x4b00000024248820 */ /* 0x000fca0000400000 */
[C---:B------:R-:W-:Y:S02]  /*c250*/  IADD3 R0, PT, PT, R36.reuse, -0x3f2aaaab, RZ ;  /* 0xc0d5555524007810 */ /* 0x040fe40007ffe0ff */
[----:B------:R-:W-:Y:S02]  /*c260*/  ISETP.GT.U32.AND P0, PT, R36, 0x7f7fffff, PT ;  /* 0x7f7fffff2400780c */ /* 0x000fe40003f04070 */
[----:B------:R-:W-:-:S05]  /*c270*/  LOP3.LUT R37, R0, 0xff800000, RZ, 0xc0, !PT ;  /* 0xff80000000257812 */ /* 0x000fca00078ec0ff */
[----:B------:R-:W-:-:S04]  /*c280*/  IMAD.IADD R0, R36, 0x1, -R37 ;  /* 0x0000000124007824 */ /* 0x000fc800078e0a25 */
[----:B------:R-:W-:-:S04]  /*c290*/  FADD R39, R0, -1 ;  /* 0xbf80000000277421 */ /* 0x000fc80000000000 */
[----:B------:R-:W-:-:S04]  /*c2a0*/  FFMA R0, R39, -R8, 0.14084610342979431152 ;  /* 0x3e1039f627007423 */ /* 0x000fc80000000808 */
[----:B------:R-:W-:-:S04]  /*c2b0*/  FFMA R0, R39, R0, -0.12148627638816833496 ;  /* 0xbdf8cdcc27007423 */ /* 0x000fc80000000000 */
[----:B------:R-:W-:-:S04]  /*c2c0*/  FFMA R0, R39, R0, 0.13980610668659210205 ;  /* 0x3e0f295527007423 */ /* 0x000fc80000000000 */
[----:B------:R-:W-:-:S04]  /*c2d0*/  FFMA R0, R39, R0, -0.16684235632419586182 ;  /* 0xbe2ad8b927007423 */ /* 0x000fc80000000000 */
[----:B------:R-:W-:Y:S01]  /*c2e0*/  FFMA R8, R39, R0, 0.20012299716472625732 ;  /* 0x3e4ced0b27087423 */ /* 0x000fe20000000000 */
[----:B------:R-:W-:-:S03]  /*c2f0*/  SHF.R.U32.HI R0, RZ, 0x2, R9 ;  /* 0x00000002ff007819 */ /* 0x000fc60000011609 */
[C---:B------:R-:W-:Y:S01]  /*c300*/  FFMA R8, R39.reuse, R8, -0.24999669194221496582 ;  /* 0xbe7fff2227087423 */ /* 0x040fe20000000008 */
[----:B------:R-:W-:Y:S02]  /*c310*/  LOP3.LUT R0, R0, R9, RZ, 0x3c, !PT ;  /* 0x0000000900007212 */ /* 0x000fe400078e3cff */
[----:B------:R-:W-:Y:S01]  /*c320*/  SHF.L.U32 R9, R34, 0x4, RZ ;  /* 0x0000000422097819 */ /* 0x000fe200000006ff */
[----:B------:R-:W-:Y:S01]  /*c330*/  FFMA R38, R39, R8, 0.33333182334899902344 ;  /* 0x3eaaaa7827267423 */ /* 0x000fe20000000008 */
[----:B------:R-:W-:-:S03]  /*c340*/  SHF.L.U32 R8, R0, 0x1, RZ ;  /* 0x0000000100087819 */ /* 0x000fc600000006ff */
[C---:B------:R-:W-:Y:S01]  /*c350*/  FFMA R40, R39.reuse, R38, -0.5 ;  /* 0xbf00000027287423 */ /* 0x040fe20000000026 */
[----:B------:R-:W-:Y:S02]  /*c360*/  I2FP.F32.S32 R38, R37 ;  /* 0x0000002500267245 */ /* 0x000fe40000201400 */
[----:B------:R-:W-:Y:S01]  /*c370*/  MOV R37, 0x7f800000 ;  /* 0x7f80000000257802 */ /* 0x000fe20000000f00 */
[C---:B------:R-:W-:Y:S01]  /*c380*/  FMUL R40, R39.reuse, R40 ;  /* 0x0000002827287220 */ /* 0x040fe20000400000 */
[----:B------:R-:W-:Y:S01]  /*c390*/  LOP3.LUT R9, R0, R8, R9, 0x96, !PT ;  /* 0x0000000800097212 */ /* 0x000fe200078e9609 */
[----:B------:R-:W-:Y:S02]  /*c3a0*/  FFMA R35, R38, 1.1920928955078125e-07, R35 ;  /* 0x3400000026237823 */ /* 0x000fe40000000023 */
[----:B------:R-:W-:-:S04]  /*c3b0*/  FFMA R40, R39, R40, R39 ;  /* 0x0000002827287223 */ /* 0x000fc80000000027 */
[----:B------:R-:W-:Y:S01]  /*c3c0*/  FFMA R40, R35, 0.69314718246459960938, R40 ;  /* 0x3f31721823287823 */ /* 0x000fe20000000028 */
[C---:B------:R-:W-:Y:S01]  /*c3d0*/  @P0 FFMA R40, R36.reuse, R37, +INF ;  /* 0x7f80000024280423 */ /* 0x040fe20000000025 */
[----:B------:R-:W-:Y:S01]  /*c3e0*/  FSETP.NEU.AND P0, PT, R36, RZ, PT ;  /* 0x000000ff2400720b */ /* 0x000fe20003f0d000 */
[----:B------:R-:W-:Y:S01]  /*c3f0*/  HFMA2 R37, -RZ, RZ, 0.1495361328125, 0.0004794597625732421875 ;  /* 0x30c90fdbff257431 */ /* 0x000fe200000001ff */
[----:B------:R-:W-:Y:S01]  /*c400*/  LOP3.LUT R35, R9, R34, RZ, 0x3c, !PT ;  /* 0x0000002209237212 */ /* 0x000fe200078e3cff */
[----:B------:R-:W-:-:S04]  /*c410*/  FMUL R40, R40, -2 ;  /* 0xc000000028287820 */ /* 0x000fc80000400000 */
[----:B------:R0:W-:Y:S01]  /*c420*/  STG.E.64 desc[UR36][R18.64+0x10], R34 ;  /* 0x0000102212007986 */ /* 0x0001e2000c101b24 */
[----:B------:R-:W-:Y:S01]  /*c430*/  FSEL R40, R40, +INF , P0 ;  /* 0x7f80000028287808 */ /* 0x000fe20000000000 */
[----:B------:R-:W-:-:S03]  /*c440*/  IMAD.IADD R0, R35, 0x1, R54 ;  /* 0x0000000123007824 */ /* 0x000fc600078e0236 */
[----:B------:R-:W-:Y:S01]  /*c450*/  IADD3 R8, PT, PT, R40, -0xd000000, RZ ;  /* 0xf300000028087810 */ /* 0x000fe20007ffe0ff */
[----:B------:R0:W1:Y:S01]  /*c460*/  MUFU.RSQ R9, R40 ;  /* 0x0000002800097308 */ /* 0x0000620000001400 */
[----:B------:R-:W-:Y:S02]  /*c470*/  I2FP.F32.U32 R0, R0 ;  /* 0x0000000000007245 */ /* 0x000fe40000201000 */
[----:B------:R-:W-:-:S03]  /*c480*/  ISETP.GT.U32.AND P0, PT, R8, 0x727fffff, PT ;  /* 0x727fffff0800780c */ /* 0x000fc60003f04070 */
[----:B------:R-:W-:-:S10]  /*c490*/  FFMA R36, R0, R37, 7.314590599882819788e-10 ;  /* 0x30490fdb00247423 */ /* 0x000fd40000000025 */
[----:B0-----:R-:W-:Y:S05]  /*c4a0*/  @!P0 BRA `(.L_x_236) ;  /* 0x0000000000148947 */ /* 0x001fea0003800000 */
[----:B------:R-:W-:Y:S02]  /*c4b0*/  MOV R0, R40 ;  /* 0x0000002800007202 */ /* 0x000fe40000000f00 */
[----:B------:R-:W-:-:S07]  /*c4c0*/  MOV R50, 0xc4e0 ;  /* 0x0000c4e000327802 */ /* 0x000fce0000000f00 */
[----:B-1----:R-:W-:Y:S05]  /*c4d0*/  CALL.REL.NOINC `($__internal_1_$__cuda_sm20_sqrt_rn_f32_slowpath) ;  /* 0x0000002c00807944 */ /* 0x002fea0003c00000 */
[----:B------:R-:W-:Y:S01]  /*c4e0*/  MOV R39, R0 ;  /* 0x0000000000277202 */ /* 0x000fe20000000f00 */
[----:B------:R-:W-:Y:S06]  /*c4f0*/  BRA `(.L_x_237) ;  /* 0x0000000000107947 */ /* 0x000fec0003800000 */
.L_x_236:
[----:B-1----:R-:W-:Y:S01]  /*c500*/  FMUL.FTZ R39, R40, R9 ;  /* 0x0000000928277220 */ /* 0x002fe20000410000 */
[----:B------:R-:W-:-:S03]  /*c510*/  FMUL.FTZ R8, R9, 0.5 ;  /* 0x3f00000009087820 */ /* 0x000fc60000410000 */
[----:B------:R-:W-:-:S04]  /*c520*/  FFMA R0, -R39, R39, R40 ;  /* 0x0000002727007223 */ /* 0x000fc80000000128 */
[----:B------:R-:W-:-:S07]  /*c530*/  FFMA R39, R0, R8, R39 ;  /* 0x0000000800277223 */ /* 0x000fce0000000027 */
.L_x_237:
[----:B------:R-:W-:Y:S05]  /*c540*/  BSYNC.RECONVERGENT B2 ;  /* 0x0000000000027941 */ /* 0x000fea0003800200 */
.L_x_235:
[----:B------:R-:W-:Y:S01]  /*c550*/  FMUL.RZ R36, R36, 0.15915493667125701904 ;  /* 0x3e22f98324247820 */ /* 0x000fe2000040c000 */
[----:B------:R-:W-:Y:S01]  /*c560*/  IMAD.MOV.U32 R55, RZ, RZ, R5 ;  /* 0x000000ffff377224 */ /* 0x000fe200078e0005 */
[----:B------:R-:W-:Y:S02]  /*c570*/  MOV R9, R4 ;  /* 0x0000000400097202 */ /* 0x000fe40000000f00 */
[----:B------:R-:W0:Y:S01]  /*c580*/  MUFU.COS R0, R36 ;  /* 0x0000002400007308 */ /* 0x000e220000000000 */
[----:B------:R-:W-:Y:S01]  /*c590*/  MOV R8, R3 ;  /* 0x0000000300087202 */ /* 0x000fe20000000f00 */
[----:B0-----:R-:W-:-:S06]  /*c5a0*/  FMUL R37, R0, R39 ;  /* 0x0000002700257220 */ /* 0x001fcc0000400000 */
[----:B------:R-:W0:Y:S01]  /*c5b0*/  MUFU.SIN R0, R36 ;  /* 0x0000002400007308 */ /* 0x000e220000000400 */
[----:B------:R1:W-:Y:S02]  /*c5c0*/  STG.E desc[UR36][R18.64+0x20], R37 ;  /* 0x0000202512007986 */ /* 0x0003e4000c101924 */
[----:B01----:R-:W-:-:S07]  /*c5d0*/  FMUL R39, R0, R39 ;  /* 0x0000002700277220 */ /* 0x003fce0000400000 */
.L_x_234:
[----:B------:R-:W-:Y:S05]  /*c5e0*/  BSYNC.RECONVERGENT B1 ;  /* 0x0000000000017941 */ /* 0x000fea0003800200 */
.L_x_233:
[----:B------:R-:W-:Y:S01]  /*c5f0*/  ISETP.NE.AND P0, PT, R41, 0x1, PT ;  /* 0x000000012900780c */ /* 0x000fe20003f05270 */
[----:B------:R-:W-:Y:S01]  /*c600*/  BSSY.RECONVERGENT B1, `(.L_x_238) ;  /* 0x000004c000017945 */ /* 0x000fe20003800200 */
[----:B------:R-:W-:-:S11]  /*c610*/  HFMA2 R3, -RZ, RZ, 0, 0 ;  /* 0x00000000ff037431 */ /* 0x000fd600000001ff */
[----:B------:R-:W-:Y:S05]  /*c620*/  @!P0 BRA `(.L_x_239) ;  /* 0x0000000400248947 */ /* 0x000fea0003800000 */
[----:B------:R-:W-:Y:S01]  /*c630*/  SHF.R.U32.HI R3, RZ, 0x2, R8 ;  /* 0x00000002ff037819 */ /* 0x000fe20000011608 */
[----:B------:R-:W-:Y:S01]  /*c640*/  IMAD.SHL.U32 R0, R35, 0x10, RZ ;  /* 0x0000001023007824 */ /* 0x000fe200078e00ff */
[----:B------:R-:W-:Y:S01]  /*c650*/  MOV R36, 0x3e055027 ;  /* 0x3e05502700247802 */ /* 0x000fe20000000f00 */
[----:B------:R0:W-:Y:S01]  /*c660*/  STG.E.64 desc[UR36][R18.64+0x8], R34 ;  /* 0x0000082212007986 */ /* 0x0001e2000c101b24 */
[----:B------:R-:W-:Y:S01]  /*c670*/  LOP3.LUT R3, R3, R8, RZ, 0x3c, !PT ;  /* 0x0000000803037212 */ /* 0x000fe200078e3cff */
[----:B------:R-:W-:Y:S03]  /*c680*/  BSSY.RECONVERGENT B2, `(.L_x_240) ;  /* 0x000003c000027945 */ /* 0x000fe60003800200 */
[----:B------:R-:W-:-:S04]  /*c690*/  SHF.L.U32 R4, R3, 0x1, RZ ;  /* 0x0000000103047819 */ /* 0x000fc800000006ff */
[----:B------:R-:W-:Y:S02]  /*c6a0*/  LOP3.LUT R0, R3, R4, R0, 0x96, !PT ;  /* 0x0000000403007212 */ /* 0x000fe400078e9600 */
[----:B------:R-:W-:Y:S02]  /*c6b0*/  MOV R3, 0x2f800000 ;  /* 0x2f80000000037802 */ /* 0x000fe40000000f00 */
[----:B------:R-:W-:-:S04]  /*c6c0*/  LOP3.LUT R4, R0, R35, RZ, 0x3c, !PT ;  /* 0x0000002300047212 */ /* 0x000fc800078e3cff */
[C---:B------:R-:W-:Y:S02]  /*c6d0*/  IADD3 R0, PT, PT, R54.reuse, 0x587c5, R4 ;  /* 0x000587c536007810 */ /* 0x040fe40007ffe004 */
[----:B------:R-:W-:Y:S02]  /*c6e0*/  IADD3 R54, PT, PT, R54, 0xb0f8a, RZ ;  /* 0x000b0f8a36367810 */ /* 0x000fe40007ffe0ff */
[----:B------:R-:W-:-:S03]  /*c6f0*/  I2FP.F32.U32 R0, R0 ;  /* 0x0000000000007245 */ /* 0x000fc60000201000 */
[----:B------:R0:W-:Y:S02]  /*c700*/  STG.E.64 desc[UR36][R18.64], R54 ;  /* 0x0000003612007986 */ /* 0x0001e4000c101b24 */
        /* <DEDUP_REMOVED lines=13> */
[----:B------:R-:W-:-:S04]  /*c7e0*/  FFMA R0, R37, R0, 0.20012299716472625732 ;  /* 0x3e4ced0b25007423 */ /* 0x000fc80000000000 */
[----:B------:R-:W-:-:S04]  /*c7f0*/  FFMA R0, R37, R0, -0.24999669194221496582 ;  /* 0xbe7fff2225007423 */ /* 0x000fc80000000000 */
[----:B------:R-:W-:Y:S01]  /*c800*/  FFMA R36, R37, R0, 0.33333182334899902344 ;  /* 0x3eaaaa7825247423 */ /* 0x000fe20000000000 */
[----:B------:R-:W-:-:S03]  /*c810*/  SHF.R.U32.HI R0, RZ, 0x2, R9 ;  /* 0x00000002ff007819 */ /* 0x000fc60000011609 */
[C---:B------:R-:W-:Y:S01]  /*c820*/  FFMA R38, R37.reuse, R36, -0.5 ;  /* 0xbf00000025267423 */ /* 0x040fe20000000024 */
[----:B------:R-:W-:Y:S02]  /*c830*/  I2FP.F32.S32 R36, R5 ;  /* 0x0000000500247245 */ /* 0x000fe40000201400 */
[----:B------:R-:W-:Y:S01]  /*c840*/  LOP3.LUT R0, R0, R9, RZ, 0x3c, !PT ;  /* 0x0000000900007212 */ /* 0x000fe200078e3cff */
[C---:B------:R-:W-:Y:S01]  /*c850*/  FMUL R38, R37.reuse, R38 ;  /* 0x0000002625267220 */ /* 0x040fe20000400000 */
[----:B------:R-:W-:Y:S02]  /*c860*/  IMAD.MOV.U32 R9, RZ, RZ, 0x7f800000 ;  /* 0x7f800000ff097424 */ /* 0x000fe400078e00ff */
[----:B------:R-:W-:Y:S01]  /*c870*/  FFMA R36, R36, 1.1920928955078125e-07, R3 ;  /* 0x3400000024247823 */ /* 0x000fe20000000003 */
[----:B------:R-:W-:Y:S01]  /*c880*/  SHF.L.U32 R5, R0, 0x1, RZ ;  /* 0x0000000100057819 */ /* 0x000fe200000006ff */
[----:B------:R-:W-:Y:S01]  /*c890*/  FFMA R37, R37, R38, R37 ;  /* 0x0000002625257223 */ /* 0x000fe20000000025 */
[----:B------:R-:W-:-:S03]  /*c8a0*/  SHF.L.U32 R3, R4, 0x4, RZ ;  /* 0x0000000404037819 */ /* 0x000fc600000006ff */
[----:B------:R-:W-:Y:S01]  /*c8b0*/  FFMA R36, R36, 0.69314718246459960938, R37 ;  /* 0x3f31721824247823 */ /* 0x000fe20000000025 */
[----:B------:R-:W-:Y:S01]  /*c8c0*/  @P0 FFMA R36, R8, R9, +INF ;  /* 0x7f80000008240423 */ /* 0x000fe20000000009 */
[----:B------:R-:W-:Y:S02]  /*c8d0*/  LOP3.LUT R5, R0, R5, R3, 0x96, !PT ;  /* 0x0000000500057212 */ /* 0x000fe400078e9603 */
[----:B------:R-:W-:Y:S01]  /*c8e0*/  FSETP.NEU.AND P0, PT, R8, RZ, PT ;  /* 0x000000ff0800720b */ /* 0x000fe20003f0d000 */
[----:B------:R-:W-:Y:S01]  /*c8f0*/  FMUL R36, R36, -2 ;  /* 0xc000000024247820 */ /* 0x000fe20000400000 */
[----:B------:R-:W-:-:S04]  /*c900*/  LOP3.LUT R5, R5, R4, RZ, 0x3c, !PT ;  /* 0x0000000405057212 */ /* 0x000fc800078e3cff */
[----:B------:R-:W-:Y:S01]  /*c910*/  FSEL R36, R36, +INF , P0 ;  /* 0x7f80000024247808 */ /* 0x000fe20000000000 */
[----:B------:R0:W-:Y:S01]  /*c920*/  STG.E.64 desc[UR36][R18.64+0x10], R4 ;  /* 0x0000100412007986 */ /* 0x0001e2000c101b24 */
[----:B------:R-:W-:Y:S02]  /*c930*/  IADD3 R0, PT, PT, R5, R54, RZ ;  /* 0x0000003605007210 */ /* 0x000fe40007ffe0ff */
        /* <DEDUP_REMOVED lines=10> */
[----:B------:R-:W-:Y:S01]  /*c9e0*/  MOV R37, R0 ;  /* 0x0000000000257202 */ /* 0x000fe20000000f00 */
[----:B------:R-:W-:Y:S06]  /*c9f0*/  BRA `(.L_x_242) ;  /* 0x0000000000107947 */ /* 0x000fec0003800000 */
.L_x_241:
[----:B-1----:R-:W-:Y:S01]  /*ca00*/  FMUL.FTZ R37, R36, R9 ;  /* 0x0000000924257220 */ /* 0x002fe20000410000 */
[----:B------:R-:W-:-:S03]  /*ca10*/  FMUL.FTZ R3, R9, 0.5 ;  /* 0x3f00000009037820 */ /* 0x000fc60000410000 */
[----:B------:R-:W-:-:S04]  /*ca20*/  FFMA R0, -R37, R37, R36 ;  /* 0x0000002525007223 */ /* 0x000fc80000000124 */
[----:B------:R-:W-:-:S07]  /*ca30*/  FFMA R37, R0, R3, R37 ;  /* 0x0000000300257223 */ /* 0x000fce0000000025 */
.L_x_242:
[----:B------:R-:W-:Y:S05]  /*ca40*/  BSYNC.RECONVERGENT B2 ;  /* 0x0000000000027941 */ /* 0x000fea0003800200 */
.L_x_240:
[----:B------:R-:W-:Y:S01]  /*ca50*/  FMUL.RZ R4, R8, 0.15915493667125701904 ;  /* 0x3e22f98308047820 */ /* 0x000fe2000040c000 */
[----:B------:R-:W-:-:S03]  /*ca60*/  HFMA2 R3, -RZ, RZ, 0, 5.9604644775390625e-08 ;  /* 0x00000001ff037431 */ /* 0x000fc600000001ff */
[----:B------:R-:W0:Y:S02]  /*ca70*/  MUFU.COS R0, R4 ;  /* 0x0000000400007308 */ /* 0x000e240000000000 */
[----:B0-----:R-:W-:-:S06]  /*ca80*/  FMUL R5, R0, R37 ;  /* 0x0000002500057220 */ /* 0x001fcc0000400000 */
[----:B------:R-:W0:Y:S01]  /*ca90*/  MUFU.SIN R0, R4 ;  /* 0x0000000400007308 */ /* 0x000e220000000400 */
[----:B------:R1:W-:Y:S02]  /*caa0*/  STG.E desc[UR36][R18.64+0x20], R5 ;  /* 0x0000200512007986 */ /* 0x0003e4000c101924 */
[----:B01----:R-:W-:-:S07]  /*cab0*/  FMUL R37, R0, R37 ;  /* 0x0000002500257220 */ /* 0x003fce0000400000 */
.L_x_239:
[----:B------:R-:W-:Y:S05]  /*cac0*/  BSYNC.RECONVERGENT B1 ;  /* 0x0000000000017941 */ /* 0x000fea0003800200 */
.L_x_238:
[----:B------:R-:W-:Y:S01]  /*cad0*/  FADD R4, R39, R28 ;  /* 0x0000001c27047221 */ /* 0x000fe20000000000 */
[----:B------:R-:W-:Y:S01]  /*cae0*/  FADD R2, R2, R31 ;  /* 0x0000001f02027221 */ /* 0x000fe20000000000 */
[----:B------:R-:W-:Y:S01]  /*caf0*/  FADD R5, R37, R21 ;  /* 0x0000001525057221 */ /* 0x000fe20000000000 */
[----:B------:R0:W-:Y:S01]  /*cb00*/  STG.E desc[UR36][R18.64+0x18], R3 ;  /* 0x0000180312007986 */ /* 0x0001e2000c101924 */
[----:B------:R-:W-:Y:S01]  /*cb10*/  FMUL R9, R4, R4 ;  /* 0x0000000404097220 */ /* 0x000fe20000400000 */
[----:B------:R-:W-:Y:S01]  /*cb20*/  BSSY.RECONVERGENT B1, `(.L_x_243) ;  /* 0x0000011000017945 */ /* 0x000fe20003800200 */
[----:B------:R-:W-:Y:S02]  /*cb30*/  FADD R37, -R30, 1 ;  /* 0x3f8000001e257421 */ /* 0x000fe40000000100 */
[----:B------:R-:W-:-:S04]  /*cb40*/  FFMA R0, R2, R2, R9 ;  /* 0x0000000202007223 */ /* 0x000fc80000000009 */
[----:B------:R-:W-:-:S04]  /*cb50*/  FFMA R8, R5, R5, R0 ;  /* 0x0000000505087223 */ /* 0x000fc80000000000 */
[----:B------:R-:W-:Y:S01]  /*cb60*/  VIADD R0, R8, 0xf3000000 ;  /* 0xf300000008007836 */ /* 0x000fe20000000000 */
[----:B------:R0:W1:Y:S04]  /*cb70*/  MUFU.RSQ R35, R8 ;  /* 0x0000000800237308 */ /* 0x0000680000001400 */
[----:B------:R-:W-:-:S13]  /*cb80*/  ISETP.GT.U32.AND P0, PT, R0, 0x727fffff, PT ;  /* 0x727fffff0000780c */ /* 0x000fda0003f04070 */
[----:B01----:R-:W-:Y:S05]  /*cb90*/  @!P0 BRA `(.L_x_244) ;  /* 0x0000000000148947 */ /* 0x003fea0003800000 */
[----:B------:R-:W-:Y:S02]  /*cba0*/  MOV R0, R8 ;  /* 0x0000000800007202 */ /* 0x000fe40000000f00 */
[----:B------:R-:W-:-:S07]  /*cbb0*/  MOV R50, 0xcbd0 ;  /* 0x0000cbd000327802 */ /* 0x000fce0000000f00 */
[----:B------:R-:W-:Y:S05]  /*cbc0*/  CALL.REL.NOINC `($__internal_1_$__cuda_sm20_sqrt_rn_f32_slowpath) ;  /* 0x0000002400c47944 */ /* 0x000fea0003c00000 */
[----:B------:R-:W-:Y:S01]  /*cbd0*/  MOV R9, R0 ;  /* 0x0000000000097202 */ /* 0x000fe20000000f00 */
[----:B------:R-:W-:Y:S06]  /*cbe0*/  BRA `(.L_x_245) ;  /* 0x0000000000107947 */ /* 0x000fec0003800000 */
.L_x_244:
[----:B------:R-:W-:Y:S01]  /*cbf0*/  FMUL.FTZ R9, R8, R35 ;  /* 0x0000002308097220 */ /* 0x000fe20000410000 */
[----:B------:R-:W-:-:S03]  /*cc00*/  FMUL.FTZ R3, R35, 0.5 ;  /* 0x3f00000023037820 */ /* 0x000fc60000410000 */
[----:B------:R-:W-:-:S04]  /*cc10*/  FFMA R0, -R9, R9, R8 ;  /* 0x0000000909007223 */ /* 0x000fc80000000108 */
[----:B------:R-:W-:-:S07]  /*cc20*/  FFMA R9, R0, R3, R9 ;  /* 0x0000000300097223 */ /* 0x000fce0000000009 */
.L_x_245:
[----:B------:R-:W-:Y:S05]  /*cc30*/  BSYNC.RECONVERGENT B1 ;  /* 0x0000000000017941 */ /* 0x000fea0003800200 */
.L_x_243:
        /* <DEDUP_REMOVED lines=14> */
.L_x_247:
[----:B------:R-:W-:Y:S05]  /*cd20*/  BSYNC.RECONVERGENT B4 ;  /* 0x0000000000047941 */ /* 0x000fea0003800200 */
.L_x_246:
        /* <DEDUP_REMOVED lines=14> */
.L_x_249:
[----:B------:R-:W-:Y:S05]  /*ce10*/  BSYNC.RECONVERGENT B4 ;  /* 0x0000000000047941 */ /* 0x000fea0003800200 */
.L_x_248:
        /* <DEDUP_REMOVED lines=13> */
.L_x_251:
[----:B------:R-:W-:Y:S05]  /*cef0*/  BSYNC.RECONVERGENT B4 ;  /* 0x0000000000047941 */ /* 0x000fea0003800200 */
.L_x_250:
[-C--:B------:R-:W-:Y:S01]  /*cf00*/  FMUL R3, R35, R28.reuse ;  /* 0x0000001c23037220 */ /* 0x080fe20000400000 */
[----:B------:R-:W-:Y:S01]  /*cf10*/  FADD R6, R6, R6 ;  /* 0x0000000606067221 */ /* 0x000fe20000000000 */
[----:B------:R-:W-:Y:S02]  /*cf20*/  BSSY.RECONVERGENT B1, `(.L_x_252) ;  /* 0x0000020000017945 */ /* 0x000fe40003800200 */
[-C--:B------:R-:W-:Y:S01]  /*cf30*/  FFMA R3, R8, R31.reuse, R3 ;  /* 0x0000001f08037223 */ /* 0x080fe20000000003 */
[C---:B------:R-:W-:Y:S01]  /*cf40*/  FFMA R33, R6.reuse, -R28, R33 ;  /* 0x8000001c06217223 */ /* 0x040fe20000000021 */
[C---:B------:R-:W-:Y:S01]  /*cf50*/  FFMA R31, R6.reuse, -R31, R26 ;  /* 0x8000001f061f7223 */ /* 0x040fe2000000001a */
[-C--:B------:R-:W-:Y:S01]  /*cf60*/  FFMA R5, R6, -R21.reuse, R32 ;  /* 0x8000001506057223 */ /* 0x080fe20000000020 */
[----:B------:R-:W-:-:S05]  /*cf70*/  FFMA R3, R0, R21, R3 ;  /* 0x0000001500037223 */ /* 0x000fca0000000003 */
[----:B------:R-:W-:Y:S01]  /*cf80*/  FSETP.GEU.AND P0, PT, R3, RZ, PT ;  /* 0x000000ff0300720b */ /* 0x000fe20003f0e000 */
[----:B------:R-:W-:-:S03]  /*cf90*/  FADD R3, -R37, 1 ;  /* 0x3f80000025037421 */ /* 0x000fc60000000100 */
[----:B------:R-:W-:Y:S02]  /*cfa0*/  FSEL R35, -R35, R35, !P0 ;  /* 0x0000002323237208 */ /* 0x000fe40004000100 */
[----:B------:R-:W-:Y:S02]  /*cfb0*/  FSEL R8, -R8, R8, !P0 ;  /* 0x0000000808087208 */ /* 0x000fe40004000100 */
[----:B------:R-:W-:Y:S01]  /*cfc0*/  FSEL R0, -R0, R0, !P0 ;  /* 0x0000000000007208 */ /* 0x000fe20004000100 */
[-C--:B------:R-:W-:Y:S02]  /*cfd0*/  FMUL R4, R35, R3.reuse ;  /* 0x0000000323047220 */ /* 0x080fe40000400000 */
[----:B------:R-:W-:Y:S02]  /*cfe0*/  FMUL R2, R8, R3 ;  /* 0x0000000308027220 */ /* 0x000fe40000400000 */
        /* <DEDUP_REMOVED lines=13> */
[----:B------:R-:W-:Y:S01]  /*d0c0*/  IMAD.MOV.U32 R9, RZ, RZ, R0 ;  /* 0x000000ffff097224 */ /* 0x000fe200078e0000 */
[----:B------:R-:W-:Y:S06]  /*d0d0*/  BRA `(.L_x_254) ;  /* 0x0000000000107947 */ /* 0x000fec0003800000 */
.L_x_253:
[----:B------:R-:W-:Y:S01]  /*d0e0*/  FMUL.FTZ R9, R0, R3 ;  /* 0x0000000300097220 */ /* 0x000fe20000410000 */
[----:B------:R-:W-:-:S03]  /*d0f0*/  FMUL.FTZ R3, R3, 0.5 ;  /* 0x3f00000003037820 */ /* 0x000fc60000410000 */
[----:B------:R-:W-:-:S04]  /*d100*/  FFMA R0, -R9, R9, R0 ;  /* 0x0000000909007223 */ /* 0x000fc80000000100 */
[----:B------:R-:W-:-:S07]  /*d110*/  FFMA R9, R0, R3, R9 ;  /* 0x0000000300097223 */ /* 0x000fce0000000009 */
.L_x_254:
[----:B------:R-:W-:Y:S05]  /*d120*/  BSYNC.RECONVERGENT B1 ;  /* 0x0000000000017941 */ /* 0x000fea0003800200 */
.L_x_252:
        /* <DEDUP_REMOVED lines=14> */
.L_x_256:
[----:B------:R-:W-:Y:S05]  /*d210*/  BSYNC.RECONVERGENT B4 ;  /* 0x0000000000047941 */ /* 0x000fea0003800200 */
.L_x_255:
        /* <DEDUP_REMOVED lines=14> */
.L_x_258:
[----:B------:R-:W-:Y:S05]  /*d300*/  BSYNC.RECONVERGENT B4 ;  /* 0x0000000000047941 */ /* 0x000fea0003800200 */
.L_x_257:
        /* <DEDUP_REMOVED lines=14> */
.L_x_259:
[----:B------:R-:W-:Y:S05]  /*d3f0*/  BSYNC.RECONVERGENT B4 ;  /* 0x0000000000047941 */ /* 0x000fea0003800200 */
.L_x_162:
[----:B------:R-:W-:Y:S05]  /*d400*/  BSYNC.RECONVERGENT B3 ;  /* 0x0000000000037941 */ /* 0x000fea0003800200 */
.L_x_118:
[----:B------:R-:W0:Y:S01]  /*d410*/  LDCU UR4, c[0x0][0x3b4] ;  /* 0x00007680ff0477ac */ /* 0x000e220008000800 */
[----:B------:R-:W-:-:S04]  /*d420*/  IADD3 R15, PT, PT, R15, 0x1, RZ ;  /* 0x000000010f0f7810 */ /* 0x000fc80007ffe0ff */
[----:B0-----:R-:W-:-:S13]  /*d430*/  ISETP.NE.AND P0, PT, R15, UR4, PT ;  /* 0x000000040f007c0c */ /* 0x001fda000bf05270 */
[----:B------:R-:W-:Y:S05]  /*d440*/  @!P0 BRA `(.L_x_97) ;  /* 0x0000000000308947 */ /* 0x000fea0003800000 */
[----:B------:R-:W-:Y:S05]  /*d450*/  BRA `(.L_x_260) ;  /* 0xffffff4c00087947 */ /* 0x000fea000383ffff */
.L_x_117:
[----:B------:R-:W-:Y:S01]  /*d460*/  FMUL R12, R12, R39 ;  /* 0x000000270c0c7220 */ /* 0x000fe20000400000 */
[----:B------:R-:W-:Y:S01]  /*d470*/  FMUL R14, R14, R35 ;  /* 0x000000230e0e7220 */ /* 0x000fe20000400000 */
[----:B------:R-:W-:Y:S01]  /*d480*/  FMUL R20, R20, R37 ;  /* 0x0000002514147220 */ /* 0x000fe20000400000 */
[----:B------:R-:W-:Y:S01]  /*d490*/  MOV R52, R38 ;  /* 0x0000002600347202 */ /* 0x000fe20000000f00 */
[----:B------:R-:W-:Y:S06]  /*d4a0*/  BRA `(.L_x_97) ;  /* 0x0000000000187947 */ /* 0x000fec0003800000 */
.L_x_96:
[----:B------:R-:W0:Y:S01]  /*d4b0*/  LDCU.64 UR4, c[0x3][0x48] ;  /* 0x00c00900ff0477ac */ /* 0x000e220008000a00 */
[----:B-----5:R-:W-:Y:S01]  /*d4c0*/  IMAD.MOV.U32 R52, RZ, RZ, 0x3f800000 ;  /* 0x3f800000ff347424 */ /* 0x020fe200078e00ff */
[----:B------:R-:W1:Y:S01]  /*d4d0*/  LDCU UR6, c[0x3][0x50] ;  /* 0x00c00a00ff0677ac */ /* 0x000e620008000800 */
[----:B0-----:R-:W-:Y:S01]  /*d4e0*/  FMUL R12, R12, UR4 ;  /* 0x000000040c0c7c20 */ /* 0x001fe20008400000 */
[----:B------:R-:W-:Y:S01]  /*d4f0*/  FMUL R14, R14, UR5 ;  /* 0x000000050e0e7c20 */ /* 0x000fe20008400000 */
[----:B-1----:R-:W-:-:S07]  /*d500*/  FMUL R20, R20, UR6 ;  /* 0x0000000614147c20 */ /* 0x002fce0008400000 */
.L_x_97:
[----:B------:R-:W-:Y:S05]  /*d510*/  BSYNC.RECONVERGENT B0 ;  /* 0x0000000000007941 */ /* 0x000fea0003800200 */
.L_x_27:
[----:B------:R-:W-:Y:S01]  /*d520*/  MOV R0, 0x8 ;  /* 0x0000000800007802 */ /* 0x000fe20000000f00 */
[C---:B------:R-:W-:Y:S01]  /*d530*/  FFMA R25, R52.reuse, R12, R25 ;  /* 0x0000000c34197223 */ /* 0x040fe20000000019 */
[C---:B------:R-:W-:Y:S01]  /*d540*/  FFMA R27, R52.reuse, R14, R27 ;  /* 0x0000000e341b7223 */ /* 0x040fe2000000001b */
[----:B------:R-:W-:Y:S01]  /*d550*/  FFMA R29, R52, R20, R29 ;  /* 0x00000014341d7223 */ /* 0x000fe2000000001d */
[----:B------:R0:W1:Y:S01]  /*d560*/  LDC.64 R2, c[0x4][R0] ;  /* 0x0100000000027b82 */ /* 0x0000620000000a00 */
[----:B------:R-:W-:Y:S02]  /*d570*/  MOV R4, R16 ;  /* 0x0000001000047202 */ /* 0x000fe40000000f00 */
[----:B------:R-:W-:-:S07]  /*d580*/  MOV R5, R17 ;  /* 0x0000001100057202 */ /* 0x000fce0000000f00 */
[----:B------:R-:W-:-:S07]  /*d590*/  LEPC R20, `(.L_x_261) ;  /* 0x000000001014794e */ /* 0x000fce0000000000 */
[----:B01----:R-:W-:Y:S05]  /*d5a0*/  CALL.ABS.NOINC R2 ;  /* 0x0000000002007343 */ /* 0x003fea0003c00000 */
.L_x_261:
[----:B------:R-:W0:Y:S01]  /*d5b0*/  LDCU UR4, c[0x0][0x3b8] ;  /* 0x00007700ff0477ac */ /* 0x000e220008000800 */
[----:B------:R-:W-:-:S04]  /*d5c0*/  IADD3 R24, PT, PT, R24, 0x1, RZ ;  /* 0x0000000118187810 */ /* 0x000fc80007ffe0ff */
[----:B0-----:R-:W-:-:S13]  /*d5d0*/  ISETP.NE.AND P0, PT, R24, UR4, PT ;  /* 0x0000000418007c0c */ /* 0x001fda000bf05270 */
[----:B------:R-:W-:Y:S05]  /*d5e0*/  @P0 BRA `(.L_x_262) ;  /* 0xffffff4000580947 */ /* 0x000fea000383ffff */
[----:B------:R-:W-:Y:S05]  /*d5f0*/  BSYNC.RECONVERGENT B6 ;  /* 0x0000000000067941 */ /* 0x000fea0003800200 */
.L_x_17:
[----:B------:R-:W-:Y:S05]  /*d600*/  BRA `(.L_x_15) ;  /* 0x0000000c00307947 */ /* 0x000fea0003800000 */
.L_x_16:
[C---:B------:R-:W-:Y:S02]  /*d610*/  ISETP.GE.U32.AND P0, PT, R24.reuse, 0x4, PT ;  /* 0x000000041800780c */ /* 0x040fe40003f06070 */
[----:B------:R-:W-:-:S11]  /*d620*/  LOP3.LUT R28, R24, 0x3, RZ, 0xc0, !PT ;  /* 0x00000003181c7812 */ /* 0x000fd600078ec0ff */
[----:B------:R-:W-:Y:S05]  /*d630*/  @!P0 BRA `(.L_x_263) ;  /* 0x0000000400b88947 */ /* 0x000fea0003800000 */
[----:B------:R-:W-:Y:S01]  /*d640*/  BSSY.RECONVERGENT B6, `(.L_x_263) ;  /* 0x000006d000067945 */ /* 0x000fe20003800200 */
[----:B------:R-:W-:Y:S01]  /*d650*/  LOP3.LUT R24, R24, 0x7ffffffc, RZ, 0xc0, !PT ;  /* 0x7ffffffc18187812 */ /* 0x000fe200078ec0ff */
[----:B------:R-:W-:-:S07]  /*d660*/  IMAD.MOV.U32 R27, RZ, RZ, RZ ;  /* 0x000000ffff1b7224 */ /* 0x000fce00078e00ff */
.L_x_268:
[----:B------:R-:W2:Y:S04]  /*d670*/  LDG.E.64 R8, desc[UR36][R18.64] ;  /* 0x0000002412087981 */ /* 0x000ea8000c1e1b00 */
[----:B------:R-:W3:Y:S04]  /*d680*/  LDG.E.64 R2, desc[UR36][R18.64+0x10] ;  /* 0x0000102412027981 */ /* 0x000ee8000c1e1b00 */
[----:B------:R-:W4:Y:S01]  /*d690*/  LDG.E.64 R4, desc[UR36][R18.64+0x8] ;  /* 0x0000082412047981 */ /* 0x000f22000c1e1b00 */
[----:B------:R-:W-:Y:S02]  /*d6a0*/  MOV R22, 0x8 ;  /* 0x0000000800167802 */ /* 0x000fe40000000f00 */
[----:B------:R-:W-:-:S02]  /*d6b0*/  IADD3 R27, PT, PT, R27, 0x4, RZ ;  /* 0x000000041b1b7810 */ /* 0x000fc40007ffe0ff */
[----:B------:R0:W1:Y:S02]  /*d6c0*/  LDC.64 R10, c[0x4][R22] ;  /* 0x01000000160a7b82 */ /* 0x0000640000000a00 */
[----:B------:R-:W-:-:S04]  /*d6d0*/  ISETP.NE.AND P0, PT, R27, R24, PT ;  /* 0x000000181b00720c */ /* 0x000fc80003f05270 */
[----:B------:R-:W-:Y:S02]  /*d6e0*/  P2R R26, PR, RZ, 0x1 ;  /* 0x00000001ff1a7803 */ /* 0x000fe40000000000 */
[----:B--2---:R-:W-:Y:S02]  /*d6f0*/  SHF.R.U32.HI R0, RZ, 0x2, R9 ;  /* 0x00000002ff007819 */ /* 0x004fe40000011609 */
[----:B------:R-:W-:Y:S02]  /*d700*/  IADD3 R8, PT, PT, R8, 0xb0f8a, RZ ;  /* 0x000b0f8a08087810 */ /* 0x000fe40007ffe0ff */
[----:B------:R-:W-:Y:S01]  /*d710*/  LOP3.LUT R0, R0, R9, RZ, 0x3c, !PT ;  /* 0x0000000900007212 */ /* 0x000fe200078e3cff */
[----:B---3--:R0:W-:Y:S01]  /*d720*/  STG.E.64 desc[UR36][R18.64+0x8], R2 ;  /* 0x0000080212007986 */ /* 0x0081e2000c101b24 */
[----:B------:R-:W-:Y:S02]  /*d730*/  SHF.L.U32 R7, R3, 0x4, RZ ;  /* 0x0000000403077819 */ /* 0x000fe400000006ff */
[----:B------:R-:W-:-:S02]  /*d740*/  SHF.L.U32 R6, R0, 0x1, RZ ;  /* 0x0000000100067819 */ /* 0x000fc400000006ff */
[----:B----4-:R-:W-:Y:S02]  /*d750*/  SHF.R.U32.HI R9, RZ, 0x2, R4 ;  /* 0x00000002ff097819 */ /* 0x010fe40000011604 */
[----:B------:R-:W-:Y:S02]  /*d760*/  LOP3.LUT R6, R0, R6, R7, 0x96, !PT ;  /* 0x0000000600067212 */ /* 0x000fe400078e9607 */
[----:B------:R-:W-:Y:S02]  /*d770*/  LOP3.LUT R9, R9, R4, RZ, 0x3c, !PT ;  /* 0x0000000409097212 */ /* 0x000fe400078e3cff */
[----:B------:R-:W-:Y:S02]  /*d780*/  LOP3.LUT R6, R6, R3, RZ, 0x3c, !PT ;  /* 0x0000000306067212 */ /* 0x000fe400078e3cff */
[----:B------:R-:W-:-:S03]  /*d790*/  SHF.L.U32 R4, R9, 0x1, RZ ;  /* 0x0000000109047819 */ /* 0x000fc600000006ff */
[----:B------:R-:W-:-:S05]  /*d7a0*/  IMAD.SHL.U32 R0, R6, 0x10, RZ ;  /* 0x0000001006007824 */ /* 0x000fca00078e00ff */
[----:B------:R-:W-:Y:S01]  /*d7b0*/  LOP3.LUT R7, R9, R4, R0, 0x96, !PT ;  /* 0x0000000409077212 */ /* 0x000fe200078e9600 */
[----:B------:R-:W-:Y:S01]  /*d7c0*/  IMAD.MOV.U32 R4, RZ, RZ, R16 ;  /* 0x000000ffff047224 */ /* 0x000fe200078e0010 */
[----:B------:R-:W-:Y:S02]  /*d7d0*/  MOV R9, R5 ;  /* 0x0000000500097202 */ /* 0x000fe40000000f00 */
[----:B------:R-:W-:Y:S02]  /*d7e0*/  LOP3.LUT R7, R7, R6, RZ, 0x3c, !PT ;  /* 0x0000000607077212 */ /* 0x000fe400078e3cff */
[----:B------:R-:W-:Y:S01]  /*d7f0*/  MOV R5, R17 ;  /* 0x0000001100057202 */ /* 0x000fe20000000f00 */
[----:B------:R0:W-:Y:S04]  /*d800*/  STG.E.64 desc[UR36][R18.64], R8 ;  /* 0x0000000812007986 */ /* 0x0001e8000c101b24 */
[----:B-1----:R0:W-:Y:S02]  /*d810*/  STG.E.64 desc[UR36][R18.64+0x10], R6 ;  /* 0x0000100612007986 */ /* 0x0021e4000c101b24 */
[----:B------:R-:W-:-:S07]  /*d820*/  LEPC R20, `(.L_x_264) ;  /* 0x000000001014794e */ /* 0x000fce0000000000 */
[----:B0-----:R-:W-:Y:S05]  /*d830*/  CALL.ABS.NOINC R10 ;  /* 0x000000000a007343 */ /* 0x001fea0003c00000 */
.L_x_264:
[----:B------:R-:W2:Y:S04]  /*d840*/  LDG.E.64 R8, desc[UR36][R18.64] ;  /* 0x0000002412087981 */ /* 0x000ea8000c1e1b00 */
[----:B------:R-:W3:Y:S04]  /*d850*/  LDG.E.64 R2, desc[UR36][R18.64+0x10] ;  /* 0x0000102412027981 */ /* 0x000ee8000c1e1b00 */
[----:B------:R-:W4:Y:S01]  /*d860*/  LDG.E.64 R4, desc[UR36][R18.64+0x8] ;  /* 0x0000082412047981 */ /* 0x000f22000c1e1b00 */
[----:B------:R0:W1:Y:S01]  /*d870*/  LDC.64 R10, c[0x4][R22] ;  /* 0x01000000160a7b82 */ /* 0x0000620000000a00 */
[----:B--2---:R-:W-:-:S02]  /*d880*/  SHF.R.U32.HI R0, RZ, 0x2, R9 ;  /* 0x00000002ff007819 */ /* 0x004fc40000011609 */
[----:B------:R-:W-:Y:S02]  /*d890*/  IADD3 R8, PT, PT, R8, 0xb0f8a, RZ ;  /* 0x000b0f8a08087810 */ /* 0x000fe40007ffe0ff */
[----:B------:R-:W-:Y:S01]  /*d8a0*/  LOP3.LUT R0, R0, R9, RZ, 0x3c, !PT ;  /* 0x0000000900007212 */ /* 0x000fe200078e3cff */
[----:B---3--:R0:W-:Y:S01]  /*d8b0*/  STG.E.64 desc[UR36][R18.64+0x8], R2 ;  /* 0x0000080212007986 */ /* 0x0081e2000c101b24 */
[----:B------:R-:W-:Y:S02]  /*d8c0*/  SHF.L.U32 R7, R3, 0x4, RZ ;  /* 0x0000000403077819 */ /* 0x000fe400000006ff */
[C---:B------:R-:W-:Y:S02]  /*d8d0*/  SHF.L.U32 R6, R0.reuse, 0x1, RZ ;  /* 0x0000000100067819 */ /* 0x040fe400000006ff */
[----:B----4-:R-:W-:Y:S02]  /*d8e0*/  SHF.R.U32.HI R9, RZ, 0x2, R4 ;  /* 0x00000002ff097819 */ /* 0x010fe40000011604 */
[----:B------:R-:W-:-:S02]  /*d8f0*/  LOP3.LUT R6, R0, R6, R7, 0x96, !PT ;  /* 0x0000000600067212 */ /* 0x000fc400078e9607 */
[----:B------:R-:W-:Y:S02]  /*d900*/  LOP3.LUT R9, R9, R4, RZ, 0x3c, !PT ;  /* 0x0000000409097212 */ /* 0x000fe400078e3cff */
[----:B------:R-:W-:-:S03]  /*d910*/  LOP3.LUT R6, R6, R3, RZ, 0x3c, !PT ;  /* 0x0000000306067212 */ /* 0x000fc600078e3cff */
[----:B------:R-:W-:Y:S01]  /*d920*/  IMAD.SHL.U32 R4, R9, 0x2, RZ ;  /* 0x0000000209047824 */ /* 0x000fe200078e00ff */
[----:B------:R-:W-:-:S04]  /*d930*/  SHF.L.U32 R0, R6, 0x4, RZ ;  /* 0x0000000406007819 */ /* 0x000fc800000006ff */
        /* <DEDUP_REMOVED lines=9> */
.L_x_265:
        /* <DEDUP_REMOVED lines=25> */
.L_x_266:
[----:B------:R-:W2:Y:S04]  /*db60*/  LDG.E.64 R8, desc[UR36][R18.64] ;  /* 0x0000002412087981 */ /* 0x000ea8000c1e1b00 */
[----:B------:R-:W3:Y:S04]  /*db70*/  LDG.E.64 R2, desc[UR36][R18.64+0x10] ;  /* 0x0000102412027981 */ /* 0x000ee8000c1e1b00 */
[----:B------:R-:W4:Y:S01]  /*db80*/  LDG.E.64 R4, desc[UR36][R18.64+0x8] ;  /* 0x0000082412047981 */ /* 0x000f22000c1e1b00 */
[----:B------:R-:W0:Y:S01]  /*db90*/  LDC.64 R22, c[0x4][R22] ;  /* 0x0100000016167b82 */ /* 0x000e220000000a00 */
        /* <DEDUP_REMOVED lines=18> */
[----:B0-----:R1:W-:Y:S02]  /*dcc0*/  STG.E.64 desc[UR36][R18.64+0x10], R6 ;  /* 0x0000100612007986 */ /* 0x0013e4000c101b24 */
[----:B------:R-:W-:-:S07]  /*dcd0*/  LEPC R20, `(.L_x_267) ;  /* 0x000000001014794e */ /* 0x000fce0000000000 */
[----:B-1----:R-:W-:Y:S05]  /*dce0*/  CALL.ABS.NOINC R22 ;  /* 0x0000000016007343 */ /* 0x002fea0003c00000 */
.L_x_267:
[----:B------:R-:W-:-:S13]  /*dcf0*/  ISETP.NE.AND P6, PT, R26, RZ, PT ;  /* 0x000000ff1a00720c */ /* 0x000fda0003fc5270 */
[----:B------:R-:W-:Y:S05]  /*dd00*/  @P6 BRA `(.L_x_268) ;  /* 0xfffffff800586947 */ /* 0x000fea000383ffff */
[----:B------:R-:W-:Y:S05]  /*dd10*/  BSYNC.RECONVERGENT B6 ;  /* 0x0000000000067941 */ /* 0x000fea0003800200 */
.L_x_263:
[----:B------:R-:W-:Y:S01]  /*dd20*/  ISETP.NE.AND P0, PT, R28, RZ, PT ;  /* 0x000000ff1c00720c */ /* 0x000fe20003f05270 */
[----:B------:R-:W-:Y:S01]  /*dd30*/  HFMA2 R27, -RZ, RZ, 0, 0 ;  /* 0x00000000ff1b7431 */ /* 0x000fe200000001ff */
[----:B------:R-:W-:-:S11]  /*dd40*/  MOV R29, RZ ;  /* 0x000000ff001d7202 */ /* 0x000fd60000000f00 */
[----:B------:R-:W-:Y:S05]  /*dd50*/  @!P0 BRA `(.L_x_15) ;  /* 0x00000004005c8947 */ /* 0x000fea0003800000 */
[----:B------:R-:W-:-:S13]  /*dd60*/  ISETP.NE.AND P0, PT, R28, 0x1, PT ;  /* 0x000000011c00780c */ /* 0x000fda0003f05270 */
[----:B------:R-:W-:Y:S05]  /*dd70*/  @!P0 BRA `(.L_x_269) ;  /* 0x0000000000cc8947 */ /* 0x000fea0003800000 */
[----:B------:R-:W2:Y:S04]  /*dd80*/  LDG.E.64 R8, desc[UR36][R18.64] ;  /* 0x0000002412087981 */ /* 0x000ea8000c1e1b00 */
[----:B------:R-:W3:Y:S04]  /*dd90*/  LDG.E.64 R2, desc[UR36][R18.64+0x10] ;  /* 0x0000102412027981 */ /* 0x000ee8000c1e1b00 */
[----:B------:R-:W4:Y:S01]  /*dda0*/  LDG.E.64 R4, desc[UR36][R18.64+0x8] ;  /* 0x0000082412047981 */ /* 0x000f22000c1e1b00 */
[----:B------:R-:W-:-:S04]  /*ddb0*/  MOV R22, 0x8 ;  /* 0x0000000800167802 */ /* 0x000fc80000000f00 */
[----:B------:R0:W1:Y:S01]  /*ddc0*/  LDC.64 R10, c[0x4][R22] ;  /* 0x01000000160a7b82 */ /* 0x0000620000000a00 */
[----:B--2---:R-:W-:Y:S01]  /*ddd0*/  SHF.R.U32.HI R0, RZ, 0x2, R9 ;  /* 0x00000002ff007819 */ /* 0x004fe20000011609 */
[----:B------:R-:W-:-:S03]  /*dde0*/  VIADD R8, R8, 0xb0f8a ;  /* 0x000b0f8a08087836 */ /* 0x000fc60000000000 */
[----:B------:R-:W-:Y:S01]  /*ddf0*/  LOP3.LUT R0, R0, R9, RZ, 0x3c, !PT ;  /* 0x0000000900007212 */ /* 0x000fe200078e3cff */
[----:B---3--:R-:W-:Y:S01]  /*de00*/  IMAD.SHL.U32 R7, R3, 0x10, RZ ;  /* 0x0000001003077824 */ /* 0x008fe200078e00ff */
[----:B------:R0:W-:Y:S02]  /*de10*/  STG.E.64 desc[UR36][R18.64+0x8], R2 ;  /* 0x0000080212007986 */ /* 0x0001e4000c101b24 */
[C---:B------:R-:W-:Y:S02]  /*de20*/  SHF.L.U32 R6, R0.reuse, 0x1, RZ ;  /* 0x0000000100067819 */ /* 0x040fe400000006ff */
[----:B----4-:R-:W-:Y:S02]  /*de30*/  SHF.R.U32.HI R9, RZ, 0x2, R4 ;  /* 0x00000002ff097819 */ /* 0x010fe40000011604 */
[----:B------:R-:W-:Y:S02]  /*de40*/  LOP3.LUT R6, R0, R6, R7, 0x96, !PT ;  /* 0x0000000600067212 */ /* 0x000fe400078e9607 */
[----:B------:R-:W-:-:S02]  /*de50*/  LOP3.LUT R9, R9, R4, RZ, 0x3c, !PT ;  /* 0x0000000409097212 */ /* 0x000fc400078e3cff */
[----:B------:R-:W-:Y:S02]  /*de60*/  LOP3.LUT R6, R6, R3, RZ, 0x3c, !PT ;  /* 0x0000000306067212 */ /* 0x000fe400078e3cff */
[----:B------:R-:W-:Y:S02]  /*de70*/  SHF.L.U32 R4, R9, 0x1, RZ ;  /* 0x0000000109047819 */ /* 0x000fe400000006ff */
[----:B------:R-:W-:-:S04]  /*de80*/  SHF.L.U32 R0, R6, 0x4, RZ ;  /* 0x0000000406007819 */ /* 0x000fc800000006ff */
[----:B------:R-:W-:Y:S02]  /*de90*/  LOP3.LUT R7, R9, R4, R0, 0x96, !PT ;  /* 0x0000000409077212 */ /* 0x000fe400078e9600 */
[----:B------:R-:W-:Y:S02]  /*dea0*/  MOV R9, R5 ;  /* 0x0000000500097202 */ /* 0x000fe40000000f00 */
[----:B------:R-:W-:Y:S02]  /*deb0*/  LOP3.LUT R7, R7, R6, RZ, 0x3c, !PT ;  /* 0x0000000607077212 */ /* 0x000fe400078e3cff */
[----:B------:R-:W-:Y:S01]  /*dec0*/  MOV R4, R16 ;  /* 0x0000001000047202 */ /* 0x000fe20000000f00 */
[----:B------:R0:W-:Y:S01]  /*ded0*/  STG.E.64 desc[UR36][R18.64], R8 ;  /* 0x0000000812007986 */ /* 0x0001e2000c101b24 */
[----:B------:R-:W-:-:S03]  /*dee0*/  MOV R5, R17 ;  /* 0x0000001100057202 */ /* 0x000fc60000000f00 */
[----:B-1----:R0:W-:Y:S04]  /*def0*/  STG.E.64 desc[UR36][R18.64+0x10], R6 ;  /* 0x0000100612007986 */ /* 0x0021e8000c101b24 */
[----:B------:R-:W-:-:S07]  /*df00*/  LEPC R20, `(.L_x_270) ;  /* 0x000000001014794e */ /* 0x000fce0000000000 */
[----:B0-----:R-:W-:Y:S05]  /*df10*/  CALL.ABS.NOINC R10 ;  /* 0x000000000a007343 */ /* 0x001fea0003c00000 */
.L_x_270:
[----:B------:R-:W2:Y:S04]  /*df20*/  LDG.E.64 R8, desc[UR36][R18.64] ;  /* 0x0000002412087981 */ /* 0x000ea8000c1e1b00 */
[----:B------:R-:W3:Y:S04]  /*df30*/  LDG.E.64 R2, desc[UR36][R18.64+0x10] ;  /* 0x0000102412027981 */ /* 0x000ee8000c1e1b00 */
[----:B------:R-:W4:Y:S01]  /*df40*/  LDG.E.64 R4, desc[UR36][R18.64+0x8] ;  /* 0x0000082412047981 */ /* 0x000f22000c1e1b00 */
[----:B------:R-:W0:Y:S01]  /*df50*/  LDC.64 R22, c[0x4][R22] ;  /* 0x0100000016167b82 */ /* 0x000e220000000a00 */
        /* <DEDUP_REMOVED lines=18> */
[----:B0-----:R1:W-:Y:S04]  /*e080*/  STG.E.64 desc[UR36][R18.64+0x10], R6 ;  /* 0x0000100612007986 */ /* 0x0013e8000c101b24 */
[----:B------:R-:W-:-:S07]  /*e090*/  LEPC R20, `(.L_x_269) ;  /* 0x000000001014794e */ /* 0x000fce0000000000 */
[----:B-1----:R-:W-:Y:S05]  /*e0a0*/  CALL.ABS.NOINC R22 ;  /* 0x0000000016007343 */ /* 0x002fea0003c00000 */
.L_x_269:
[----:B------:R-:W0:Y:S01]  /*e0b0*/  LDCU UR4, c[0x0][0x3b8] ;  /* 0x00007700ff0477ac */ /* 0x000e220008000800 */
[----:B------:R-:W-:Y:S02]  /*e0c0*/  HFMA2 R29, -RZ, RZ, 0, 0 ;  /* 0x00000000ff1d7431 */ /* 0x000fe400000001ff */
[----:B------:R-:W-:Y:S01]  /*e0d0*/  IMAD.MOV.U32 R27, RZ, RZ, RZ ;  /* 0x000000ffff1b7224 */ /* 0x000fe200078e00ff */
[----:B0-----:R-:W-:-:S04]  /*e0e0*/  ULOP3.LUT UR4, UR4, 0x1, URZ, 0xc0, !UPT ;  /* 0x0000000104047892 */ /* 0x001fc8000f8ec0ff */
[----:B------:R-:W-:-:S09]  /*e0f0*/  UISETP.NE.U32.AND UP0, UPT, UR4, 0x1, UPT ;  /* 0x000000010400788c */ /* 0x000fd2000bf05070 */
[----:B------:R-:W-:Y:S05]  /*e100*/  BRA.U UP0, `(.L_x_15) ;  /* 0x0000000100707547 */ /* 0x000fea000b800000 */
[----:B------:R-:W2:Y:S04]  /*e110*/  LDG.E.64 R8, desc[UR36][R18.64] ;  /* 0x0000002412087981 */ /* 0x000ea8000c1e1b00 */
[----:B------:R-:W3:Y:S04]  /*e120*/  LDG.E.64 R2, desc[UR36][R18.64+0x10] ;  /* 0x0000102412027981 */ /* 0x000ee8000c1e1b00 */
[----:B------:R-:W4:Y:S01]  /*e130*/  LDG.E.64 R4, desc[UR36][R18.64+0x8] ;  /* 0x0000082412047981 */ /* 0x000f22000c1e1b00 */
[----:B--2---:R-:W-:Y:S02]  /*e140*/  SHF.R.U32.HI R0, RZ, 0x2, R9 ;  /* 0x00000002ff007819 */ /* 0x004fe40000011609 */
[----:B------:R-:W-:-:S02]  /*e150*/  IADD3 R8, PT, PT, R8, 0xb0f8a, RZ ;  /* 0x000b0f8a08087810 */ /* 0x000fc40007ffe0ff */
[----:B------:R-:W-:Y:S01]  /*e160*/  LOP3.LUT R0, R0, R9, RZ, 0x3c, !PT ;  /* 0x0000000900007212 */ /* 0x000fe200078e3cff */
[----:B---3--:R0:W-:Y:S01]  /*e170*/  STG.E.64 desc[UR36][R18.64+0x8], R2 ;  /* 0x0000080212007986 */ /* 0x0081e2000c101b24 */
[----:B------:R-:W-:Y:S02]  /*e180*/  SHF.L.U32 R7, R3, 0x4, RZ ;  /* 0x0000000403077819 */ /* 0x000fe400000006ff */
[C---:B------:R-:W-:Y:S02]  /*e190*/  SHF.L.U32 R6, R0.reuse, 0x1, RZ ;  /* 0x0000000100067819 */ /* 0x040fe400000006ff */
[----:B----4-:R-:W-:Y:S02]  /*e1a0*/  SHF.R.U32.HI R9, RZ, 0x2, R4 ;  /* 0x00000002ff097819 */ /* 0x010fe40000011604 */
[----:B------:R-:W-:Y:S02]  /*e1b0*/  LOP3.LUT R6, R0, R6, R7, 0x96, !PT ;  /* 0x0000000600067212 */ /* 0x000fe400078e9607 */
[----:B------:R-:W-:-:S02]  /*e1c0*/  LOP3.LUT R9, R9, R4, RZ, 0x3c, !PT ;  /* 0x0000000409097212 */ /* 0x000fc400078e3cff */
[----:B------:R-:W-:-:S03]  /*e1d0*/  LOP3.LUT R6, R6, R3, RZ, 0x3c, !PT ;  /* 0x0000000306067212 */ /* 0x000fc600078e3cff */
[----:B------:R-:W-:Y:S01]  /*e1e0*/  IMAD.SHL.U32 R4, R9, 0x2, RZ ;  /* 0x0000000209047824 */ /* 0x000fe200078e00ff */
[----:B------:R-:W-:-:S04]  /*e1f0*/  SHF.L.U32 R0, R6, 0x4, RZ ;  /* 0x0000000406007819 */ /* 0x000fc800000006ff */
[----:B------:R-:W-:Y:S01]  /*e200*/  LOP3.LUT R7, R9, R4, R0, 0x96, !PT ;  /* 0x0000000409077212 */ /* 0x000fe200078e9600 */
[----:B------:R-:W-:Y:S01]  /*e210*/  IMAD.MOV.U32 R4, RZ, RZ, R16 ;  /* 0x000000ffff047224 */ /* 0x000fe200078e0010 */
[----:B------:R-:W-:Y:S02]  /*e220*/  MOV R9, R5 ;  /* 0x0000000500097202 */ /* 0x000fe40000000f00 */
[----:B------:R-:W-:Y:S02]  /*e230*/  LOP3.LUT R7, R7, R6, RZ, 0x3c, !PT ;  /* 0x0000000607077212 */ /* 0x000fe400078e3cff */
[----:B------:R-:W-:Y:S01]  /*e240*/  MOV R0, 0x8 ;  /* 0x0000000800007802 */ /* 0x000fe20000000f00 */
[----:B------:R0:W-:Y:S01]  /*e250*/  STG.E.64 desc[UR36][R18.64], R8 ;  /* 0x0000000812007986 */ /* 0x0001e2000c101b24 */
[----:B------:R-:W-:Y:S02]  /*e260*/  MOV R5, R17 ;  /* 0x0000001100057202 */ /* 0x000fe40000000f00 */
[----:B------:R0:W1:Y:S01]  /*e270*/  LDC.64 R10, c[0x4][R0] ;  /* 0x01000000000a7b82 */ /* 0x0000620000000a00 */
[----:B------:R0:W-:Y:S04]  /*e280*/  STG.E.64 desc[UR36][R18.64+0x10], R6 ;  /* 0x0000100612007986 */ /* 0x0001e8000c101b24 */
[----:B------:R-:W-:-:S07]  /*e290*/  LEPC R20, `(.L_x_271) ;  /* 0x000000001014794e */ /* 0x000fce0000000000 */
[----:B01----:R-:W-:Y:S05]  /*e2a0*/  CALL.ABS.NOINC R10 ;  /* 0x000000000a007343 */ /* 0x003fea0003c00000 */
.L_x_271:
[----:B------:R-:W-:Y:S01]  /*e2b0*/  HFMA2 R29, -RZ, RZ, 0, 0 ;  /* 0x00000000ff1d7431 */ /* 0x000fe200000001ff */
[----:B------:R-:W-:-:S07]  /*e2c0*/  MOV R27, RZ ;  /* 0x000000ff001b7202 */ /* 0x000fce0000000f00 */
.L_x_15:
[----:B------:R-:W0:Y:S01]  /*e2d0*/  LDCU UR4, c[0x0][0x3b8] ;  /* 0x00007700ff0477ac */ /* 0x000e220008000800 */
[----:B------:R-:W1:Y:S01]  /*e2e0*/  S2R R6, SR_TID.X ;  /* 0x0000000000067919 */ /* 0x000e620000002100 */
[----:B------:R-:W1:Y:S01]  /*e2f0*/  LDC R5, c[0x0][0x360] ;  /* 0x0000d800ff057b82 */ /* 0x000e620000000800 */
[----:B------:R-:W-:Y:S01]  /*e300*/  BSSY.RECONVERGENT B0, `(.L_x_272) ;  /* 0x0000011000007945 */ /* 0x000fe20003800200 */
[----:B0-----:R-:W-:-:S06]  /*e310*/  I2FP.F32.S32 R4, UR4 ;  /* 0x0000000400047c45 */ /* 0x001fcc0008201400 */
[----:B------:R-:W1:Y:S01]  /*e320*/  S2UR UR4, SR_CTAID.X ;  /* 0x00000000000479c3 */ /* 0x000e620000002500 */
[----:B------:R-:W0:Y:S08]  /*e330*/  MUFU.RCP R3, R4 ;  /* 0x0000000400037308 */ /* 0x000e300000001000 */
[----:B------:R-:W2:Y:S01]  /*e340*/  FCHK P0, R25, R4 ;  /* 0x0000000419007302 */ /* 0x000ea20000000000 */
[----:B0-----:R-:W-:-:S04]  /*e350*/  FFMA R0, -R4, R3, 1 ;  /* 0x3f80000004007423 */ /* 0x001fc80000000103 */
[----:B------:R-:W-:Y:S01]  /*e360*/  FFMA R0, R3, R0, R3 ;  /* 0x0000000003007223 */ /* 0x000fe20000000003 */
[----:B-1----:R-:W-:-:S03]  /*e370*/  IMAD R5, R5, UR4, R6 ;  /* 0x0000000405057c24 */ /* 0x002fc6000f8e0206 */
[----:B------:R-:W-:-:S04]  /*e380*/  FFMA R3, R0, R25, RZ ;  /* 0x0000001900037223 */ /* 0x000fc800000000ff */
[----:B------:R-:W-:-:S04]  /*e390*/  FFMA R2, -R4, R3, R25 ;  /* 0x0000000304027223 */ /* 0x000fc80000000119 */
[----:B------:R-:W-:Y:S01]  /*e3a0*/  FFMA R2, R0, R2, R3 ;  /* 0x0000000200027223 */ /* 0x000fe20000000003 */
[----:B--2---:R-:W-:Y:S06]  /*e3b0*/  @!P0 BRA `(.L_x_273) ;  /* 0x0000000000148947 */ /* 0x004fec0003800000 */
[----:B------:R-:W-:Y:S01]  /*e3c0*/  IMAD.MOV.U32 R0, RZ, RZ, R25 ;  /* 0x000000ffff007224 */ /* 0x000fe200078e0019 */
[----:B------:R-:W-:Y:S02]  /*e3d0*/  MOV R3, R4 ;  /* 0x0000000400037202 */ /* 0x000fe40000000f00 */
[----:B------:R-:W-:-:S07]  /*e3e0*/  MOV R70, 0xe400 ;  /* 0x0000e40000467802 */ /* 0x000fce0000000f00 */
[----:B------:R-:W-:Y:S05]  /*e3f0*/  CALL.REL.NOINC `($__internal_2_$__cuda_sm3x_div_rn_noftz_f32_slowpath) ;  /* 0x0000001000107944 */ /* 0x000fea0003c00000 */
[----:B------:R-:W-:-:S07]  /*e400*/  MOV R2, R0 ;  /* 0x0000000000027202 */ /* 0x000fce0000000f00 */
.L_x_273:
[----:B------:R-:W-:Y:S05]  /*e410*/  BSYNC.RECONVERGENT B0 ;  /* 0x0000000000007941 */ /* 0x000fea0003800200 */
.L_x_272:
[----:B------:R-:W0:Y:S01]  /*e420*/  MUFU.RCP R3, R4 ;  /* 0x0000000400037308 */ /* 0x000e220000001000 */
[----:B------:R-:W-:Y:S01]  /*e430*/  BSSY.RECONVERGENT B0, `(.L_x_274) ;  /* 0x000000e000007945 */ /* 0x000fe20003800200 */
[----:B------:R-:W-:-:S06]  /*e440*/  MOV R7, R2 ;  /* 0x0000000200077202 */ /* 0x000fcc0000000f00 */
[----:B------:R-:W1:Y:S01]  /*e450*/  FCHK P0, R27, R4 ;  /* 0x000000041b007302 */ /* 0x000e620000000000 */
[----:B0-----:R-:W-:-:S04]  /*e460*/  FFMA R0, -R4, R3, 1 ;  /* 0x3f80000004007423 */ /* 0x001fc80000000103 */
[----:B------:R-:W-:-:S04]  /*e470*/  FFMA R0, R3, R0, R3 ;  /* 0x0000000003007223 */ /* 0x000fc80000000003 */
[----:B------:R-:W-:-:S04]  /*e480*/  FFMA R3, R0, R27, RZ ;  /* 0x0000001b00037223 */ /* 0x000fc800000000ff */
[----:B------:R-:W-:-:S04]  /*e490*/  FFMA R6, -R4, R3, R27 ;  /* 0x0000000304067223 */ /* 0x000fc8000000011b */
[----:B------:R-:W-:Y:S01]  /*e4a0*/  FFMA R3, R0, R6, R3 ;  /* 0x0000000600037223 */ /* 0x000fe20000000003 */
[----:B-1----:R-:W-:Y:S06]  /*e4b0*/  @!P0 BRA `(.L_x_275) ;  /* 0x0000000000148947 */ /* 0x002fec0003800000 */
[----:B------:R-:W-:Y:S01]  /*e4c0*/  IMAD.MOV.U32 R0, RZ, RZ, R27 ;  /* 0x000000ffff007224 */ /* 0x000fe200078e001b */
[----:B------:R-:W-:Y:S02]  /*e4d0*/  MOV R3, R4 ;  /* 0x0000000400037202 */ /* 0x000fe40000000f00 */
[----:B------:R-:W-:-:S07]  /*e4e0*/  MOV R70, 0xe500 ;  /* 0x0000e50000467802 */ /* 0x000fce0000000f00 */
[----:B------:R-:W-:Y:S05]  /*e4f0*/  CALL.REL.NOINC `($__internal_2_$__cuda_sm3x_div_rn_noftz_f32_slowpath) ;  /* 0x0000000c00d07944 */ /* 0x000fea0003c00000 */
[----:B------:R-:W-:-:S07]  /*e500*/  MOV R3, R0 ;  /* 0x0000000000037202 */ /* 0x000fce0000000f00 */
.L_x_275:
[----:B------:R-:W-:Y:S05]  /*e510*/  BSYNC.RECONVERGENT B0 ;  /* 0x0000000000007941 */ /* 0x000fea0003800200 */
.L_x_274:
        /* <DEDUP_REMOVED lines=14> */
.L_x_277:
[----:B------:R-:W-:Y:S05]  /*e600*/  BSYNC.RECONVERGENT B0 ;  /* 0x0000000000007941 */ /* 0x000fea0003800200 */
.L_x_276:
[----:B------:R-:W0:Y:S01]  /*e610*/  LDCU UR4, c[0x0][0x3c0] ;  /* 0x00007800ff0477ac */ /* 0x000e220008000800 */
[----:B------:R-:W-:Y:S01]  /*e620*/  MOV R9, R0 ;  /* 0x0000000000097202 */ /* 0x000fe20000000f00 */
[----:B0-----:R-:W-:-:S09]  /*e630*/  UISETP.NE.AND UP0, UPT, UR4, 0x1, UPT ;  /* 0x000000010400788c */ /* 0x001fd2000bf05270 */
[----:B------:R-:W-:Y:S05]  /*e640*/  BRA.U UP0, `(.L_x_278) ;  /* 0x0000000500947547 */ /* 0x000fea000b800000 */
[----:B------:R-:W0:Y:S01]  /*e650*/  LDCU UR4, c[0x0][0x3c4] ;  /* 0x00007880ff0477ac */ /* 0x000e220008000800 */
[----:B------:R-:W1:Y:S01]  /*e660*/  LDC.64 R2, c[0x0][0x3c8] ;  /* 0x0000f200ff027b82 */ /* 0x000e620000000a00 */
[----:B0-----:R-:W-:Y:S01]  /*e670*/  ISETP.NE.AND P0, PT, RZ, UR4, PT ;  /* 0x00000004ff007c0c */ /* 0x001fe2000bf05270 */
[----:B-1----:R-:W-:-:S12]  /*e680*/  IMAD.WIDE R2, R5, 0xc, R2 ;  /* 0x0000000c05027825 */ /* 0x002fd800078e0202 */
[----:B------:R0:W-:Y:S04]  /*e690*/  @!P0 STG.E desc[UR36][R2.64], R7 ;  /* 0x0000000702008986 */ /* 0x0001e8000c101924 */
[----:B------:R0:W-:Y:S04]  /*e6a0*/  @!P0 STG.E desc[UR36][R2.64+0x4], R11 ;  /* 0x0000040b02008986 */ /* 0x0001e8000c101924 */
[----:B------:R0:W-:Y:S04]  /*e6b0*/  @!P0 STG.E desc[UR36][R2.64+0x8], R9 ;  /* 0x0000080902008986 */ /* 0x0001e8000c101924 */
[----:B------:R-:W2:Y:S04]  /*e6c0*/  @P0 LDG.E R0, desc[UR36][R2.64] ;  /* 0x0000002402000981 */ /* 0x000ea8000c1e1900 */
[----:B------:R-:W3:Y:S04]  /*e6d0*/  @P0 LDG.E R4, desc[UR36][R2.64+0x4] ;  /* 0x0000042402040981 */ /* 0x000ee8000c1e1900 */
[----:B------:R-:W4:Y:S01]  /*e6e0*/  @P0 LDG.E R8, desc[UR36][R2.64+0x8] ;  /* 0x0000082402080981 */ /* 0x000f22000c1e1900 */
[----:B------:R-:W-:Y:S01]  /*e6f0*/  UIADD3 UR4, UPT, UPT, UR4, 0x1, URZ ;  /* 0x0000000104047890 */ /* 0x000fe2000fffe0ff */
[----:B------:R-:W-:Y:S05]  /*e700*/  BSSY.RECONVERGENT B0, `(.L_x_279) ;  /* 0x0000015000007945 */ /* 0x000fea0003800200 */
[----:B------:R-:W-:-:S04]  /*e710*/  I2FP.F32.S32 R6, UR4 ;  /* 0x0000000400067c45 */ /* 0x000fc80008201400 */
[----:B------:R-:W1:Y:S01]  /*e720*/  MUFU.RCP R13, R6 ;  /* 0x00000006000d7308 */ /* 0x000e620000001000 */
[----:B--2---:R-:W-:Y:S01]  /*e730*/  @P0 FADD R7, R7, R0 ;  /* 0x0000000007070221 */ /* 0x004fe20000000000 */
[----:B-1----:R-:W-:Y:S01]  /*e740*/  FFMA R0, -R6, R13, 1 ;  /* 0x3f80000006007423 */ /* 0x002fe2000000010d */
[----:B---3--:R-:W-:-:S03]  /*e750*/  @P0 FADD R11, R11, R4 ;  /* 0x000000040b0b0221 */ /* 0x008fc60000000000 */
[----:B------:R0:W-:Y:S01]  /*e760*/  @P0 STG.E desc[UR36][R2.64], R7 ;  /* 0x0000000702000986 */ /* 0x0001e2000c101924 */
[----:B------:R-:W-:Y:S01]  /*e770*/  FFMA R0, R13, R0, R13 ;  /* 0x000000000d007223 */ /* 0x000fe2000000000d */
[----:B----4-:R-:W-:Y:S02]  /*e780*/  @P0 FADD R9, R9, R8 ;  /* 0x0000000809090221 */ /* 0x010fe40000000000 */
[----:B------:R0:W-:Y:S01]  /*e790*/  @P0 STG.E desc[UR36][R2.64+0x4], R11 ;  /* 0x0000040b02000986 */ /* 0x0001e2000c101924 */
[----:B------:R-:W-:-:S03]  /*e7a0*/  FFMA R13, R0, -R7, RZ ;  /* 0x80000007000d7223 */ /* 0x000fc600000000ff */
[----:B------:R0:W-:Y:S01]  /*e7b0*/  @P0 STG.E desc[UR36][R2.64+0x8], R9 ;  /* 0x0000080902000986 */ /* 0x0001e2000c101924 */
[----:B------:R-:W1:Y:S01]  /*e7c0*/  FCHK P0, -R7, R6 ;  /* 0x0000000607007302 */ /* 0x000e620000000100 */
[----:B------:R-:W-:-:S04]  /*e7d0*/  FFMA R4, -R6, R13, -R7 ;  /* 0x0000000d06047223 */ /* 0x000fc80000000907 */
[----:B------:R-:W-:Y:S01]  /*e7e0*/  FFMA R4, R0, R4, R13 ;  /* 0x0000000400047223 */ /* 0x000fe2000000000d */
[----:B01----:R-:W-:Y:S06]  /*e7f0*/  @!P0 BRA `(.L_x_280) ;  /* 0x0000000000148947 */ /* 0x003fec0003800000 */
[----:B------:R-:W-:Y:S01]  /*e800*/  FADD R0, -R7, -RZ ;  /* 0x800000ff07007221 */ /* 0x000fe20000000100 */
[----:B------:R-:W-:Y:S02]  /*e810*/  MOV R3, R6 ;  /* 0x0000000600037202 */ /* 0x000fe40000000f00 */
[----:B------:R-:W-:-:S07]  /*e820*/  MOV R70, 0xe840 ;  /* 0x0000e84000467802 */ /* 0x000fce0000000f00 */
[----:B------:R-:W-:Y:S05]  /*e830*/  CALL.REL.NOINC `($__internal_2_$__cuda_sm3x_div_rn_noftz_f32_slowpath) ;  /* 0x0000000c00007944 */ /* 0x000fea0003c00000 */
[----:B------:R-:W-:-:S07]  /*e840*/  IMAD.MOV.U32 R4, RZ, RZ, R0 ;  /* 0x000000ffff047224 */ /* 0x000fce00078e0000 */
.L_x_280:
[----:B------:R-:W-:Y:S05]  /*e850*/  BSYNC.RECONVERGENT B0 ;  /* 0x0000000000007941 */ /* 0x000fea0003800200 */
.L_x_279:
[----:B------:R-:W0:Y:S01]  /*e860*/  MUFU.RCP R3, R6 ;  /* 0x0000000600037308 */ /* 0x000e220000001000 */
[----:B------:R-:W-:Y:S07]  /*e870*/  BSSY.RECONVERGENT B0, `(.L_x_281) ;  /* 0x000000d000007945 */ /* 0x000fee0003800200 */
[----:B------:R-:W1:Y:S01]  /*e880*/  FCHK P0, -R11, R6 ;  /* 0x000000060b007302 */ /* 0x000e620000000100 */
[----:B0-----:R-:W-:-:S04]  /*e890*/  FFMA R0, -R6, R3, 1 ;  /* 0x3f80000006007423 */ /* 0x001fc80000000103 */
[----:B------:R-:W-:-:S04]  /*e8a0*/  FFMA R0, R3, R0, R3 ;  /* 0x0000000003007223 */ /* 0x000fc80000000003 */
[----:B------:R-:W-:-:S04]  /*e8b0*/  FFMA R3, R0, -R11, RZ ;  /* 0x8000000b00037223 */ /* 0x000fc800000000ff */
[----:B------:R-:W-:-:S04]  /*e8c0*/  FFMA R2, -R6, R3, -R11 ;  /* 0x0000000306027223 */ /* 0x000fc8000000090b */
[----:B------:R-:W-:Y:S01]  /*e8d0*/  FFMA R7, R0, R2, R3 ;  /* 0x0000000200077223 */ /* 0x000fe20000000003 */
[----:B-1----:R-:W-:Y:S06]  /*e8e0*/  @!P0 BRA `(.L_x_282) ;  /* 0x0000000000148947 */ /* 0x002fec0003800000 */
[----:B------:R-:W-:Y:S01]  /*e8f0*/  FADD R0, -R11, -RZ ;  /* 0x800000ff0b007221 */ /* 0x000fe20000000100 */
[----:B------:R-:W-:Y:S02]  /*e900*/  MOV R3, R6 ;  /* 0x0000000600037202 */ /* 0x000fe40000000f00 */
[----:B------:R-:W-:-:S07]  /*e910*/  MOV R70, 0xe930 ;  /* 0x0000e93000467802 */ /* 0x000fce0000000f00 */
[----:B------:R-:W-:Y:S05]  /*e920*/  CALL.REL.NOINC `($__internal_2_$__cuda_sm3x_div_rn_noftz_f32_slowpath) ;  /* 0x0000000800c47944 */ /* 0x000fea0003c00000 */
[----:B------:R-:W-:-:S07]  /*e930*/  MOV R7, R0 ;  /* 0x0000000000077202 */ /* 0x000fce0000000f00 */
.L_x_282:
[----:B------:R-:W-:Y:S05]  /*e940*/  BSYNC.RECONVERGENT B0 ;  /* 0x0000000000007941 */ /* 0x000fea0003800200 */
.L_x_281:
        /* <DEDUP_REMOVED lines=13> */
.L_x_284:
[----:B------:R-:W-:Y:S05]  /*ea20*/  BSYNC.RECONVERGENT B0 ;  /* 0x0000000000007941 */ /* 0x000fea0003800200 */
.L_x_283:
[----:B------:R-:W0:Y:S01]  /*ea30*/  LDCU UR4, c[0x0][0x3bc] ;  /* 0x00007780ff0477ac */ /* 0x000e220008000800 */
[----:B------:R-:W-:Y:S02]  /*ea40*/  HFMA2 R11, -RZ, RZ, 3.7421875, 0 ;  /* 0x437c0000ff0b7431 */ /* 0x000fe400000001ff */
[----:B------:R-:W-:Y:S02]  /*ea50*/  IMAD.MOV.U32 R9, RZ, RZ, 0x3bbb989d ;  /* 0x3bbb989dff097424 */ /* 0x000fe400078e00ff */
[----:B0-----:R-:W-:Y:S01]  /*ea60*/  FMUL R4, R4, UR4 ;  /* 0x0000000404047c20 */ /* 0x001fe20008400000 */
[----:B------:R-:W-:Y:S01]  /*ea70*/  FMUL R7, R7, UR4 ;  /* 0x0000000407077c20 */ /* 0x000fe20008400000 */
[----:B------:R-:W-:Y:S02]  /*ea80*/  FMUL R0, R0, UR4 ;  /* 0x0000000400007c20 */ /* 0x000fe40008400000 */
[----:B------:R-:W-:-:S04]  /*ea90*/  FFMA.SAT R2, R4, R9, 0.5 ;  /* 0x3f00000004027423 */ /* 0x000fc80000002009 */
[----:B------:R-:W-:Y:S01]  /*eaa0*/  FFMA.RM R6, R2, R11, 12582913 ;  /* 0x4b40000102067423 */ /* 0x000fe2000000400b */
[-C--:B------:R-:W-:Y:S01]  /*eab0*/  FFMA.SAT R2, R7, R9.reuse, 0.5 ;  /* 0x3f00000007027423 */ /* 0x080fe20000002009 */
[----:B------:R-:W-:Y:S02]  /*eac0*/  FFMA.SAT R9, R0, R9, 0.5 ;  /* 0x3f00000000097423 */ /* 0x000fe40000002009 */
[----:B------:R-:W-:Y:S01]  /*ead0*/  FADD R3, R6, -12583039 ;  /* 0xcb40007f06037421 */ /* 0x000fe20000000000 */
[-C--:B------:R-:W-:Y:S01]  /*eae0*/  FFMA.RM R8, R2, R11.reuse, 12582913 ;  /* 0x4b40000102087423 */ /* 0x080fe2000000400b */
[----:B------:R-:W-:Y:S01]  /*eaf0*/  FFMA.RM R10, R9, R11, 12582913 ;  /* 0x4b400001090a7423 */ /* 0x000fe2000000400b */
[----:B------:R-:W-:Y:S01]  /*eb00*/  SHF.L.U32 R6, R6, 0x17, RZ ;  /* 0x0000001706067819 */ /* 0x000fe200000006ff */
[----:B------:R-:W-:Y:S01]  /*eb10*/  FFMA R3, R4, 1.4426950216293334961, -R3 ;  /* 0x3fb8aa3b04037823 */ /* 0x000fe20000000803 */
[C---:B------:R-:W-:Y:S01]  /*eb20*/  FADD R2, R8.reuse, -12583039 ;  /* 0xcb40007f08027421 */ /* 0x040fe20000000000 */
[----:B------:R-:W-:-:S02]  /*eb30*/  SHF.L.U32 R8, R8, 0x17, RZ ;  /* 0x0000001708087819 */ /* 0x000fc400000006ff */
[----:B------:R-:W-:Y:S01]  /*eb40*/  FFMA R4, R4, 1.925963033500011079e-08, R3 ;  /* 0x32a5706004047823 */ /* 0x000fe20000000003 */
[C---:B------:R-:W-:Y:S01]  /*eb50*/  FADD R3, R10.reuse, -12583039 ;  /* 0xcb40007f0a037421 */ /* 0x040fe20000000000 */
[C---:B------:R-:W-:Y:S01]  /*eb60*/  FFMA R2, R7.reuse, 1.4426950216293334961, -R2 ;  /* 0x3fb8aa3b07027823 */ /* 0x040fe20000000802 */
[----:B------:R-:W-:Y:S01]  /*eb70*/  IMAD.SHL.U32 R10, R10, 0x800000, RZ ;  /* 0x008000000a0a7824 */ /* 0x000fe200078e00ff */
[----:B------:R-:W0:Y:S01]  /*eb80*/  MUFU.EX2 R9, R4 ;  /* 0x0000000400097308 */ /* 0x000e220000000800 */
[C---:B------:R-:W-:Y:S01]  /*eb90*/  FFMA R11, R0.reuse, 1.4426950216293334961, -R3 ;  /* 0x3fb8aa3b000b7823 */ /* 0x040fe20000000803 */
[----:B------:R-:W-:Y:S02]  /*eba0*/  FFMA R7, R7, 1.925963033500011079e-08, R2 ;  /* 0x32a5706007077823 */ /* 0x000fe40000000002 */
[----:B------:R-:W1:Y:S01]  /*ebb0*/  LDC.64 R2, c[0x0][0x3d0] ;  /* 0x0000f400ff027b82 */ /* 0x000e620000000a00 */
[----:B------:R-:W-:-:S03]  /*ebc0*/  FFMA R11, R0, 1.925963033500011079e-08, R11 ;  /* 0x32a57060000b7823 */ /* 0x000fc6000000000b */
[----:B------:R-:W2:Y:S08]  /*ebd0*/  MUFU.EX2 R7, R7 ;  /* 0x0000000700077308 */ /* 0x000eb00000000800 */
[----:B------:R-:W3:Y:S01]  /*ebe0*/  MUFU.EX2 R11, R11 ;  /* 0x0000000b000b7308 */ /* 0x000ee20000000800 */
[----:B0-----:R-:W-:Y:S01]  /*ebf0*/  FFMA R6, R6, -R9, 1 ;  /* 0x3f80000006067423 */ /* 0x001fe20000000809 */
[----:B--2---:R-:W-:Y:S01]  /*ec00*/  FFMA R8, R8, -R7, 1 ;  /* 0x3f80000008087423 */ /* 0x004fe20000000807 */
[----:B-1----:R-:W-:-:S04]  /*ec10*/  IMAD.WIDE R2, R5, 0xc, R2 ;  /* 0x0000000c05027825 */ /* 0x002fc800078e0202 */
[----:B------:R-:W-:Y:S01]  /*ec20*/  FMUL R5, R6, 255 ;  /* 0x437f000006057820 */ /* 0x000fe20000400000 */
[----:B------:R-:W-:Y:S01]  /*ec30*/  FMUL R7, R8, 255 ;  /* 0x437f000008077820 */ /* 0x000fe20000400000 */
[----:B---3--:R-:W-:-:S03]  /*ec40*/  FFMA R10, R10, -R11, 1 ;  /* 0x3f8000000a0a7423 */ /* 0x008fc6000000080b */
[----:B------:R1:W-:Y:S01]  /*ec50*/  STG.E desc[UR36][R2.64], R5 ;  /* 0x0000000502007986 */ /* 0x0003e2000c101924 */
[----:B------:R-:W-:-:S03]  /*ec60*/  FMUL R9, R10, 255 ;  /* 0x437f00000a097820 */ /* 0x000fc60000400000 */
[----:B------:R1:W-:Y:S04]  /*ec70*/  STG.E desc[UR36][R2.64+0x4], R7 ;  /* 0x0000040702007986 */ /* 0x0003e8000c101924 */
[----:B------:R1:W-:Y:S01]  /*ec80*/  STG.E desc[UR36][R2.64+0x8], R9 ;  /* 0x0000080902007986 */ /* 0x0003e2000c101924 */
[----:B------:R-:W-:Y:S05]  /*ec90*/  BRA `(.L_x_285) ;  /* 0x0000000000987947 */ /* 0x000fea0003800000 */
.L_x_278:
[----:B------:R-:W0:Y:S01]  /*eca0*/  LDCU UR4, c[0x0][0x3bc] ;  /* 0x00007780ff0477ac */ /* 0x000e220008000800 */
[----:B------:R-:W-:Y:S01]  /*ecb0*/  HFMA2 R8, -RZ, RZ, 3.7421875, 0 ;  /* 0x437c0000ff087431 */ /* 0x000fe200000001ff */
[----:B------:R-:W-:Y:S01]  /*ecc0*/  MOV R6, 0x3bbb989d ;  /* 0x3bbb989d00067802 */ /* 0x000fe20000000f00 */
[----:B0-----:R-:W-:Y:S01]  /*ecd0*/  FMUL R7, R7, -UR4 ;  /* 0x8000000407077c20 */ /* 0x001fe20008400000 */
[----:B------:R-:W-:Y:S01]  /*ece0*/  FMUL R11, R11, -UR4 ;  /* 0x800000040b0b7c20 */ /* 0x000fe20008400000 */
[----:B------:R-:W-:Y:S02]  /*ecf0*/  FMUL R9, R9, -UR4 ;  /* 0x8000000409097c20 */ /* 0x000fe40008400000 */
[-C--:B------:R-:W-:Y:S01]  /*ed00*/  FFMA.SAT R0, R7, R6.reuse, 0.5 ;  /* 0x3f00000007007423 */ /* 0x080fe20000002006 */
[----:B------:R-:W-:-:S03]  /*ed10*/  FFMA.SAT R3, R11, R6, 0.5 ;  /* 0x3f0000000b037423 */ /* 0x000fc60000002006 */
[-C--:B------:R-:W-:Y:S01]  /*ed20*/  FFMA.RM R0, R0, R8.reuse, 12582913 ;  /* 0x4b40000100007423 */ /* 0x080fe20000004008 */
[----:B------:R-:W-:Y:S01]  /*ed30*/  FFMA.RM R4, R3, R8, 12582913 ;  /* 0x4b40000103047423 */ /* 0x000fe20000004008 */
[----:B------:R-:W-:Y:S02]  /*ed40*/  FFMA.SAT R3, R9, R6, 0.5 ;  /* 0x3f00000009037423 */ /* 0x000fe40000002006 */
[----:B------:R-:W-:Y:S01]  /*ed50*/  FADD R2, R0, -12583039 ;  /* 0xcb40007f00027421 */ /* 0x000fe20000000000 */
[----:B------:R-:W-:Y:S01]  /*ed60*/  FADD R6, R4, -12583039 ;  /* 0xcb40007f04067421 */ /* 0x000fe20000000000 */
[----:B------:R-:W-:Y:S01]  /*ed70*/  FFMA.RM R8, R3, R8, 12582913 ;  /* 0x4b40000103087423 */ /* 0x000fe20000004008 */
[----:B------:R-:W-:Y:S01]  /*ed80*/  SHF.L.U32 R0, R0, 0x17, RZ ;  /* 0x0000001700007819 */ /* 0x000fe200000006ff */
[----:B------:R-:W-:Y:S01]  /*ed90*/  FFMA R2, R7, 1.4426950216293334961, -R2 ;  /* 0x3fb8aa3b07027823 */ /* 0x000fe20000000802 */
[----:B------:R-:W-:Y:S01]  /*eda0*/  FFMA R6, R11, 1.4426950216293334961, -R6 ;  /* 0x3fb8aa3b0b067823 */ /* 0x000fe20000000806 */
[----:B------:R-:W-:-:S02]  /*edb0*/  IMAD.SHL.U32 R4, R4, 0x800000, RZ ;  /* 0x0080000004047824 */ /* 0x000fc400078e00ff */
[----:B------:R-:W-:Y:S01]  /*edc0*/  FFMA R7, R7, 1.925963033500011079e-08, R2 ;  /* 0x32a5706007077823 */ /* 0x000fe20000000002 */
[C---:B------:R-:W-:Y:S01]  /*edd0*/  FADD R2, R8.reuse, -12583039 ;  /* 0xcb40007f08027421 */ /* 0x040fe20000000000 */
[----:B------:R-:W-:Y:S01]  /*ede0*/  FFMA R6, R11, 1.925963033500011079e-08, R6 ;  /* 0x32a570600b067823 */ /* 0x000fe20000000006 */
[----:B------:R-:W-:Y:S02]  /*edf0*/  SHF.L.U32 R8, R8, 0x17, RZ ;  /* 0x0000001708087819 */ /* 0x000fe400000006ff */
[C---:B------:R-:W-:Y:S01]  /*ee00*/  FFMA R10, R9.reuse, 1.4426950216293334961, -R2 ;  /* 0x3fb8aa3b090a7823 */ /* 0x040fe20000000802 */
[----:B------:R-:W0:Y:S01]  /*ee10*/  MUFU.EX2 R7, R7 ;  /* 0x0000000700077308 */ /* 0x000e220000000800 */
[----:B------:R-:W1:Y:S02]  /*ee20*/  LDC.64 R2, c[0x0][0x3d0] ;  /* 0x0000f400ff027b82 */ /* 0x000e640000000a00 */
[----:B------:R-:W-:-:S05]  /*ee30*/  FFMA R10, R9, 1.925963033500011079e-08, R10 ;  /* 0x32a57060090a7823 */ /* 0x000fca000000000a */
[----:B------:R-:W2:Y:S08]  /*ee40*/  MUFU.EX2 R11, R6 ;  /* 0x00000006000b7308 */ /* 0x000eb00000000800 */
[----:B------:R-:W3:Y:S01]  /*ee50*/  MUFU.EX2 R9, R10 ;  /* 0x0000000a00097308 */ /* 0x000ee20000000800 */
[----:B0-----:R-:W-:Y:S01]  /*ee60*/  FFMA R0, R0, -R7, 1 ;  /* 0x3f80000000007423 */ /* 0x001fe20000000807 */
[----:B--2---:R-:W-:Y:S01]  /*ee70*/  FFMA R4, R4, -R11, 1 ;  /* 0x3f80000004047423 */ /* 0x004fe2000000080b */
[----:B-1----:R-:W-:-:S04]  /*ee80*/  IMAD.WIDE R2, R5, 0xc, R2 ;  /* 0x0000000c05027825 */ /* 0x002fc800078e0202 */
[----:B------:R-:W-:Y:S01]  /*ee90*/  FMUL R5, R0, 255 ;  /* 0x437f000000057820 */ /* 0x000fe20000400000 */
[----:B------:R-:W-:-:S04]  /*eea0*/  FMUL R7, R4, 255 ;  /* 0x437f000004077820 */ /* 0x000fc80000400000 */
[----:B------:R0:W-:Y:S01]  /*eeb0*/  STG.E desc[UR36][R2.64], R5 ;  /* 0x0000000502007986 */ /* 0x0001e2000c101924 */
[----:B---3--:R-:W-:-:S03]  /*eec0*/  FFMA R8, R8, -R9, 1 ;  /* 0x3f80000008087423 */ /* 0x008fc60000000809 */
[----:B------:R0:W-:Y:S01]  /*eed0*/  STG.E desc[UR36][R2.64+0x4], R7 ;  /* 0x0000040702007986 */ /* 0x0001e2000c101924 */
[----:B------:R-:W-:-:S05]  /*eee0*/  FMUL R9, R8, 255 ;  /* 0x437f000008097820 */ /* 0x000fca0000400000 */
[----:B------:R0:W-:Y:S02]  /*eef0*/  STG.E desc[UR36][R2.64+0x8], R9 ;  /* 0x0000080902007986 */ /* 0x0001e4000c101924 */
.L_x_285:
[----:B------:R-:W-:Y:S02]  /*ef00*/  MOV R0, 0x8 ;  /* 0x0000000800007802 */ /* 0x000fe40000000f00 */
[----:B------:R-:W-:Y:S02]  /*ef10*/  MOV R4, R16 ;  /* 0x0000001000047202 */ /* 0x000fe40000000f00 */
[----:B01----:R0:W1:Y:S01]  /*ef20*/  LDC.64 R2, c[0x4][R0] ;  /* 0x0100000000027b82 */ /* 0x0030620000000a00 */
[----:B------:R-:W-:-:S07]  /*ef30*/  MOV R5, R17 ;  /* 0x0000001100057202 */ /* 0x000fce0000000f00 */
[----:B------:R-:W-:-:S07]  /*ef40*/  LEPC R20, `(.L_x_286) ;  /* 0x000000001014794e */ /* 0x000fce0000000000 */
[----:B01----:R-:W-:Y:S05]  /*ef50*/  CALL.ABS.NOINC R2 ;  /* 0x0000000002007343 */ /* 0x003fea0003c00000 */
.L_x_286:
[----:B------:R-:W-:Y:S05]  /*ef60*/  EXIT ;  /* 0x000000000000794d */ /* 0x000fea0003800000 */
        .weak           $__internal_0_$__cuda_sm20_rcp_rn_f32_slowpath
        .type           $__internal_0_$__cuda_sm20_rcp_rn_f32_slowpath,@function
        .size           $__internal_0_$__cuda_sm20_rcp_rn_f32_slowpath,($__internal_1_$__cuda_sm20_sqrt_rn_f32_slowpath - $__internal_0_$__cuda_sm20_rcp_rn_f32_slowpath)
$__internal_0_$__cuda_sm20_rcp_rn_f32_slowpath:
[----:B------:R-:W-:Y:S01]  /*ef70*/  IMAD.SHL.U32 R0, R81, 0x2, RZ ;  /* 0x0000000251007824 */ /* 0x000fe200078e00ff */
[----:B------:R-:W-:Y:S04]  /*ef80*/  BSSY.RECONVERGENT B2, `(.L_x_287) ;  /* 0x0000031000027945 */ /* 0x000fe80003800200 */
[----:B------:R-:W-:Y:S02]  /*ef90*/  SHF.R.U32.HI R96, RZ, 0x18, R0 ;  /* 0x00000018ff607819 */ /* 0x000fe40000011600 */
[----:B------:R-:W-:Y:S02]  /*efa0*/  MOV R0, R81 ;  /* 0x0000005100007202 */ /* 0x000fe40000000f00 */
[----:B------:R-:W-:-:S13]  /*efb0*/  ISETP.NE.U32.AND P0, PT, R96, RZ, PT ;  /* 0x000000ff6000720c */ /* 0x000fda0003f05070 */
[----:B------:R-:W-:Y:S05]  /*efc0*/  @P0 BRA `(.L_x_288) ;  /* 0x0000000000280947 */ /* 0x000fea0003800000 */
[----:B------:R-:W-:-:S04]  /*efd0*/  SHF.L.U32 R2, R0, 0x1, RZ ;  /* 0x0000000100027819 */ /* 0x000fc800000006ff */
[----:B------:R-:W-:-:S13]  /*efe0*/  ISETP.NE.AND P0, PT, R2, RZ, PT ;  /* 0x000000ff0200720c */ /* 0x000fda0003f05270 */
[----:B------:R-:W-:Y:S01]  /*eff0*/  @P0 FFMA R78, R0, 1.84467440737095516160e+19, RZ ;  /* 0x5f800000004e0823 */ /* 0x000fe200000000ff */
[----:B------:R-:W-:Y:S08]  /*f000*/  @!P0 MUFU.RCP R3, R0 ;  /* 0x0000000000038308 */ /* 0x000ff00000001000 */
[----:B------:R-:W0:Y:S02]  /*f010*/  @P0 MUFU.RCP R81, R78 ;  /* 0x0000004e00510308 */ /* 0x000e240000001000 */
[----:B0-----:R-:W-:-:S04]  /*f020*/  @P0 FFMA R2, R78, R81, -1 ;  /* 0xbf8000004e020423 */ /* 0x001fc80000000051 */
[----:B------:R-:W-:-:S04]  /*f030*/  @P0 FADD.FTZ R2, -R2, -RZ ;  /* 0x800000ff02020221 */ /* 0x000fc80000010100 */
[----:B------:R-:W-:-:S04]  /*f040*/  @P0 FFMA R2, R81, R2, R81 ;  /* 0x0000000251020223 */ /* 0x000fc80000000051 */
[----:B------:R-:W-:Y:S01]  /*f050*/  @P0 FFMA R3, R2, 1.84467440737095516160e+19, RZ ;  /* 0x5f80000002030823 */ /* 0x000fe200000000ff */
[----:B------:R-:W-:Y:S06]  /*f060*/  BRA `(.L_x_289) ;  /* 0x0000000000887947 */ /* 0x000fec0003800000 */
.L_x_288:
[----:B------:R-:W-:-:S04]  /*f070*/  IADD3 R97, PT, PT, R96, -0xfd, RZ ;  /* 0xffffff0360617810 */ /* 0x000fc80007ffe0ff */
[----:B------:R-:W-:-:S13]  /*f080*/  ISETP.GT.U32.AND P0, PT, R97, 0x1, PT ;  /* 0x000000016100780c */ /* 0x000fda0003f04070 */
[----:B------:R-:W-:Y:S05]  /*f090*/  @P0 BRA `(.L_x_290) ;  /* 0x0000000000780947 */ /* 0x000fea0003800000 */
[----:B------:R-:W-:Y:S01]  /*f0a0*/  LOP3.LUT R2, R0, 0x7fffff, RZ, 0xc0, !PT ;  /* 0x007fffff00027812 */ /* 0x000fe200078ec0ff */
[----:B------:R-:W-:-:S03]  /*f0b0*/  IMAD.MOV.U32 R82, RZ, RZ, 0x3 ;  /* 0x00000003ff527424 */ /* 0x000fc600078e00ff */
[----:B------:R-:W-:Y:S02]  /*f0c0*/  LOP3.LUT R2, R2, 0x3f800000, RZ, 0xfc, !PT ;  /* 0x3f80000002027812 */ /* 0x000fe400078efcff */
[----:B------:R-:W-:Y:S02]  /*f0d0*/  SHF.L.U32 R82, R82, R97, RZ ;  /* 0x0000006152527219 */ /* 0x000fe400000006ff */
[----:B------:R-:W0:Y:S02]  /*f0e0*/  MUFU.RCP R3, R2 ;  /* 0x0000000200037308 */ /* 0x000e240000001000 */
[----:B0-----:R-:W-:-:S04]  /*f0f0*/  FFMA R78, R2, R3, -1 ;  /* 0xbf800000024e7423 */ /* 0x001fc80000000003 */
[----:B------:R-:W-:-:S04]  /*f100*/  FADD.FTZ R78, -R78, -RZ ;  /* 0x800000ff4e4e7221 */ /* 0x000fc80000010100 */
[CCC-:B------:R-:W-:Y:S01]  /*f110*/  FFMA.RM R81, R3.reuse, R78.reuse, R3.reuse ;  /* 0x0000004e03517223 */ /* 0x1c0fe20000004003 */
[----:B------:R-:W-:-:S04]  /*f120*/  FFMA.RP R78, R3, R78, R3 ;  /* 0x0000004e034e7223 */ /* 0x000fc80000008003 */
[C---:B------:R-:W-:Y:S02]  /*f130*/  LOP3.LUT R3, R81.reuse, 0x7fffff, RZ, 0xc0, !PT ;  /* 0x007fffff51037812 */ /* 0x040fe400078ec0ff */
[----:B------:R-:W-:Y:S02]  /*f140*/  FSETP.NEU.FTZ.AND P0, PT, R81, R78, PT ;  /* 0x0000004e5100720b */ /* 0x000fe40003f1d000 */
[----:B------:R-:W-:Y:S02]  /*f150*/  LOP3.LUT R3, R3, 0x800000, RZ, 0xfc, !PT ;  /* 0x0080000003037812 */ /* 0x000fe400078efcff */
[----:B------:R-:W-:Y:S02]  /*f160*/  SEL R78, RZ, 0xffffffff, !P0 ;  /* 0xffffffffff4e7807 */ /* 0x000fe40004000000 */
[----:B------:R-:W-:Y:S02]  /*f170*/  LOP3.LUT R82, R82, R3, RZ, 0xc0, !PT ;  /* 0x0000000352527212 */ /* 0x000fe400078ec0ff */
[----:B------:R-:W-:-:S02]  /*f180*/  IADD3 R78, PT, PT, -R78, RZ, RZ ;  /* 0x000000ff4e4e7210 */ /* 0x000fc40007ffe1ff */
[-C--:B------:R-:W-:Y:S02]  /*f190*/  SHF.R.U32.HI R82, RZ, R97.reuse, R82 ;  /* 0x00000061ff527219 */ /* 0x080fe40000011652 */
[----:B------:R-:W-:Y:S02]  /*f1a0*/  LOP3.LUT P1, RZ, R78, R97, R3, 0xf8, !PT ;  /* 0x000000614eff7212 */ /* 0x000fe4000782f803 */
[C---:B------:R-:W-:Y:S02]  /*f1b0*/  LOP3.LUT P0, RZ, R82.reuse, 0x1, RZ, 0xc0, !PT ;  /* 0x0000000152ff7812 */ /* 0x040fe4000780c0ff */
[----:B------:R-:W-:-:S04]  /*f1c0*/  LOP3.LUT P2, RZ, R82, 0x2, RZ, 0xc0, !PT ;  /* 0x0000000252ff7812 */ /* 0x000fc8000784c0ff */
[----:B------:R-:W-:Y:S02]  /*f1d0*/  PLOP3.LUT P0, PT, P0, P1, P2, 0xe0, 0x0 ;  /* 0x000000000000781c */ /* 0x000fe40000703c20 */
[----:B------:R-:W-:Y:S02]  /*f1e0*/  LOP3.LUT P1, RZ, R0, 0x7fffff, RZ, 0xc0, !PT ;  /* 0x007fffff00ff7812 */ /* 0x000fe4000782c0ff */
[----:B------:R-:W-:-:S04]  /*f1f0*/  SEL R2, RZ, 0x1, !P0 ;  /* 0x00000001ff027807 */ /* 0x000fc80004000000 */
[----:B------:R-:W-:-:S04]  /*f200*/  IADD3 R2, PT, PT, -R2, RZ, RZ ;  /* 0x000000ff02027210 */ /* 0x000fc80007ffe1ff */
[----:B------:R-:W-:Y:S02]  /*f210*/  ISETP.GE.AND P0, PT, R2, RZ, PT ;  /* 0x000000ff0200720c */ /* 0x000fe40003f06270 */
[----:B------:R-:W-:-:S04]  /*f220*/  IADD3 R2, PT, PT, R96, -0xfc, RZ ;  /* 0xffffff0460027810 */ /* 0x000fc80007ffe0ff */
[----:B------:R-:W-:-:S07]  /*f230*/  SHF.R.U32.HI R3, RZ, R2, R3 ;  /* 0x00000002ff037219 */ /* 0x000fce0000011603 */
[----:B------:R-:W-:-:S05]  /*f240*/  @!P0 VIADD R3, R3, 0x1 ;  /* 0x0000000103038836 */ /* 0x000fca0000000000 */
[----:B------:R-:W-:-:S04]  /*f250*/  @!P1 SHF.L.U32 R3, R3, 0x1, RZ ;  /* 0x0000000103039819 */ /* 0x000fc800000006ff */
[----:B------:R-:W-:Y:S01]  /*f260*/  LOP3.LUT R3, R3, 0x80000000, R0, 0xf8, !PT ;  /* 0x8000000003037812 */ /* 0x000fe200078ef800 */
[----:B------:R-:W-:Y:S06]  /*f270*/  BRA `(.L_x_289) ;  /* 0x0000000000047947 */ /* 0x000fec0003800000 */
.L_x_290:
[----:B------:R0:W1:Y:S02]  /*f280*/  MUFU.RCP R3, R0 ;  /* 0x0000000000037308 */ /* 0x0000640000001000 */
.L_x_289:
[----:B------:R-:W-:Y:S05]  /*f290*/  BSYNC.RECONVERGENT B2 ;  /* 0x0000000000027941 */ /* 0x000fea0003800200 */
.L_x_287:
[----:B01----:R-:W-:Y:S01]  /*f2a0*/  MOV R0, R3 ;  /* 0x0000000300007202 */ /* 0x003fe20000000f00 */
[----:B------:R-:W-:Y:S01]  /*f2b0*/  IMAD.MOV.U32 R3, RZ, RZ, 0x0 ;  /* 0x00000000ff037424 */ /* 0x000fe200078e00ff */
[----:B------:R-:W-:-:S04]  /*f2c0*/  MOV R2, R83 ;  /* 0x0000005300027202 */ /* 0x000fc80000000f00 */
[----:B------:R-:W-:Y:S05]  /*f2d0*/  RET.REL.NODEC R2 `(trace_rays) ;  /* 0xffffff0c02487950 */ /* 0x000fea0003c3ffff */
        .weak           $__internal_1_$__cuda_sm20_sqrt_rn_f32_slowpath
        .type           $__internal_1_$__cuda_sm20_sqrt_rn_f32_slowpath,@function
        .size           $__internal_1_$__cuda_sm20_sqrt_rn_f32_slowpath,($__internal_2_$__cuda_sm3x_div_rn_noftz_f32_slowpath - $__internal_1_$__cuda_sm20_sqrt_rn_f32_slowpath)
$__internal_1_$__cuda_sm20_sqrt_rn_f32_slowpath:
[----:B------:R-:W-:-:S13]  /*f2e0*/  LOP3.LUT P0, RZ, R0, 0x7fffffff, RZ, 0xc0, !PT ;  /* 0x7fffffff00ff7812 */ /* 0x000fda000780c0ff */
[----:B------:R-:W-:Y:S01]  /*f2f0*/  @!P0 MOV R68, R0 ;  /* 0x0000000000448202 */ /* 0x000fe20000000f00 */
[----:B------:R-:W-:Y:S06]  /*f300*/  @!P0 BRA `(.L_x_291) ;  /* 0x0000000000408947 */ /* 0x000fec0003800000 */
[----:B------:R-:W-:-:S13]  /*f310*/  FSETP.GEU.FTZ.AND P0, PT, R0, RZ, PT ;  /* 0x000000ff0000720b */ /* 0x000fda0003f1e000 */
[----:B------:R-:W-:Y:S01]  /*f320*/  @!P0 MOV R68, 0x7fffffff ;  /* 0x7fffffff00448802 */ /* 0x000fe20000000f00 */
[----:B------:R-:W-:Y:S06]  /*f330*/  @!P0 BRA `(.L_x_291) ;  /* 0x0000000000348947 */ /* 0x000fec0003800000 */
[----:B------:R-:W-:-:S13]  /*f340*/  FSETP.GTU.FTZ.AND P0, PT, |R0|, +INF , PT ;  /* 0x7f8000000000780b */ /* 0x000fda0003f1c200 */
[----:B------:R-:W-:Y:S01]  /*f350*/  @P0 FADD.FTZ R68, R0, 1 ;  /* 0x3f80000000440421 */ /* 0x000fe20000010000 */
[----:B------:R-:W-:Y:S06]  /*f360*/  @P0 BRA `(.L_x_291) ;  /* 0x0000000000280947 */ /* 0x000fec0003800000 */
[----:B------:R-:W-:-:S13]  /*f370*/  FSETP.NEU.FTZ.AND P0, PT, |R0|, +INF , PT ;  /* 0x7f8000000000780b */ /* 0x000fda0003f1d200 */
[----:B------:R-:W-:-:S04]  /*f380*/  @P0 FFMA R70, R0, 1.84467440737095516160e+19, RZ ;  /* 0x5f80000000460823 */ /* 0x000fc800000000ff */
[----:B------:R-:W0:Y:S02]  /*f390*/  @P0 MUFU.RSQ R69, R70 ;  /* 0x0000004600450308 */ /* 0x000e240000001400 */
[----:B0-----:R-:W-:Y:S01]  /*f3a0*/  @P0 FMUL.FTZ R51, R70, R69 ;  /* 0x0000004546330220 */ /* 0x001fe20000410000 */
[----:B------:R-:W-:-:S03]  /*f3b0*/  @P0 FMUL.FTZ R66, R69, 0.5 ;  /* 0x3f00000045420820 */ /* 0x000fc60000410000 */
[----:B------:R-:W-:-:S04]  /*f3c0*/  @P0 FADD.FTZ R68, -R51, -RZ ;  /* 0x800000ff33440221 */ /* 0x000fc80000010100 */
[----:B------:R-:W-:Y:S01]  /*f3d0*/  @P0 FFMA R72, R51, R68, R70 ;  /* 0x0000004433480223 */ /* 0x000fe20000000046 */
[----:B------:R-:W-:-:S03]  /*f3e0*/  @!P0 MOV R68, R0 ;  /* 0x0000000000448202 */ /* 0x000fc60000000f00 */
[----:B------:R-:W-:-:S04]  /*f3f0*/  @P0 FFMA R66, R72, R66, R51 ;  /* 0x0000004248420223 */ /* 0x000fc80000000033 */
[----:B------:R-:W-:-:S07]  /*f400*/  @P0 FMUL.FTZ R68, R66, 2.3283064365386962891e-10 ;  /* 0x2f80000042440820 */ /* 0x000fce0000410000 */
.L_x_291:
[----:B------:R-:W-:Y:S02]  /*f410*/  HFMA2 R51, -RZ, RZ, 0, 0 ;  /* 0x00000000ff337431 */ /* 0x000fe400000001ff */
[----:B------:R-:W-:Y:S02]  /*f420*/  IMAD.MOV.U32 R0, RZ, RZ, R68 ;  /* 0x000000ffff007224 */ /* 0x000fe400078e0044 */
[----:B------:R-:W-:Y:S05]  /*f430*/  RET.REL.NODEC R50 `(trace_rays) ;  /* 0xffffff0832f07950 */ /* 0x000fea0003c3ffff */
        .weak           $__internal_2_$__cuda_sm3x_div_rn_noftz_f32_slowpath
        .type           $__internal_2_$__cuda_sm3x_div_rn_noftz_f32_slowpath,@function
        .size           $__internal_2_$__cuda_sm3x_div_rn_noftz_f32_slowpath,(.L_x_315 - $__internal_2_$__cuda_sm3x_div_rn_noftz_f32_slowpath)
$__internal_2_$__cuda_sm3x_div_rn_noftz_f32_slowpath:
[----:B------:R-:W-:Y:S01]  /*f440*/  SHF.R.U32.HI R66, RZ, 0x17, R3 ;  /* 0x00000017ff427819 */ /* 0x000fe20000011603 */
[----:B------:R-:W-:Y:S01]  /*f450*/  BSSY.RECONVERGENT B1, `(.L_x_292) ;  /* 0x0000062000017945 */ /* 0x000fe20003800200 */
[----:B------:R-:W-:Y:S02]  /*f460*/  SHF.R.U32.HI R2, RZ, 0x17, R0 ;  /* 0x00000017ff027819 */ /* 0x000fe40000011600 */
[----:B------:R-:W-:Y:S02]  /*f470*/  LOP3.LUT R74, R66, 0xff, RZ, 0xc0, !PT ;  /* 0x000000ff424a7812 */ /* 0x000fe400078ec0ff */
[----:B------:R-:W-:Y:S02]  /*f480*/  LOP3.LUT R71, R2, 0xff, RZ, 0xc0, !PT ;  /* 0x000000ff02477812 */ /* 0x000fe400078ec0ff */
[----:B------:R-:W-:Y:S02]  /*f490*/  IADD3 R68, PT, PT, R74, -0x1, RZ ;  /* 0xffffffff4a447810 */ /* 0x000fe40007ffe0ff */
[----:B------:R-:W-:-:S02]  /*f4a0*/  IADD3 R66, PT, PT, R71, -0x1, RZ ;  /* 0xffffffff47427810 */ /* 0x000fc40007ffe0ff */
[----:B------:R-:W-:-:S04]  /*f4b0*/  ISETP.GT.U32.AND P0, PT, R68, 0xfd, PT ;  /* 0x000000fd4400780c */ /* 0x000fc80003f04070 */
[----:B------:R-:W-:-:S13]  /*f4c0*/  ISETP.GT.U32.OR P0, PT, R66, 0xfd, P0 ;  /* 0x000000fd4200780c */ /* 0x000fda0000704470 */
[----:B------:R-:W-:Y:S01]  /*f4d0*/  @!P0 IMAD.MOV.U32 R2, RZ, RZ, RZ ;  /* 0x000000ffff028224 */ /* 0x000fe200078e00ff */
[----:B------:R-:W-:Y:S06]  /*f4e0*/  @!P0 BRA `(.L_x_293) ;  /* 0x00000000005c8947 */ /* 0x000fec0003800000 */
[----:B------:R-:W-:Y:S02]  /*f4f0*/  FSETP.GTU.FTZ.AND P0, PT, |R0|, +INF , PT ;  /* 0x7f8000000000780b */ /* 0x000fe40003f1c200 */
[----:B------:R-:W-:-:S04]  /*f500*/  FSETP.GTU.FTZ.AND P1, PT, |R3|, +INF , PT ;  /* 0x7f8000000300780b */ /* 0x000fc80003f3c200 */
[----:B------:R-:W-:-:S13]  /*f510*/  PLOP3.LUT P0, PT, P0, P1, PT, 0xf8, 0x8f ;  /* 0x00000000008f781c */ /* 0x000fda0000703f70 */
[----:B------:R-:W-:Y:S05]  /*f520*/  @P0 BRA `(.L_x_294) ;  /* 0x00000004004c0947 */ /* 0x000fea0003800000 */
[----:B------:R-:W-:-:S13]  /*f530*/  LOP3.LUT P0, RZ, R3, 0x7fffffff, R0, 0xc8, !PT ;  /* 0x7fffffff03ff7812 */ /* 0x000fda000780c800 */
[----:B------:R-:W-:Y:S05]  /*f540*/  @!P0 BRA `(.L_x_295) ;  /* 0x00000004003c8947 */ /* 0x000fea0003800000 */
[C---:B------:R-:W-:Y:S02]  /*f550*/  FSETP.NEU.FTZ.AND P4, PT, |R0|.reuse, +INF , PT ;  /* 0x7f8000000000780b */ /* 0x040fe40003f9d200 */
[----:B------:R-:W-:Y:S02]  /*f560*/  FSETP.NEU.FTZ.AND P1, PT, |R3|, +INF , PT ;  /* 0x7f8000000300780b */ /* 0x000fe40003f3d200 */
[----:B------:R-:W-:-:S11]  /*f570*/  FSETP.NEU.FTZ.AND P0, PT, |R0|, +INF , PT ;  /* 0x7f8000000000780b */ /* 0x000fd60003f1d200 */
[----:B------:R-:W-:Y:S05]  /*f580*/  @!P1 BRA !P4, `(.L_x_295) ;  /* 0x00000004002c9947 */ /* 0x000fea0006000000 */
[----:B------:R-:W-:-:S04]  /*f590*/  LOP3.LUT P4, RZ, R0, 0x7fffffff, RZ, 0xc0, !PT ;  /* 0x7fffffff00ff7812 */ /* 0x000fc8000788c0ff */
[----:B------:R-:W-:-:S13]  /*f5a0*/  PLOP3.LUT P1, PT, P1, P4, PT, 0x2f, 0xf2 ;  /* 0x0000000000f2781c */ /* 0x000fda0000f28577 */
[----:B------:R-:W-:Y:S05]  /*f5b0*/  @P1 BRA `(.L_x_296) ;  /* 0x0000000400181947 */ /* 0x000fea0003800000 */
[----:B------:R-:W-:-:S04]  /*f5c0*/  LOP3.LUT P1, RZ, R3, 0x7fffffff, RZ, 0xc0, !PT ;  /* 0x7fffffff03ff7812 */ /* 0x000fc8000782c0ff */
[----:B------:R-:W-:-:S13]  /*f5d0*/  PLOP3.LUT P0, PT, P0, P1, PT, 0x2f, 0xf2 ;  /* 0x0000000000f2781c */ /* 0x000fda0000702577 */
[----:B------:R-:W-:Y:S05]  /*f5e0*/  @P0 BRA `(.L_x_297) ;  /* 0x0000000400000947 */ /* 0x000fea0003800000 */
[----:B------:R-:W-:Y:S02]  /*f5f0*/  ISETP.GE.AND P0, PT, R66, RZ, PT ;  /* 0x000000ff4200720c */ /* 0x000fe40003f06270 */
[----:B------:R-:W-:-:S11]  /*f600*/  ISETP.GE.AND P1, PT, R68, RZ, PT ;  /* 0x000000ff4400720c */ /* 0x000fd60003f26270 */
[----:B------:R-:W-:Y:S01]  /*f610*/  @P0 MOV R2, RZ ;  /* 0x000000ff00020202 */ /* 0x000fe20000000f00 */
[----:B------:R-:W-:Y:S01]  /*f620*/  @!P0 FFMA R0, R0, 1.84467440737095516160e+19, RZ ;  /* 0x5f80000000008823 */ /* 0x000fe200000000ff */
[----:B------:R-:W-:Y:S01]  /*f630*/  @!P0 MOV R2, 0xffffffc0 ;  /* 0xffffffc000028802 */ /* 0x000fe20000000f00 */
[----:B------:R-:W-:-:S03]  /*f640*/  @!P1 FFMA R3, R3, 1.84467440737095516160e+19, RZ ;  /* 0x5f80000003039823 */ /* 0x000fc600000000ff */
[----:B------:R-:W-:-:S07]  /*f650*/  @!P1 IADD3 R2, PT, PT, R2, 0x40, RZ ;  /* 0x0000004002029810 */ /* 0x000fce0007ffe0ff */
.L_x_293:
[----:B------:R-:W-:Y:S01]  /*f660*/  LEA R66, R74, 0xc0800000, 0x17 ;  /* 0xc08000004a427811 */ /* 0x000fe200078eb8ff */
[----:B------:R-:W-:Y:S04]  /*f670*/  BSSY.RECONVERGENT B2, `(.L_x_298) ;  /* 0x0000036000027945 */ /* 0x000fe80003800200 */
[----:B------:R-:W-:Y:S01]  /*f680*/  IMAD.IADD R66, R3, 0x1, -R66 ;  /* 0x0000000103427824 */ /* 0x000fe200078e0a42 */
[----:B------:R-:W-:-:S03]  /*f690*/  IADD3 R3, PT, PT, R71, -0x7f, RZ ;  /* 0xffffff8147037810 */ /* 0x000fc60007ffe0ff */
[----:B------:R-:W0:Y:S01]  /*f6a0*/  MUFU.RCP R68, R66 ;  /* 0x0000004200447308 */ /* 0x000e220000001000 */
[----:B------:R-:W-:Y:S01]  /*f6b0*/  FADD.FTZ R69, -R66, -RZ ;  /* 0x800000ff42457221 */ /* 0x000fe20000010100 */
[C---:B------:R-:W-:Y:S01]  /*f6c0*/  IMAD R0, R3.reuse, -0x800000, R0 ;  /* 0xff80000003007824 */ /* 0x040fe200078e0200 */
[----:B------:R-:W-:-:S04]  /*f6d0*/  IADD3 R3, PT, PT, R3, 0x7f, -R74 ;  /* 0x0000007f03037810 */ /* 0x000fc80007ffe84a */
[----:B------:R-:W-:Y:S01]  /*f6e0*/  IADD3 R3, PT, PT, R3, R2, RZ ;  /* 0x0000000203037210 */ /* 0x000fe20007ffe0ff */
[----:B0-----:R-:W-:-:S04]  /*f6f0*/  FFMA R71, R68, R69, 1 ;  /* 0x3f80000044477423 */ /* 0x001fc80000000045 */
[----:B------:R-:W-:-:S04]  /*f700*/  FFMA R89, R68, R71, R68 ;  /* 0x0000004744597223 */ /* 0x000fc80000000044 */
[----:B------:R-:W-:-:S04]  /*f710*/  FFMA R68, R0, R89, RZ ;  /* 0x0000005900447223 */ /* 0x000fc800000000ff */
[----:B------:R-:W-:-:S04]  /*f720*/  FFMA R71, R69, R68, R0 ;  /* 0x0000004445477223 */ /* 0x000fc80000000000 */
[----:B------:R-:W-:-:S04]  /*f730*/  FFMA R90, R89, R71, R68 ;  /* 0x00000047595a7223 */ /* 0x000fc80000000044 */
[----:B------:R-:W-:-:S04]  /*f740*/  FFMA R69, R69, R90, R0 ;  /* 0x0000005a45457223 */ /* 0x000fc80000000000 */
[----:B------:R-:W-:-:S05]  /*f750*/  FFMA R68, R89, R69, R90 ;  /* 0x0000004559447223 */ /* 0x000fca000000005a */
[----:B------:R-:W-:-:S04]  /*f760*/  SHF.R.U32.HI R0, RZ, 0x17, R68 ;  /* 0x00000017ff007819 */ /* 0x000fc80000011644 */
[----:B------:R-:W-:-:S04]  /*f770*/  LOP3.LUT R0, R0, 0xff, RZ, 0xc0, !PT ;  /* 0x000000ff00007812 */ /* 0x000fc800078ec0ff */
[----:B------:R-:W-:-:S05]  /*f780*/  IADD3 R66, PT, PT, R0, R3, RZ ;  /* 0x0000000300427210 */ /* 0x000fca0007ffe0ff */
[----:B------:R-:W-:-:S05]  /*f790*/  VIADD R0, R66, 0xffffffff ;  /* 0xffffffff42007836 */ /* 0x000fca0000000000 */
[----:B------:R-:W-:-:S13]  /*f7a0*/  ISETP.GE.U32.AND P0, PT, R0, 0xfe, PT ;  /* 0x000000fe0000780c */ /* 0x000fda0003f06070 */
[----:B------:R-:W-:Y:S05]  /*f7b0*/  @!P0 BRA `(.L_x_299) ;  /* 0x0000000000808947 */ /* 0x000fea0003800000 */
[----:B------:R-:W-:-:S13]  /*f7c0*/  ISETP.GT.AND P0, PT, R66, 0xfe, PT ;  /* 0x000000fe4200780c */ /* 0x000fda0003f04270 */
[----:B------:R-:W-:Y:S05]  /*f7d0*/  @P0 BRA `(.L_x_300) ;  /* 0x00000000006c0947 */ /* 0x000fea0003800000 */
[----:B------:R-:W-:-:S13]  /*f7e0*/  ISETP.GE.AND P0, PT, R66, 0x1, PT ;  /* 0x000000014200780c */ /* 0x000fda0003f06270 */
[----:B------:R-:W-:Y:S05]  /*f7f0*/  @P0 BRA `(.L_x_301) ;  /* 0x0000000000740947 */ /* 0x000fea0003800000 */
[----:B------:R-:W-:Y:S02]  /*f800*/  ISETP.GE.AND P0, PT, R66, -0x18, PT ;  /* 0xffffffe84200780c */ /* 0x000fe40003f06270 */
[----:B------:R-:W-:-:S11]  /*f810*/  LOP3.LUT R68, R68, 0x80000000, RZ, 0xc0, !PT ;  /* 0x8000000044447812 */ /* 0x000fd600078ec0ff */
[----:B------:R-:W-:Y:S05]  /*f820*/  @!P0 BRA `(.L_x_301) ;  /* 0x0000000000688947 */ /* 0x000fea0003800000 */
[CCC-:B------:R-:W-:Y:S01]  /*f830*/  FFMA.RZ R0, R89.reuse, R69.reuse, R90.reuse ;  /* 0x0000004559007223 */ /* 0x1c0fe2000000c05a */
[CCC-:B------:R-:W-:Y:S01]  /*f840*/  FFMA.RM R3, R89.reuse, R69.reuse, R90.reuse ;  /* 0x0000004559037223 */ /* 0x1c0fe2000000405a */
[C---:B------:R-:W-:Y:S02]  /*f850*/  ISETP.NE.AND P4, PT, R66.reuse, RZ, PT ;  /* 0x000000ff4200720c */ /* 0x040fe40003f85270 */
[----:B------:R-:W-:Y:S02]  /*f860*/  ISETP.NE.AND P1, PT, R66, RZ, PT ;  /* 0x000000ff4200720c */ /* 0x000fe40003f25270 */
[----:B------:R-:W-:Y:S01]  /*f870*/  LOP3.LUT R2, R0, 0x7fffff, RZ, 0xc0, !PT ;  /* 0x007fffff00027812 */ /* 0x000fe200078ec0ff */
[----:B------:R-:W-:Y:S01]  /*f880*/  FFMA.RP R0, R89, R69, R90 ;  /* 0x0000004559007223 */ /* 0x000fe2000000805a */
[----:B------:R-:W-:Y:S02]  /*f890*/  IADD3 R69, PT, PT, R66, 0x20, RZ ;  /* 0x0000002042457810 */ /* 0x000fe40007ffe0ff */
[----:B------:R-:W-:-:S02]  /*f8a0*/  LOP3.LUT R2, R2, 0x800000, RZ, 0xfc, !PT ;  /* 0x0080000002027812 */ /* 0x000fc400078efcff */
[----:B------:R-:W-:Y:S02]  /*f8b0*/  IADD3 R66, PT, PT, -R66, RZ, RZ ;  /* 0x000000ff42427210 */ /* 0x000fe40007ffe1ff */
[----:B------:R-:W-:Y:S02]  /*f8c0*/  SHF.L.U32 R69, R2, R69, RZ ;  /* 0x0000004502457219 */ /* 0x000fe400000006ff */
[----:B------:R-:W-:Y:S02]  /*f8d0*/  FSETP.NEU.FTZ.AND P0, PT, R0, R3, PT ;  /* 0x000000030000720b */ /* 0x000fe40003f1d000 */
[----:B------:R-:W-:Y:S02]  /*f8e0*/  SEL R3, R66, RZ, P4 ;  /* 0x000000ff42037207 */ /* 0x000fe40002000000 */
[----:B------:R-:W-:Y:S02]  /*f8f0*/  ISETP.NE.AND P1, PT, R69, RZ, P1 ;  /* 0x000000ff4500720c */ /* 0x000fe40000f25270 */
[----:B------:R-:W-:-:S02]  /*f900*/  SHF.R.U32.HI R3, RZ, R3, R2 ;  /* 0x00000003ff037219 */ /* 0x000fc40000011602 */
[----:B------:R-:W-:Y:S02]  /*f910*/  PLOP3.LUT P0, PT, P0, P1, PT, 0xf8, 0x8f ;  /* 0x00000000008f781c */ /* 0x000fe40000703f70 */
[----:B------:R-:W-:Y:S02]  /*f920*/  SHF.R.U32.HI R69, RZ, 0x1, R3 ;  /* 0x00000001ff457819 */ /* 0x000fe40000011603 */
[----:B------:R-:W-:-:S04]  /*f930*/  SEL R0, RZ, 0x1, !P0 ;  /* 0x00000001ff007807 */ /* 0x000fc80004000000 */
[----:B------:R-:W-:-:S04]  /*f940*/  LOP3.LUT R0, R0, 0x1, R69, 0xf8, !PT ;  /* 0x0000000100007812 */ /* 0x000fc800078ef845 */
[----:B------:R-:W-:-:S04]  /*f950*/  LOP3.LUT R0, R0, R3, RZ, 0xc0, !PT ;  /* 0x0000000300007212 */ /* 0x000fc800078ec0ff */
[----:B------:R-:W-:-:S04]  /*f960*/  IADD3 R69, PT, PT, R69, R0, RZ ;  /* 0x0000000045457210 */ /* 0x000fc80007ffe0ff */
[----:B------:R-:W-:Y:S01]  /*f970*/  LOP3.LUT R68, R69, R68, RZ, 0xfc, !PT ;  /* 0x0000004445447212 */ /* 0x000fe200078efcff */
[----:B------:R-:W-:Y:S06]  /*f980*/  BRA `(.L_x_301) ;  /* 0x0000000000107947 */ /* 0x000fec0003800000 */
.L_x_300:
[----:B------:R-:W-:-:S04]  /*f990*/  LOP3.LUT R68, R68, 0x80000000, RZ, 0xc0, !PT ;  /* 0x8000000044447812 */ /* 0x000fc800078ec0ff */
[----:B------:R-:W-:Y:S01]  /*f9a0*/  LOP3.LUT R68, R68, 0x7f800000, RZ, 0xfc, !PT ;  /* 0x7f80000044447812 */ /* 0x000fe200078efcff */
[----:B------:R-:W-:Y:S06]  /*f9b0*/  BRA `(.L_x_301) ;  /* 0x0000000000047947 */ /* 0x000fec0003800000 */
.L_x_299:
[----:B------:R-:W-:-:S07]  /*f9c0*/  IMAD R68, R3, 0x800000, R68 ;  /* 0x0080000003447824 */ /* 0x000fce00078e0244 */
.L_x_301:
[----:B------:R-:W-:Y:S05]  /*f9d0*/  BSYNC.RECONVERGENT B2 ;  /* 0x0000000000027941 */ /* 0x000fea0003800200 */
.L_x_298:
[----:B------:R-:W-:Y:S05]  /*f9e0*/  BRA `(.L_x_302) ;  /* 0x0000000000207947 */ /* 0x000fea0003800000 */
.L_x_297:
[----:B------:R-:W-:-:S04]  /*f9f0*/  LOP3.LUT R0, R3, 0x80000000, R0, 0x48, !PT ;  /* 0x8000000003007812 */ /* 0x000fc800078e4800 */
[----:B------:R-:W-:Y:S01]  /*fa00*/  LOP3.LUT R68, R0, 0x7f800000, RZ, 0xfc, !PT ;  /* 0x7f80000000447812 */ /* 0x000fe200078efcff */
[----:B------:R-:W-:Y:S06]  /*fa10*/  BRA `(.L_x_302) ;  /* 0x0000000000147947 */ /* 0x000fec0003800000 */
.L_x_296:
[----:B------:R-:W-:Y:S01]  /*fa20*/  LOP3.LUT R68, R3, 0x80000000, R0, 0x48, !PT ;  /* 0x8000000003447812 */ /* 0x000fe200078e4800 */
[----:B------:R-:W-:Y:S06]  /*fa30*/  BRA `(.L_x_302) ;  /* 0x00000000000c7947 */ /* 0x000fec0003800000 */
.L_x_295:
[----:B------:R-:W0:Y:S01]  /*fa40*/  MUFU.RSQ R68, -QNAN ;  /* 0xffc0000000447908 */ /* 0x000e220000001400 */
[----:B------:R-:W-:Y:S05]  /*fa50*/  BRA `(.L_x_302) ;  /* 0x0000000000047947 */ /* 0x000fea0003800000 */
.L_x_294:
[----:B------:R-:W-:-:S07]  /*fa60*/  FADD.FTZ R68, R0, R3 ;  /* 0x0000000300447221 */ /* 0x000fce0000010000 */
.L_x_302:
[----:B------:R-:W-:Y:S05]  /*fa70*/  BSYNC.RECONVERGENT B1 ;  /* 0x0000000000017941 */ /* 0x000fea0003800200 */
.L_x_292:
[----:B------:R-:W-:Y:S01]  /*fa80*/  HFMA2 R3, -RZ, RZ, 0, 0 ;  /* 0x00000000ff037431 */ /* 0x000fe200000001ff */
[----:B------:R-:W-:Y:S02]  /*fa90*/  MOV R2, R70 ;  /* 0x0000004600027202 */ /* 0x000fe40000000f00 */
[----:B0-----:R-:W-:Y:S02]  /*faa0*/  MOV R0, R68 ;  /* 0x0000004400007202 */ /* 0x001fe40000000f00 */
[----:B------:R-:W-:Y:S05]  /*fab0*/  RET.REL.NODEC R2 `(trace_rays) ;  /* 0xffffff0402507950 */ /* 0x000fea0003c3ffff */
.L_x_303:
[----:B------:R-:W-:-:S00]  /*fac0*/  BRA `(.L_x_303) ;  /* 0xfffffffc00fc7947 */ /* 0x000fc0000383ffff */
[----:B------:R-:W-:-:S00]  /*fad0*/  NOP ;  /* 0x0000000000007918 */ /* 0x000fc00000000000 */
        /* <DEDUP_REMOVED lines=10> */
.L_x_315:


//--------------------- .text.init_rand_state     --------------------------
	.section	.text.init_rand_state,"ax",@progbits
	.align	128
        .global         init_rand_state
        .type           init_rand_state,@function
        .size           init_rand_state,(.L_x_317 - init_rand_state)
        .other          init_rand_state,@"STO_CUDA_ENTRY STV_DEFAULT"
init_rand_state:
.text.init_rand_state:
[----:B------:R-:W-:Y:S01]  /*0000*/  LDC R1, c[0x0][0x37c] ;  /* 0x0000df00ff017b82 */ /* 0x000fe20000000800 */
[----:B------:R-:W0:Y:S07]  /*0010*/  S2R R0, SR_TID.X ;  /* 0x0000000000007919 */ /* 0x000e2e0000002100 */
[----:B------:R-:W0:Y:S01]  /*0020*/  S2UR UR4, SR_CTAID.X ;  /* 0x00000000000479c3 */ /* 0x000e220000002500 */
[----:B------:R-:W1:Y:S07]  /*0030*/  LDCU UR5, c[0x0][0x38c] ;  /* 0x00007180ff0577ac */ /* 0x000e6e0008000800 */
[----:B------:R-:W0:Y:S02]  /*0040*/  LDC R13, c[0x0][0x360] ;  /* 0x0000d800ff0d7b82 */ /* 0x000e240000000800 */
[----:B0-----:R-:W-:-:S05]  /*0050*/  IMAD R13, R13, UR4, R0 ;  /* 0x000000040d0d7c24 */ /* 0x001fca000f8e0200 */
[----:B-1----:R-:W-:-:S13]  /*0060*/  ISETP.GT.AND P0, PT, R13, UR5, PT ;  /* 0x000000050d007c0c */ /* 0x002fda000bf04270 */
[----:B------:R-:W-:Y:S05]  /*0070*/  @P0 EXIT ;  /* 0x000000000000094d */ /* 0x000fea0003800000 */
[----:B------:R-:W0:Y:S01]  /*0080*/  LDC R2, c[0x0][0x388] ;  /* 0x0000e200ff027b82 */ /* 0x000e220000000800 */
[----:B------:R-:W1:Y:S01]  /*0090*/  LDCU.64 UR4, c[0x0][0x358] ;  /* 0x00006b00ff0477ac */ /* 0x000e620008000a00 */
[----:B------:R-:W-:Y:S01]  /*00a0*/  IMAD.MOV.U32 R3, RZ, RZ, -0x266e14b1 ;  /* 0xd991eb4fff037424 */ /* 0x000fe200078e00ff */
[----:B------:R-:W-:Y:S05]  /*00b0*/  BSSY.RECONVERGENT B0, `(.L_x_304) ;  /* 0x00000e2000007945 */ /* 0x000fea0003800200 */
[----:B------:R-:W2:Y:S01]  /*00c0*/  LDC.64 R6, c[0x0][0x380] ;  /* 0x0000e000ff067b82 */ /* 0x000ea20000000a00 */
[C---:B0-----:R-:W-:Y:S02]  /*00d0*/  LOP3.LUT R0, R2.reuse, 0xaad26b49, RZ, 0x3c, !PT ;  /* 0xaad26b4902007812 */ /* 0x041fe400078e3cff */
[----:B------:R-:W-:-:S03]  /*00e0*/  ISETP.GT.AND P0, PT, R2, -0x1, PT ;  /* 0xffffffff0200780c */ /* 0x000fc60003f04270 */
[----:B------:R-:W-:Y:S01]  /*00f0*/  IMAD R0, R0, 0x4182bed5, RZ ;  /* 0x4182bed500007824 */ /* 0x000fe200078e02ff */
[----:B------:R-:W-:Y:S01]  /*0100*/  SEL R3, R3, 0x8bf16996, P0 ;  /* 0x8bf1699603037807 */ /* 0x000fe20000000000 */
[C---:B--2---:R-:W-:Y:S01]  /*0110*/  IMAD.WIDE R6, R13.reuse, 0x30, R6 ;  /* 0x000000300d067825 */ /* 0x044fe200078e0206 */
[----:B------:R-:W-:Y:S02]  /*0120*/  ISETP.NE.AND P0, PT, R13, RZ, PT ;  /* 0x000000ff0d00720c */ /* 0x000fe40003f05270 */
[C---:B------:R-:W-:Y:S01]  /*0130*/  IADD3 R4, PT, PT, R3.reuse, 0x64f0c9, R0 ;  /* 0x0064f0c903047810 */ /* 0x040fe20007ffe000 */
[C---:B------:R-:W-:Y:S01]  /*0140*/  VIADD R5, R0.reuse, 0x75bcd15 ;  /* 0x075bcd1500057836 */ /* 0x040fe20000000000 */
[C---:B------:R-:W-:Y:S01]  /*0150*/  LOP3.LUT R8, R0.reuse, 0x159a55e5, RZ, 0x3c, !PT ;  /* 0x159a55e500087812 */ /* 0x040fe200078e3cff */
[----:B------:R-:W-:Y:S01]  /*0160*/  VIADD R11, R0, 0x583f19 ;  /* 0x00583f19000b7836 */ /* 0x000fe20000000000 */
[C---:B------:R-:W-:Y:S01]  /*0170*/  LOP3.LUT R10, R3.reuse, 0x5491333, RZ, 0x3c, !PT ;  /* 0x05491333030a7812 */ /* 0x040fe200078e3cff */
[----:B------:R-:W-:Y:S01]  /*0180*/  VIADD R9, R3, 0x1f123bb5 ;  /* 0x1f123bb503097836 */ /* 0x000fe20000000000 */
[----:B-1----:R0:W-:Y:S04]  /*0190*/  STG.E.64 desc[UR4][R6.64], R4 ;  /* 0x0000000406007986 */ /* 0x0021e8000c101b04 */
[----:B------:R0:W-:Y:S04]  /*01a0*/  STG.E.64 desc[UR4][R6.64+0x8], R8 ;  /* 0x0000080806007986 */ /* 0x0001e8000c101b04 */
[----:B------:R0:W-:Y:S01]  /*01b0*/  STG.E.64 desc[UR4][R6.64+0x10], R10 ;  /* 0x0000100a06007986 */ /* 0x0001e2000c101b04 */
[----:B------:R-:W-:Y:S05]  /*01c0*/  @!P0 BRA `(.L_x_305) ;  /* 0x0000000c00408947 */ /* 0x000fea0003800000 */
[----:B------:R-:W-:Y:S01]  /*01d0*/  SHF.R.S32.HI R0, RZ, 0x1f, R13 ;  /* 0x0000001fff007819 */ /* 0x000fe2000001140d */
[----:B------:R-:W-:-:S07]  /*01e0*/  IMAD.MOV.U32 R12, RZ, RZ, RZ ;  /* 0x000000ffff0c7224 */ /* 0x000fce00078e00ff */
.L_x_311:
[----:B-1----:R-:W-:Y:S01]  /*01f0*/  LOP3.LUT R2, R13, 0x3, RZ, 0xc0, !PT ;  /* 0x000000030d027812 */ /* 0x002fe200078ec0ff */
[----:B------:R-:W-:Y:S03]  /*0200*/  BSSY.RECONVERGENT B1, `(.L_x_306) ;  /* 0x00000c6000017945 */ /* 0x000fe60003800200 */
[----:B------:R-:W-:-:S04]  /*0210*/  ISETP.NE.U32.AND P0, PT, R2, RZ, PT ;  /* 0x000000ff0200720c */ /* 0x000fc80003f05070 */
[----:B------:R-:W-:-:S13]  /*0220*/  ISETP.NE.AND.EX P0, PT, RZ, RZ, PT, P0 ;  /* 0x000000ffff00720c */ /* 0x000fda0003f05300 */
[----:B------:R-:W-:Y:S05]  /*0230*/  @!P0 BRA `(.L_x_307) ;  /* 0x0000000c00088947 */ /* 0x000fea0003800000 */
[----:B0-----:R-:W0:Y:S01]  /*0240*/  LDC.64 R8, c[0x4][0x10] ;  /* 0x01000400ff087b82 */ /* 0x001e220000000a00 */
[----:B------:R-:W-:Y:S02]  /*0250*/  IMAD.MOV.U32 R14, RZ, RZ, RZ ;  /* 0x000000ffff0e7224 */ /* 0x000fe400078e00ff */
[----:B0-----:R-:W-:-:S07]  /*0260*/  IMAD.WIDE.U32 R8, R12, 0xc80, R8 ;  /* 0x00000c800c087825 */ /* 0x001fce00078e0008 */
.L_x_310:
[----:B-1----:R-:W-:Y:S01]  /*0270*/  IMAD.MOV.U32 R15, RZ, RZ, RZ ;  /* 0x000000ffff0f7224 */ /* 0x002fe200078e00ff */
[----:B------:R-:W-:Y:S01]  /*0280*/  CS2R R2, SRZ ;  /* 0x0000000000027805 */ /* 0x000fe2000001ff00 */
[----:B------:R-:W-:Y:S01]  /*0290*/  IMAD.MOV.U32 R17, RZ, RZ, RZ ;  /* 0x000000ffff117224 */ /* 0x000fe200078e00ff */
[----:B------:R-:W-:-:S07]  /*02a0*/  CS2R R4, SRZ ;  /* 0x0000000000047805 */ /* 0x000fce000001ff00 */
.L_x_309:
[----:B------:R-:W-:-:S05]  /*02b0*/  IMAD.WIDE.U32 R10, R17, 0x4, R6 ;  /* 0x00000004110a7825 */ /* 0x000fca00078e0006 */
[----:B------:R0:W5:Y:S01]  /*02c0*/  LDG.E R16, desc[UR4][R10.64+0x4] ;  /* 0x000004040a107981 */ /* 0x000162000c1e1900 */
[----:B------:R-:W-:-:S07]  /*02d0*/  IMAD.MOV.U32 R19, RZ, RZ, RZ ;  /* 0x000000ffff137224 */ /* 0x000fce00078e00ff */
.L_x_308:
[----:B-----5:R-:W-:Y:S01]  /*02e0*/  SHF.R.U32.HI R24, RZ, R19, R16 ;  /* 0x00000013ff187219 */ /* 0x020fe20000011610 */
[----:B0-----:R-:W-:-:S03]  /*02f0*/  IMAD.SHL.U32 R10, R17, 0x20, RZ ;  /* 0x00000020110a7824 */ /* 0x001fc600078e00ff */
[----:B------:R-:W-:Y:S01]  /*0300*/  LOP3.LUT R11, R24, 0x1, RZ, 0xc0, !PT ;  /* 0x00000001180b7812 */ /* 0x000fe200078ec0ff */
[----:B------:R-:W-:-:S03]  /*0310*/  IMAD.IADD R10, R10, 0x1, R19 ;  /* 0x000000010a0a7824 */ /* 0x000fc600078e0213 */
[----:B------:R-:W-:Y:S01]  /*0320*/  ISETP.NE.U32.AND P0, PT, R11, 0x1, PT ;  /* 0x000000010b00780c */ /* 0x000fe20003f05070 */
[----:B------:R-:W-:-:S03]  /*0330*/  IMAD R11, R10, 0x5, RZ ;  /* 0x000000050a0b7824 */ /* 0x000fc600078e02ff */
[----:B------:R-:W-:Y:S01]  /*0340*/  R2P PR, R24, 0x7e ;  /* 0x0000007e18007804 */ /* 0x000fe20000000000 */
[----:B------:R-:W-:-:S08]  /*0350*/  IMAD.WIDE.U32 R10, R11, 0x4, R8 ;  /* 0x000000040b0a7825 */ /* 0x000fd000078e0008 */
[----:B------:R-:W2:Y:S04]  /*0360*/  @!P0 LDG.E R18, desc[UR4][R10.64] ;  /* 0x000000040a128981 */ /* 0x000ea8000c1e1900 */
[----:B------:R-:W3:Y:S04]  /*0370*/  @!P0 LDG.E R20, desc[UR4][R10.64+0x10] ;  /* 0x000010040a148981 */ /* 0x000ee8000c1e1900 */
[----:B------:R-:W4:Y:S04]  /*0380*/  @P1 LDG.E R22, desc[UR4][R10.64+0x14] ;  /* 0x000014040a161981 */ /* 0x000f28000c1e1900 */
[----:B------:R-:W4:Y:S04]  /*0390*/  @P2 LDG.E R26, desc[UR4][R10.64+0x28] ;  /* 0x000028040a1a2981 */ /* 0x000f28000c1e1900 */
[----:B------:R-:W4:Y:S04]  /*03a0*/  @!P0 LDG.E R21, desc[UR4][R10.64+0x4] ;  /* 0x000004040a158981 */ /* 0x000f28000c1e1900 */
[----:B------:R-:W4:Y:S04]  /*03b0*/  @!P0 LDG.E R23, desc[UR4][R10.64+0xc] ;  /* 0x00000c040a178981 */ /* 0x000f28000c1e1900 */
[----:B------:R-:W4:Y:S04]  /*03c0*/  @P1 LDG.E R25, desc[UR4][R10.64+0x18] ;  /* 0x000018040a191981 */ /* 0x000f28000c1e1900 */
[----:B------:R-:W4:Y:S04]  /*03d0*/  @P3 LDG.E R28, desc[UR4][R10.64+0x3c] ;  /* 0x00003c040a1c3981 */ /* 0x000f28000c1e1900 */
[----:B------:R-:W4:Y:S01]  /*03e0*/  @P6 LDG.E R27, desc[UR4][R10.64+0x7c] ;  /* 0x00007c040a1b6981 */ /* 0x000f22000c1e1900 */
[----:B--2---:R-:W-:-:S03]  /*03f0*/  @!P0 LOP3.LUT R15, R15, R18, RZ, 0x3c, !PT ;  /* 0x000000120f0f8212 */ /* 0x004fc600078e3cff */
[----:B------:R-:W2:Y:S01]  /*0400*/  @!P0 LDG.E R18, desc[UR4][R10.64+0x8] ;  /* 0x000008040a128981 */ /* 0x000ea2000c1e1900 */
[----:B---3--:R-:W-:-:S03]  /*0410*/  @!P0 LOP3.LUT R3, R3, R20, RZ, 0x3c, !PT ;  /* 0x0000001403038212 */ /* 0x008fc600078e3cff */
[----:B------:R-:W3:Y:S01]  /*0420*/  @P1 LDG.E R20, desc[UR4][R10.64+0x24] ;  /* 0x000024040a141981 */ /* 0x000ee2000c1e1900 */
[----:B----4-:R-:W-:-:S03]  /*0430*/  @P1 LOP3.LUT R15, R15, R22, RZ, 0x3c, !PT ;  /* 0x000000160f0f1212 */ /* 0x010fc600078e3cff */
[----:B------:R-:W4:Y:S01]  /*0440*/  @P2 LDG.E R22, desc[UR4][R10.64+0x38] ;  /* 0x000038040a162981 */ /* 0x000f22000c1e1900 */
[----:B------:R-:W-:-:S03]  /*0450*/  @P2 LOP3.LUT R15, R15, R26, RZ, 0x3c, !PT ;  /* 0x0000001a0f0f2212 */ /* 0x000fc600078e3cff */
[----:B------:R-:W4:Y:S01]  /*0460*/  @P4 LDG.E R26, desc[UR4][R10.64+0x50] ;  /* 0x000050040a1a4981 */ /* 0x000f22000c1e1900 */
[----:B------:R-:W-:-:S03]  /*0470*/  @!P0 LOP3.LUT R4, R4, R21, RZ, 0x3c, !PT ;  /* 0x0000001504048212 */ /* 0x000fc600078e3cff */
[----:B------:R-:W4:Y:S01]  /*0480*/  @P1 LDG.E R21, desc[UR4][R10.64+0x20] ;  /* 0x000020040a151981 */ /* 0x000f22000c1e1900 */
[----:B------:R-:W-:-:S03]  /*0490*/  @!P0 LOP3.LUT R2, R2, R23, RZ, 0x3c, !PT ;  /* 0x0000001702028212 */ /* 0x000fc600078e3cff */
[----:B------:R-:W4:Y:S01]  /*04a0*/  @P2 LDG.E R23, desc[UR4][R10.64+0x2c] ;  /* 0x00002c040a172981 */ /* 0x000f22000c1e1900 */
[----:B------:R-:W-:-:S03]  /*04b0*/  @P1 LOP3.LUT R4, R4, R25, RZ, 0x3c, !PT ;  /* 0x0000001904041212 */ /* 0x000fc600078e3cff */
[----:B------:R-:W4:Y:S01]  /*04c0*/  @P2 LDG.E R25, desc[UR4][R10.64+0x34] ;  /* 0x000034040a192981 */ /* 0x000f22000c1e1900 */
[----:B--2---:R-:W-:-:S03]  /*04d0*/  @!P0 LOP3.LUT R5, R5, R18, RZ, 0x3c, !PT ;  /* 0x0000001205058212 */ /* 0x004fc600078e3cff */
[----:B------:R-:W2:Y:S01]  /*04e0*/  @P1 LDG.E R18, desc[UR4][R10.64+0x1c] ;  /* 0x00001c040a121981 */ /* 0x000ea2000c1e1900 */
[----:B---3--:R-:W-:-:S03]  /*04f0*/  @P1 LOP3.LUT R3, R3, R20, RZ, 0x3c, !PT ;  /* 0x0000001403031212 */ /* 0x008fc600078e3cff */
[----:B------:R-:W3:Y:S01]  /*0500*/  @P2 LDG.E R20, desc[UR4][R10.64+0x30] ;  /* 0x000030040a142981 */ /* 0x000ee2000c1e1900 */
[----:B----4-:R-:W-:-:S03]  /*0510*/  @P2 LOP3.LUT R3, R3, R22, RZ, 0x3c, !PT ;  /* 0x0000001603032212 */ /* 0x010fc600078e3cff */
[----:B------:R-:W4:Y:S01]  /*0520*/  @P3 LDG.E R22, desc[UR4][R10.64+0x4c] ;  /* 0x00004c040a163981 */ /* 0x000f22000c1e1900 */
[----:B------:R-:W-:-:S04]  /*0530*/  @P3 LOP3.LUT R15, R15, R28, RZ, 0x3c, !PT ;  /* 0x0000001c0f0f3212 */ /* 0x000fc800078e3cff */
[----:B------:R-:W-:Y:S02]  /*0540*/  @P4 LOP3.LUT R15, R15, R26, RZ, 0x3c, !PT ;  /* 0x0000001a0f0f4212 */ /* 0x000fe400078e3cff */
[----:B------:R-:W-:Y:S01]  /*0550*/  @P1 LOP3.LUT R2, R2, R21, RZ, 0x3c, !PT ;  /* 0x0000001502021212 */ /* 0x000fe200078e3cff */
[----:B------:R-:W4:Y:S04]  /*0560*/  @P5 LDG.E R26, desc[UR4][R10.64+0x64] ;  /* 0x000064040a1a5981 */ /* 0x000f28000c1e1900 */
[----:B------:R-:W4:Y:S01]  /*0570*/  @P3 LDG.E R21, desc[UR4][R10.64+0x40] ;  /* 0x000040040a153981 */ /* 0x000f22000c1e1900 */
[----:B------:R-:W-:Y:S02]  /*0580*/  @P2 LOP3.LUT R4, R4, R23, RZ, 0x3c, !PT ;  /* 0x0000001704042212 */ /* 0x000fe400078e3cff */
[----:B------:R-:W-:Y:S01]  /*0590*/  @P2 LOP3.LUT R2, R2, R25, RZ, 0x3c, !PT ;  /* 0x0000001902022212 */ /* 0x000fe200078e3cff */
[----:B------:R-:W4:Y:S04]  /*05a0*/  @P3 LDG.E R23, desc[UR4][R10.64+0x48] ;  /* 0x000048040a173981 */ /* 0x000f28000c1e1900 */
[----:B------:R-:W4:Y:S01]  /*05b0*/  @P4 LDG.E R25, desc[UR4][R10.64+0x54] ;  /* 0x000054040a194981 */ /* 0x000f22000c1e1900 */
[----:B--2---:R-:W-:-:S03]  /*05c0*/  @P1 LOP3.LUT R5, R5, R18, RZ, 0x3c, !PT ;  /* 0x0000001205051212 */ /* 0x004fc600078e3cff */
[----:B------:R-:W2:Y:S01]  /*05d0*/  @P3 LDG.E R18, desc[UR4][R10.64+0x44] ;  /* 0x000044040a123981 */ /* 0x000ea2000c1e1900 */
[----:B---3--:R-:W-:-:S03]  /*05e0*/  @P2 LOP3.LUT R5, R5, R20, RZ, 0x3c, !PT ;  /* 0x0000001405052212 */ /* 0x008fc600078e3cff */
[----:B------:R-:W3:Y:S01]  /*05f0*/  @P4 LDG.E R20, desc[UR4][R10.64+0x58] ;  /* 0x000058040a144981 */ /* 0x000ee2000c1e1900 */
[----:B----4-:R-:W-:-:S03]  /*0600*/  @P3 LOP3.LUT R3, R3, R22, RZ, 0x3c, !PT ;  /* 0x0000001603033212 */ /* 0x010fc600078e3cff */
[----:B------:R-:W4:Y:S01]  /*0610*/  @P4 LDG.E R22, desc[UR4][R10.64+0x60] ;  /* 0x000060040a164981 */ /* 0x000f22000c1e1900 */
[----:B------:R-:W-:Y:S02]  /*0620*/  LOP3.LUT P0, RZ, R24, 0x80, RZ, 0xc0, !PT ;  /* 0x0000008018ff7812 */ /* 0x000fe4000780c0ff */
[----:B------:R-:W-:Y:S02]  /*0630*/  @P5 LOP3.LUT R15, R15, R26, RZ, 0x3c, !PT ;  /* 0x0000001a0f0f5212 */ /* 0x000fe400078e3cff */
[----:B------:R-:W4:Y:S01]  /*0640*/  @P6 LDG.E R26, desc[UR4][R10.64+0x78] ;  /* 0x000078040a1a6981 */ /* 0x000f22000c1e1900 */
[----:B------:R-:W-:-:S03]  /*0650*/  @P3 LOP3.LUT R4, R4, R21, RZ, 0x3c, !PT ;  /* 0x0000001504043212 */ /* 0x000fc600078e3cff */
[----:B------:R-:W4:Y:S01]  /*0660*/  @P4 LDG.E R21, desc[UR4][R10.64+0x5c] ;  /* 0x00005c040a154981 */ /* 0x000f22000c1e1900 */
[----:B------:R-:W-:-:S03]  /*0670*/  @P3 LOP3.LUT R2, R2, R23, RZ, 0x3c, !PT ;  /* 0x0000001702023212 */ /* 0x000fc600078e3cff */
[----:B------:R-:W4:Y:S01]  /*0680*/  @P5 LDG.E R23, desc[UR4][R10.64+0x68] ;  /* 0x000068040a175981 */ /* 0x000f22000c1e1900 */
[----:B------:R-:W-:-:S03]  /*0690*/  @P4 LOP3.LUT R4, R4, R25, RZ, 0x3c, !PT ;  /* 0x0000001904044212 */ /* 0x000fc600078e3cff */
[----:B------:R-:W4:Y:S01]  /*06a0*/  @P5 LDG.E R25, desc[UR4][R10.64+0x70] ;  /* 0x000070040a195981 */ /* 0x000f22000c1e1900 */
[----:B--2---:R-:W-:-:S03]  /*06b0*/  @P3 LOP3.LUT R5, R5, R18, RZ, 0x3c, !PT ;  /* 0x0000001205053212 */ /* 0x004fc600078e3cff */
[----:B------:R-:W2:Y:S01]  /*06c0*/  @P5 LDG.E R18, desc[UR4][R10.64+0x6c] ;  /* 0x00006c040a125981 */ /* 0x000ea2000c1e1900 */
[----:B---3--:R-:W-:-:S03]  /*06d0*/  @P4 LOP3.LUT R5, R5, R20, RZ, 0x3c, !PT ;  /* 0x0000001405054212 */ /* 0x008fc600078e3cff */
[----:B------:R-:W3:Y:S01]  /*06e0*/  @P5 LDG.E R20, desc[UR4][R10.64+0x74] ;  /* 0x000074040a145981 */ /* 0x000ee2000c1e1900 */
[----:B----4-:R-:W-:-:S03]  /*06f0*/  @P4 LOP3.LUT R3, R3, R22, RZ, 0x3c, !PT ;  /* 0x0000001603034212 */ /* 0x010fc600078e3cff */
[----:B------:R-:W4:Y:S01]  /*0700*/  @P0 LDG.E R22, desc[UR4][R10.64+0x8c] ;  /* 0x00008c040a160981 */ /* 0x000f22000c1e1900 */
[----:B------:R-:W-:-:S03]  /*0710*/  @P6 LOP3.LUT R15, R15, R26, RZ, 0x3c, !PT ;  /* 0x0000001a0f0f6212 */ /* 0x000fc600078e3cff */
        /* <DEDUP_REMOVED lines=13> */
[----:B------:R-:W-:Y:S02]  /*07f0*/  @P6 LOP3.LUT R4, R4, R27, RZ, 0x3c, !PT ;  /* 0x0000001b04046212 */ /* 0x000fe400078e3cff */
[----:B------:R-:W-:Y:S02]  /*0800*/  @P6 LOP3.LUT R2, R2, R21, RZ, 0x3c, !PT ;  /* 0x0000001502026212 */ /* 0x000fe400078e3cff */
[----:B------:R-:W-:Y:S02]  /*0810*/  @P0 LOP3.LUT R4, R4, R23, RZ, 0x3c, !PT ;  /* 0x0000001704040212 */ /* 0x000fe400078e3cff */
[----:B------:R-:W-:Y:S02]  /*0820*/  @P0 LOP3.LUT R2, R2, R25, RZ, 0x3c, !PT ;  /* 0x0000001902020212 */ /* 0x000fe400078e3cff */
[----:B--2---:R-:W-:Y:S02]  /*0830*/  @P6 LOP3.LUT R5, R5, R18, RZ, 0x3c, !PT ;  /* 0x0000001205056212 */ /* 0x004fe400078e3cff */
[----:B---3--:R-:W-:-:S02]  /*0840*/  @P6 LOP3.LUT R3, R3, R20, RZ, 0x3c, !PT ;  /* 0x0000001403036212 */ /* 0x008fc400078e3cff */
[----:B----4-:R-:W-:Y:S02]  /*0850*/  @P0 LOP3.LUT R5, R5, R22, RZ, 0x3c, !PT ;  /* 0x0000001605050212 */ /* 0x010fe400078e3cff */
[----:B------:R-:W-:Y:S02]  /*0860*/  @P0 LOP3.LUT R3, R3, R26, RZ, 0x3c, !PT ;  /* 0x0000001a03030212 */ /* 0x000fe400078e3cff */
[----:B------:R-:W-:-:S13]  /*0870*/  R2P PR, R24.B1, 0x7f ;  /* 0x0000007f18007804 */ /* 0x000fda0000001000 */
[----:B------:R-:W2:Y:S04]  /*0880*/  @P0 LDG.E R18, desc[UR4][R10.64+0xa0] ;  /* 0x0000a0040a120981 */ /* 0x000ea8000c1e1900 */
[----:B------:R-:W3:Y:S04]  /*0890*/  @P1 LDG.E R22, desc[UR4][R10.64+0xb4] ;  /* 0x0000b4040a161981 */ /* 0x000ee8000c1e1900 */
[----:B------:R-:W4:Y:S04]  /*08a0*/  @P2 LDG.E R26, desc[UR4][R10.64+0xc8] ;  /* 0x0000c8040a1a2981 */ /* 0x000f28000c1e1900 */
[----:B------:R-:W4:Y:S04]  /*08b0*/  @P3 LDG.E R28, desc[UR4][R10.64+0xdc] ;  /* 0x0000dc040a1c3981 */ /* 0x000f28000c1e1900 */
[----:B------:R-:W4:Y:S04]  /*08c0*/  @P0 LDG.E R23, desc[UR4][R10.64+0xa4] ;  /* 0x0000a4040a170981 */ /* 0x000f28000c1e1900 */
[----:B------:R-:W4:Y:S04]  /*08d0*/  @P0 LDG.E R20, desc[UR4][R10.64+0xa8] ;  /* 0x0000a8040a140981 */ /* 0x000f28000c1e1900 */
[----:B------:R-:W4:Y:S04]  /*08e0*/  @P4 LDG.E R25, desc[UR4][R10.64+0xf0] ;  /* 0x0000f0040a194981 */ /* 0x000f28000c1e1900 */
        /* <DEDUP_REMOVED lines=21> */
[----:B------:R-:W-:Y:S02]  /*0a40*/  LOP3.LUT P0, RZ, R24, 0x8000, RZ, 0xc0, !PT ;  /* 0x0000800018ff7812 */ /* 0x000fe4000780c0ff */
[----:B----4-:R-:W-:Y:S01]  /*0a50*/  @P5 LOP3.LUT R15, R15, R26, RZ, 0x3c, !PT ;  /* 0x0000001a0f0f5212 */ /* 0x010fe200078e3cff */
[----:B------:R-:W4:Y:S04]  /*0a60*/  @P3 LDG.E R24, desc[UR4][R10.64+0xe4] ;  /* 0x0000e4040a183981 */ /* 0x000f28000c1e1900 */
[----:B------:R-:W2:Y:S01]  /*0a70*/  @P6 LDG.E R26, desc[UR4][R10.64+0x118] ;  /* 0x000118040a1a6981 */ /* 0x000ea2000c1e1900 */
        /* <DEDUP_REMOVED lines=8> */
[----:B---3--:R-:W-:-:S03]  /*0b00*/  @P2 LOP3.LUT R3, R3, R22, RZ, 0x3c, !PT ;  /* 0x0000001603032212 */ /* 0x008fc600078e3cff */
[----:B------:R-:W3:Y:S01]  /*0b10*/  @P4 LDG.E R22, desc[UR4][R10.64+0x100] ;  /* 0x000100040a164981 */ /* 0x000ee2000c1e1900 */
[----:B--2---:R-:W-:-:S03]  /*0b20*/  @P6 LOP3.LUT R15, R15, R26, RZ, 0x3c, !PT ;  /* 0x0000001a0f0f6212 */ /* 0x004fc600078e3cff */
[----:B------:R-:W2:Y:S01]  /*0b30*/  @P0 LDG.E R26, desc[UR4][R10.64+0x12c] ;  /* 0x00012c040a1a0981 */ /* 0x000ea2000c1e1900 */
[----:B----4-:R-:W-:-:S03]  /*0b40*/  @P2 LOP3.LUT R2, R2, R23, RZ, 0x3c, !PT ;  /* 0x0000001702022212 */ /* 0x010fc600078e3cff */
[----:B------:R-:W4:Y:S01]  /*0b50*/  @P4 LDG.E R23, desc[UR4][R10.64+0xfc] ;  /* 0x0000fc040a174981 */ /* 0x000f22000c1e1900 */
[----:B------:R-:W-:-:S03]  /*0b60*/  @P2 LOP3.LUT R5, R5, R20, RZ, 0x3c, !PT ;  /* 0x0000001405052212 */ /* 0x000fc600078e3cff */
[----:B------:R-:W4:Y:S01]  /*0b70*/  @P4 LDG.E R20, desc[UR4][R10.64+0xf8] ;  /* 0x0000f8040a144981 */ /* 0x000f22000c1e1900 */
[----:B------:R-:W-:Y:S02]  /*0b80*/  @P3 LOP3.LUT R2, R2, R27, RZ, 0x3c, !PT ;  /* 0x0000001b02023212 */ /* 0x000fe400078e3cff */
[----:B------:R-:W-:Y:S01]  /*0b90*/  @P3 LOP3.LUT R4, R4, R25, RZ, 0x3c, !PT ;  /* 0x0000001904043212 */ /* 0x000fe200078e3cff */
[----:B------:R-:W4:Y:S01]  /*0ba0*/  @P5 LDG.E R27, desc[UR4][R10.64+0x110] ;  /* 0x000110040a1b5981 */ /* 0x000f22000c1e1900 */
[----:B------:R-:W-:-:S03]  /*0bb0*/  @P3 LOP3.LUT R5, R5, R24, RZ, 0x3c, !PT ;  /* 0x0000001805053212 */ /* 0x000fc600078e3cff */
[----:B------:R-:W4:Y:S04]  /*0bc0*/  @P5 LDG.E R25, desc[UR4][R10.64+0x108] ;  /* 0x000108040a195981 */ /* 0x000f28000c1e1900 */
        /* <DEDUP_REMOVED lines=19> */
[----:B------:R-:W-:-:S05]  /*0d00*/  VIADD R19, R19, 0x10 ;  /* 0x0000001013137836 */ /* 0x000fca0000000000 */
[----:B------:R-:W-:Y:S02]  /*0d10*/  ISETP.NE.AND P1, PT, R19, 0x20, PT ;  /* 0x000000201300780c */ /* 0x000fe40003f25270 */
[----:B------:R-:W-:Y:S02]  /*0d20*/  @P5 LOP3.LUT R3, R3, R18, RZ, 0x3c, !PT ;  /* 0x0000001203035212 */ /* 0x000fe400078e3cff */
[----:B------:R-:W-:Y:S02]  /*0d30*/  @P6 LOP3.LUT R4, R4, R21, RZ, 0x3c, !PT ;  /* 0x0000001504046212 */ /* 0x000fe400078e3cff */
[----:B---3--:R-:W-:-:S04]  /*0d40*/  @P6 LOP3.LUT R3, R3, R22, RZ, 0x3c, !PT ;  /* 0x0000001603036212 */ /* 0x008fc800078e3cff */
[----:B--2---:R-:W-:Y:S02]  /*0d50*/  @P0 LOP3.LUT R3, R3, R26, RZ, 0x3c, !PT ;  /* 0x0000001a03030212 */ /* 0x004fe400078e3cff */
[----:B----4-:R-:W-:Y:S02]  /*0d60*/  @P6 LOP3.LUT R2, R2, R23, RZ, 0x3c, !PT ;  /* 0x0000001702026212 */ /* 0x010fe400078e3cff */
[----:B------:R-:W-:Y:S02]  /*0d70*/  @P6 LOP3.LUT R5, R5, R20, RZ, 0x3c, !PT ;  /* 0x0000001405056212 */ /* 0x000fe400078e3cff */
[----:B------:R-:W-:Y:S02]  /*0d80*/  @P0 LOP3.LUT R2, R2, R27, RZ, 0x3c, !PT ;  /* 0x0000001b02020212 */ /* 0x000fe400078e3cff */
[----:B------:R-:W-:Y:S02]  /*0d90*/  @P0 LOP3.LUT R4, R4, R25, RZ, 0x3c, !PT ;  /* 0x0000001904040212 */ /* 0x000fe400078e3cff */
[----:B------:R-:W-:Y:S01]  /*0da0*/  @P0 LOP3.LUT R5, R5, R24, RZ, 0x3c, !PT ;  /* 0x0000001805050212 */ /* 0x000fe200078e3cff */
[----:B------:R-:W-:Y:S06]  /*0db0*/  @P1 BRA `(.L_x_308) ;  /* 0xfffffff400481947 */ /* 0x000fec000383ffff */
[----:B------:R-:W-:-:S05]  /*0dc0*/  VIADD R17, R17, 0x1 ;  /* 0x0000000111117836 */ /* 0x000fca0000000000 */
[----:B------:R-:W-:-:S13]  /*0dd0*/  ISETP.NE.AND P0, PT, R17, 0x5, PT ;  /* 0x000000051100780c */ /* 0x000fda0003f05270 */
[----:B------:R-:W-:Y:S05]  /*0de0*/  @P0 BRA `(.L_x_309) ;  /* 0xfffffff400300947 */ /* 0x000fea000383ffff */
[----:B------:R1:W-:Y:S01]  /*0df0*/  STG.E.64 desc[UR4][R6.64+0x8], R4 ;  /* 0x0000080406007986 */ /* 0x0003e2000c101b04 */
[----:B------:R-:W-:Y:S01]  /*0e00*/  VIADD R14, R14, 0x1 ;  /* 0x000000010e0e7836 */ /* 0x000fe20000000000 */
[----:B------:R-:W-:Y:S02]  /*0e10*/  LOP3.LUT R11, R13, 0x3, RZ, 0xc0, !PT ;  /* 0x000000030d0b7812 */ /* 0x000fe400078ec0ff */
[----:B------:R1:W-:Y:S02]  /*0e20*/  STG.E.64 desc[UR4][R6.64+0x10], R2 ;  /* 0x0000100206007986 */ /* 0x0003e4000c101b04 */
[----:B------:R-:W-:Y:S02]  /*0e30*/  ISETP.GE.U32.AND P0, PT, R14, R11, PT ;  /* 0x0000000b0e00720c */ /* 0x000fe40003f06070 */
[----:B------:R1:W-:Y:S11]  /*0e40*/  STG.E desc[UR4][R6.64+0x4], R15 ;  /* 0x0000040f06007986 */ /* 0x0003f6000c101904 */
[----:B------:R-:W-:Y:S05]  /*0e50*/  @!P0 BRA `(.L_x_310) ;  /* 0xfffffff400048947 */ /* 0x000fea000383ffff */
.L_x_307:
[----:B------:R-:W-:Y:S05]  /*0e60*/  BSYNC.RECONVERGENT B1 ;  /* 0x0000000000017941 */ /* 0x000fea0003800200 */
.L_x_306:
[C---:B------:R-:W-:Y:S01]  /*0e70*/  ISETP.GT.U32.AND P0, PT, R13.reuse, 0x3, PT ;  /* 0x000000030d00780c */ /* 0x040fe20003f04070 */
[----:B------:R-:W-:Y:S01]  /*0e80*/  VIADD R12, R12, 0x1 ;  /* 0x000000010c0c7836 */ /* 0x000fe20000000000 */
[--C-:B------:R-:W-:Y:S02]  /*0e90*/  SHF.R.U64 R13, R13, 0x2, R0.reuse ;  /* 0x000000020d0d7819 */ /* 0x100fe40000001200 */
[----:B------:R-:W-:Y:S02]  /*0ea0*/  ISETP.GT.U32.AND.EX P0, PT, R0, RZ, PT, P0 ;  /* 0x000000ff0000720c */ /* 0x000fe40003f04100 */
[----:B------:R-:W-:-:S11]  /*0eb0*/  SHF.R.U32.HI R0, RZ, 0x2, R0 ;  /* 0x00000002ff007819 */ /* 0x000fd60000011600 */
[----:B------:R-:W-:Y:S05]  /*0ec0*/  @P0 BRA `(.L_x_311) ;  /* 0xfffffff000c80947 */ /* 0x000fea000383ffff */
.L_x_305:
[----:B------:R-:W-:Y:S05]  /*0ed0*/  BSYNC.RECONVERGENT B0 ;  /* 0x0000000000007941 */ /* 0x000fea0003800200 */
.L_x_304:
[----:B------:R-:W-:Y:S04]  /*0ee0*/  STG.E.64 desc[UR4][R6.64+0x18], RZ ;  /* 0x000018ff06007986 */ /* 0x000fe8000c101b04 */
[----:B------:R-:W-:Y:S04]  /*0ef0*/  STG.E desc[UR4][R6.64+0x20], RZ ;  /* 0x000020ff06007986 */ /* 0x000fe8000c101904 */
[----:B------:R-:W-:Y:S01]  /*0f00*/  STG.E.64 desc[UR4][R6.64+0x28], RZ ;  /* 0x000028ff06007986 */ /* 0x000fe2000c101b04 */
[----:B------:R-:W-:Y:S05]  /*0f10*/  EXIT ;  /* 0x000000000000794d */ /* 0x000fea0003800000 */
.L_x_312:
        /* <DEDUP_REMOVED lines=14> */
.L_x_317:


//--------------------- .nv.global.init           --------------------------
	.section	.nv.global.init,"aw",@progbits
	.align	4
.nv.global.init:
	.type		__cudart_i2opi_f,@object
	.size		__cudart_i2opi_f,(mrg32k3aM1SubSeq - __cudart_i2opi_f)
__cudart_i2opi_f:
        /*0000*/ 	.byte	0x41, 0x90, 0x43, 0x3c, 0x99, 0x95, 0x62, 0xdb, 0xc0, 0xdd, 0x34, 0xf5, 0xd1, 0x57, 0x27, 0xfc
        /*0010*/ 	.byte	0x29, 0x15, 0x44, 0x4e, 0x6e, 0x83, 0xf9, 0xa2
	.type		mrg32k3aM1SubSeq,@object
	.size		mrg32k3aM1SubSeq,(mrg32k3aM2SubSeq - mrg32k3aM1SubSeq)
mrg32k3aM1SubSeq:
        /*0018*/ 	.byte	0x0b, 0xcc, 0xee, 0x04, 0x73, 0x29, 0x8b, 0x6f, 0xf6, 0x53, 0x03, 0xf6, 0x23, 0xf6, 0xea, 0xda
        /* <DEDUP_REMOVED lines=125> */
	.type		mrg32k3aM2SubSeq,@object
	.size		mrg32k3aM2SubSeq,(mrg32k3aM1 - mrg32k3aM2SubSeq)
mrg32k3aM2SubSeq:
        /* <DEDUP_REMOVED lines=126> */
	.type		mrg32k3aM1,@object
	.size		mrg32k3aM1,(mrg32k3aM1Seq - mrg32k3aM1)
mrg32k3aM1:
        /* <DEDUP_REMOVED lines=144> */
	.type		mrg32k3aM1Seq,@object
	.size		mrg32k3aM1Seq,(mrg32k3aM2 - mrg32k3aM1Seq)
mrg32k3aM1Seq:
        /* <DEDUP_REMOVED lines=144> */
	.type		mrg32k3aM2,@object
	.size		mrg32k3aM2,(mrg32k3aM2Seq - mrg32k3aM2)
mrg32k3aM2:
        /* <DEDUP_REMOVED lines=144> */
	.type		mrg32k3aM2Seq,@object
	.size		mrg32k3aM2Seq,(precalc_xorwow_matrix - mrg32k3aM2Seq)
mrg32k3aM2Seq:
        /* <DEDUP_REMOVED lines=144> */
	.type		precalc_xorwow_matrix,@object
	.size		precalc_xorwow_matrix,(precalc_xorwow_offset_matrix - precalc_xorwow_matrix)
precalc_xorwow_matrix:
        /* <DEDUP_REMOVED lines=6400> */
	.type		precalc_xorwow_offset_matrix,@object
	.size		precalc_xorwow_offset_matrix,(.L_1 - precalc_xorwow_offset_matrix)
precalc_xorwow_offset_matrix:
        /* <DEDUP_REMOVED lines=6400> */
.L_1:


//--------------------- .nv.shared.reserved.0     --------------------------
	.section	.nv.shared.reserved.0,"aw",@nobits
	.weak		__nv_reservedSMEM_offset_0_alias
	.size		__nv_reservedSMEM_offset_0_alias, 0, 64
	.other		__nv_reservedSMEM_offset_0_alias,@"STO_CUDA_RESERVED_SHARED STV_DEFAULT"
__nv_reservedSMEM_offset_0_alias:
	.zero		0
	.zero		64


//--------------------- .nv.constant0.trace_rays  --------------------------
	.section	.nv.constant0.trace_rays,"a",@progbits
	.sectionflags	@""
	.align	4
.nv.constant0.trace_rays:
	.zero		984


//--------------------- .nv.constant0.init_rand_state --------------------------
	.section	.nv.constant0.init_rand_state,"a",@progbits
	.sectionflags	@""
	.align	4
.nv.constant0.init_rand_state:
	.zero		912


//--------------------- SYMBOLS --------------------------

	.type		.nv.reservedSmem.offset0,@object
	.size		.nv.reservedSmem.offset0,0x4
	.type		malloc,@function
	.type		free,@function
